//
// Generated by NVIDIA NVVM Compiler
//
// Compiler Build ID: CL-36424714
// Cuda compilation tools, release 13.0, V13.0.88
// Based on NVVM 20.0.0
//

.version 9.0
.target sm_100
.address_size 64

	// .globl	_ZN3cub18CUB_300001_SM_10006detail11EmptyKernelIvEEvv
// _ZZN3cub18CUB_300001_SM_10006detail6reduce28DeviceReduceSingleTileKernelINS2_10policy_hubIdjN4cuda3std3__44plusIdEEE10Policy1000EN6thrust24THRUST_300001_SM_1000_NS6detail15normal_iteratorINSD_10device_ptrIfEEEEPdjS9_ddNS7_10__identityEEEvT0_T1_T2_T3_T4_T6_E12temp_storage has been demoted
// _ZZN3cub18CUB_300001_SM_10006detail6reduce18DeviceReduceKernelINS2_10policy_hubIdjN4cuda3std3__44plusIdEEE10Policy1000EN6thrust24THRUST_300001_SM_1000_NS6detail15normal_iteratorINSD_10device_ptrIfEEEEjS9_dNS7_10__identityEEEvT0_PT3_T1_NS0_13GridEvenShareISN_EET2_T4_E12temp_storage has been demoted
// _ZZN3cub18CUB_300001_SM_10006detail6reduce28DeviceReduceSingleTileKernelINS2_10policy_hubIdjN4cuda3std3__44plusIdEEE10Policy1000EPdSC_iS9_ddNS7_10__identityEEEvT0_T1_T2_T3_T4_T6_E12temp_storage has been demoted
// _ZZN3cub18CUB_300001_SM_10006detail6reduce28DeviceReduceSingleTileKernelINS2_10policy_hubIdyN4cuda3std3__44plusIdEEE10Policy1000EN6thrust24THRUST_300001_SM_1000_NS6detail15normal_iteratorINSD_10device_ptrIfEEEEPdyS9_ddNS7_10__identityEEEvT0_T1_T2_T3_T4_T6_E12temp_storage has been demoted
// _ZZN3cub18CUB_300001_SM_10006detail6reduce18DeviceReduceKernelINS2_10policy_hubIdyN4cuda3std3__44plusIdEEE10Policy1000EN6thrust24THRUST_300001_SM_1000_NS6detail15normal_iteratorINSD_10device_ptrIfEEEEyS9_dNS7_10__identityEEEvT0_PT3_T1_NS0_13GridEvenShareISN_EET2_T4_E12temp_storage has been demoted
// _ZZN3cub18CUB_300001_SM_10006detail6reduce28DeviceReduceSingleTileKernelINS2_10policy_hubIdyN4cuda3std3__44plusIdEEE10Policy1000EPdSC_iS9_ddNS7_10__identityEEEvT0_T1_T2_T3_T4_T6_E12temp_storage has been demoted
// _ZZN3cub18CUB_300001_SM_10006detail6reduce28DeviceReduceSingleTileKernelINS2_10policy_hubIdjN4cuda3std3__44plusIdEEE10Policy1000EN6thrust24THRUST_300001_SM_1000_NS6detail15normal_iteratorINSD_10device_ptrIdEEEEPdjS9_ddNS7_10__identityEEEvT0_T1_T2_T3_T4_T6_E12temp_storage has been demoted
// _ZZN3cub18CUB_300001_SM_10006detail6reduce18DeviceReduceKernelINS2_10policy_hubIdjN4cuda3std3__44plusIdEEE10Policy1000EN6thrust24THRUST_300001_SM_1000_NS6detail15normal_iteratorINSD_10device_ptrIdEEEEjS9_dNS7_10__identityEEEvT0_PT3_T1_NS0_13GridEvenShareISN_EET2_T4_E12temp_storage has been demoted
// _ZZN3cub18CUB_300001_SM_10006detail6reduce28DeviceReduceSingleTileKernelINS2_10policy_hubIdyN4cuda3std3__44plusIdEEE10Policy1000EN6thrust24THRUST_300001_SM_1000_NS6detail15normal_iteratorINSD_10device_ptrIdEEEEPdyS9_ddNS7_10__identityEEEvT0_T1_T2_T3_T4_T6_E12temp_storage has been demoted
// _ZZN3cub18CUB_300001_SM_10006detail6reduce18DeviceReduceKernelINS2_10policy_hubIdyN4cuda3std3__44plusIdEEE10Policy1000EN6thrust24THRUST_300001_SM_1000_NS6detail15normal_iteratorINSD_10device_ptrIdEEEEyS9_dNS7_10__identityEEEvT0_PT3_T1_NS0_13GridEvenShareISN_EET2_T4_E12temp_storage has been demoted
// _ZZN3cub18CUB_300001_SM_10006detail9transform23transform_kernel_ublkcpINS2_19async_copy_policy_tILi128EEEiN4cuda3std3__410multipliesIdEEN6thrust24THRUST_300001_SM_1000_NS6detail15normal_iteratorINSC_10device_ptrIdEEEEJffEEEvT0_iT1_T2_DpNS2_16aligned_base_ptrIT3_EEE3bar has been demoted
// _ZZN3cub18CUB_300001_SM_10006detail9transform23transform_kernel_ublkcpINS2_19async_copy_policy_tILi128EEElN4cuda3std3__410multipliesIdEEN6thrust24THRUST_300001_SM_1000_NS6detail15normal_iteratorINSC_10device_ptrIdEEEEJffEEEvT0_iT1_T2_DpNS2_16aligned_base_ptrIT3_EEE3bar has been demoted
.global .align 1 .b8 _ZN30_INTERNAL_a46ab8ff_4_k_cu_main4cuda3std3__45__cpo5beginE[1];
.global .align 1 .b8 _ZN30_INTERNAL_a46ab8ff_4_k_cu_main4cuda3std3__45__cpo3endE[1];
.global .align 1 .b8 _ZN30_INTERNAL_a46ab8ff_4_k_cu_main4cuda3std3__45__cpo6cbeginE[1];
.global .align 1 .b8 _ZN30_INTERNAL_a46ab8ff_4_k_cu_main4cuda3std3__45__cpo4cendE[1];
.global .align 1 .b8 _ZN30_INTERNAL_a46ab8ff_4_k_cu_main4cuda3std3__45__cpo6rbeginE[1];
.global .align 1 .b8 _ZN30_INTERNAL_a46ab8ff_4_k_cu_main4cuda3std3__45__cpo4rendE[1];
.global .align 1 .b8 _ZN30_INTERNAL_a46ab8ff_4_k_cu_main4cuda3std3__45__cpo7crbeginE[1];
.global .align 1 .b8 _ZN30_INTERNAL_a46ab8ff_4_k_cu_main4cuda3std3__45__cpo5crendE[1];
.global .align 1 .b8 _ZN30_INTERNAL_a46ab8ff_4_k_cu_main4cuda3std3__432_GLOBAL__N__a46ab8ff_4_k_cu_main6ignoreE[1];
.global .align 1 .b8 _ZN30_INTERNAL_a46ab8ff_4_k_cu_main4cuda3std3__419piecewise_constructE[1];
.global .align 1 .b8 _ZN30_INTERNAL_a46ab8ff_4_k_cu_main4cuda3std3__48in_placeE[1];
.global .align 1 .b8 _ZN30_INTERNAL_a46ab8ff_4_k_cu_main4cuda3std3__420unreachable_sentinelE[1];
.global .align 1 .b8 _ZN30_INTERNAL_a46ab8ff_4_k_cu_main4cuda3std3__47nulloptE[1];
.global .align 1 .b8 _ZN30_INTERNAL_a46ab8ff_4_k_cu_main4cuda3std3__48unexpectE[1];
.global .align 1 .b8 _ZN30_INTERNAL_a46ab8ff_4_k_cu_main4cuda3std6ranges3__45__cpo4swapE[1];
.global .align 1 .b8 _ZN30_INTERNAL_a46ab8ff_4_k_cu_main4cuda3std6ranges3__45__cpo9iter_moveE[1];
.global .align 1 .b8 _ZN30_INTERNAL_a46ab8ff_4_k_cu_main4cuda3std6ranges3__45__cpo5beginE[1];
.global .align 1 .b8 _ZN30_INTERNAL_a46ab8ff_4_k_cu_main4cuda3std6ranges3__45__cpo3endE[1];
.global .align 1 .b8 _ZN30_INTERNAL_a46ab8ff_4_k_cu_main4cuda3std6ranges3__45__cpo6cbeginE[1];
.global .align 1 .b8 _ZN30_INTERNAL_a46ab8ff_4_k_cu_main4cuda3std6ranges3__45__cpo4cendE[1];
.global .align 1 .b8 _ZN30_INTERNAL_a46ab8ff_4_k_cu_main4cuda3std6ranges3__45__cpo7advanceE[1];
.global .align 1 .b8 _ZN30_INTERNAL_a46ab8ff_4_k_cu_main4cuda3std6ranges3__45__cpo9iter_swapE[1];
.global .align 1 .b8 _ZN30_INTERNAL_a46ab8ff_4_k_cu_main4cuda3std6ranges3__45__cpo4nextE[1];
.global .align 1 .b8 _ZN30_INTERNAL_a46ab8ff_4_k_cu_main4cuda3std6ranges3__45__cpo4prevE[1];
.global .align 1 .b8 _ZN30_INTERNAL_a46ab8ff_4_k_cu_main4cuda3std6ranges3__45__cpo4dataE[1];
.global .align 1 .b8 _ZN30_INTERNAL_a46ab8ff_4_k_cu_main4cuda3std6ranges3__45__cpo5cdataE[1];
.global .align 1 .b8 _ZN30_INTERNAL_a46ab8ff_4_k_cu_main4cuda3std6ranges3__45__cpo4sizeE[1];
.global .align 1 .b8 _ZN30_INTERNAL_a46ab8ff_4_k_cu_main4cuda3std6ranges3__45__cpo5ssizeE[1];
.global .align 1 .b8 _ZN30_INTERNAL_a46ab8ff_4_k_cu_main4cuda3std6ranges3__45__cpo8distanceE[1];
.global .align 1 .b8 _ZN30_INTERNAL_a46ab8ff_4_k_cu_main6thrust24THRUST_300001_SM_1000_NS8cuda_cub3parE[1];
.global .align 1 .b8 _ZN30_INTERNAL_a46ab8ff_4_k_cu_main6thrust24THRUST_300001_SM_1000_NS8cuda_cub10par_nosyncE[1];
.global .align 1 .b8 _ZN30_INTERNAL_a46ab8ff_4_k_cu_main6thrust24THRUST_300001_SM_1000_NS6system6detail10sequential3seqE[1];
.global .align 1 .b8 _ZN30_INTERNAL_a46ab8ff_4_k_cu_main6thrust24THRUST_300001_SM_1000_NS12placeholders2_1E[1];
.global .align 1 .b8 _ZN30_INTERNAL_a46ab8ff_4_k_cu_main6thrust24THRUST_300001_SM_1000_NS12placeholders2_2E[1];
.global .align 1 .b8 _ZN30_INTERNAL_a46ab8ff_4_k_cu_main6thrust24THRUST_300001_SM_1000_NS12placeholders2_3E[1];
.global .align 1 .b8 _ZN30_INTERNAL_a46ab8ff_4_k_cu_main6thrust24THRUST_300001_SM_1000_NS12placeholders2_4E[1];
.global .align 1 .b8 _ZN30_INTERNAL_a46ab8ff_4_k_cu_main6thrust24THRUST_300001_SM_1000_NS12placeholders2_5E[1];
.global .align 1 .b8 _ZN30_INTERNAL_a46ab8ff_4_k_cu_main6thrust24THRUST_300001_SM_1000_NS12placeholders2_6E[1];
.global .align 1 .b8 _ZN30_INTERNAL_a46ab8ff_4_k_cu_main6thrust24THRUST_300001_SM_1000_NS12placeholders2_7E[1];
.global .align 1 .b8 _ZN30_INTERNAL_a46ab8ff_4_k_cu_main6thrust24THRUST_300001_SM_1000_NS12placeholders2_8E[1];
.global .align 1 .b8 _ZN30_INTERNAL_a46ab8ff_4_k_cu_main6thrust24THRUST_300001_SM_1000_NS12placeholders2_9E[1];
.global .align 1 .b8 _ZN30_INTERNAL_a46ab8ff_4_k_cu_main6thrust24THRUST_300001_SM_1000_NS12placeholders3_10E[1];
.global .align 1 .b8 _ZN30_INTERNAL_a46ab8ff_4_k_cu_main6thrust24THRUST_300001_SM_1000_NS3seqE[1];
.extern .shared .align 128 .b8 _ZN3cub18CUB_300001_SM_10006detail9transform4smemE[];

.visible .entry _ZN3cub18CUB_300001_SM_10006detail11EmptyKernelIvEEvv()
{


	ret;

}
	// .globl	_ZN3cub18CUB_300001_SM_10006detail8for_each13static_kernelINS2_12policy_hub_t12policy_500_tEmN6thrust24THRUST_300001_SM_1000_NS8cuda_cub20__uninitialized_fill7functorINS7_10device_ptrIfEEfEEEEvT0_T1_
.visible .entry _ZN3cub18CUB_300001_SM_10006detail8for_each13static_kernelINS2_12policy_hub_t12policy_500_tEmN6thrust24THRUST_300001_SM_1000_NS8cuda_cub20__uninitialized_fill7functorINS7_10device_ptrIfEEfEEEEvT0_T1_(
	.param .u64 _ZN3cub18CUB_300001_SM_10006detail8for_each13static_kernelINS2_12policy_hub_t12policy_500_tEmN6thrust24THRUST_300001_SM_1000_NS8cuda_cub20__uninitialized_fill7functorINS7_10device_ptrIfEEfEEEEvT0_T1__param_0,
	.param .align 8 .b8 _ZN3cub18CUB_300001_SM_10006detail8for_each13static_kernelINS2_12policy_hub_t12policy_500_tEmN6thrust24THRUST_300001_SM_1000_NS8cuda_cub20__uninitialized_fill7functorINS7_10device_ptrIfEEfEEEEvT0_T1__param_1[16]
)
.maxntid 256
{
	.reg .pred 	%p<4>;
	.reg .b16 	%rs<5>;
	.reg .b32 	%r<10>;
	.reg .b32 	%f<3>;
	.reg .b64 	%rd<16>;

	ld.param.f32 	%f2, [_ZN3cub18CUB_300001_SM_10006detail8for_each13static_kernelINS2_12policy_hub_t12policy_500_tEmN6thrust24THRUST_300001_SM_1000_NS8cuda_cub20__uninitialized_fill7functorINS7_10device_ptrIfEEfEEEEvT0_T1__param_1+8];
	ld.param.u64 	%rd4, [_ZN3cub18CUB_300001_SM_10006detail8for_each13static_kernelINS2_12policy_hub_t12policy_500_tEmN6thrust24THRUST_300001_SM_1000_NS8cuda_cub20__uninitialized_fill7functorINS7_10device_ptrIfEEfEEEEvT0_T1__param_1];
	ld.param.u64 	%rd5, [_ZN3cub18CUB_300001_SM_10006detail8for_each13static_kernelINS2_12policy_hub_t12policy_500_tEmN6thrust24THRUST_300001_SM_1000_NS8cuda_cub20__uninitialized_fill7functorINS7_10device_ptrIfEEfEEEEvT0_T1__param_0];
	mov.u32 	%r7, %ctaid.x;
	mul.wide.u32 	%rd1, %r7, 512;
	sub.s64 	%rd2, %rd5, %rd1;
	setp.lt.u64 	%p1, %rd2, 512;
	@%p1 bra 	$L__BB1_2;
	mov.u32 	%r9, %tid.x;
	cvta.to.global.u64 	%rd11, %rd4;
	cvt.u64.u32 	%rd12, %r9;
	add.s64 	%rd13, %rd1, %rd12;
	shl.b64 	%rd14, %rd13, 2;
	add.s64 	%rd15, %rd11, %rd14;
	st.global.f32 	[%rd15], %f2;
	st.global.f32 	[%rd15+1024], %f2;
	bra.uni 	$L__BB1_6;
$L__BB1_2:
	cvta.to.global.u64 	%rd6, %rd4;
	mov.u32 	%r1, %tid.x;
	cvt.u64.u32 	%rd7, %r1;
	setp.le.u64 	%p2, %rd2, %rd7;
	add.s64 	%rd8, %rd1, %rd7;
	shl.b64 	%rd9, %rd8, 2;
	add.s64 	%rd3, %rd6, %rd9;
	@%p2 bra 	$L__BB1_4;
	st.global.f32 	[%rd3], %f2;
$L__BB1_4:
	add.s32 	%r8, %r1, 256;
	cvt.u64.u32 	%rd10, %r8;
	setp.le.u64 	%p3, %rd2, %rd10;
	@%p3 bra 	$L__BB1_6;
	st.global.f32 	[%rd3+1024], %f2;
$L__BB1_6:
	ret;

}
	// .globl	_ZN3cub18CUB_300001_SM_10006detail8for_each13static_kernelINS2_12policy_hub_t12policy_500_tEmN6thrust24THRUST_300001_SM_1000_NS8cuda_cub20__uninitialized_fill7functorINS7_10device_ptrIdEEdEEEEvT0_T1_
.visible .entry _ZN3cub18CUB_300001_SM_10006detail8for_each13static_kernelINS2_12policy_hub_t12policy_500_tEmN6thrust24THRUST_300001_SM_1000_NS8cuda_cub20__uninitialized_fill7functorINS7_10device_ptrIdEEdEEEEvT0_T1_(
	.param .u64 _ZN3cub18CUB_300001_SM_10006detail8for_each13static_kernelINS2_12policy_hub_t12policy_500_tEmN6thrust24THRUST_300001_SM_1000_NS8cuda_cub20__uninitialized_fill7functorINS7_10device_ptrIdEEdEEEEvT0_T1__param_0,
	.param .align 8 .b8 _ZN3cub18CUB_300001_SM_10006detail8for_each13static_kernelINS2_12policy_hub_t12policy_500_tEmN6thrust24THRUST_300001_SM_1000_NS8cuda_cub20__uninitialized_fill7functorINS7_10device_ptrIdEEdEEEEvT0_T1__param_1[16]
)
.maxntid 256
{
	.reg .pred 	%p<4>;
	.reg .b32 	%r<5>;
	.reg .b64 	%rd<16>;
	.reg .b64 	%fd<3>;

	ld.param.f64 	%fd2, [_ZN3cub18CUB_300001_SM_10006detail8for_each13static_kernelINS2_12policy_hub_t12policy_500_tEmN6thrust24THRUST_300001_SM_1000_NS8cuda_cub20__uninitialized_fill7functorINS7_10device_ptrIdEEdEEEEvT0_T1__param_1+8];
	ld.param.u64 	%rd4, [_ZN3cub18CUB_300001_SM_10006detail8for_each13static_kernelINS2_12policy_hub_t12policy_500_tEmN6thrust24THRUST_300001_SM_1000_NS8cuda_cub20__uninitialized_fill7functorINS7_10device_ptrIdEEdEEEEvT0_T1__param_1];
	ld.param.u64 	%rd5, [_ZN3cub18CUB_300001_SM_10006detail8for_each13static_kernelINS2_12policy_hub_t12policy_500_tEmN6thrust24THRUST_300001_SM_1000_NS8cuda_cub20__uninitialized_fill7functorINS7_10device_ptrIdEEdEEEEvT0_T1__param_0];
	mov.u32 	%r2, %ctaid.x;
	mul.wide.u32 	%rd1, %r2, 512;
	sub.s64 	%rd2, %rd5, %rd1;
	setp.lt.u64 	%p1, %rd2, 512;
	@%p1 bra 	$L__BB2_2;
	mov.u32 	%r4, %tid.x;
	cvta.to.global.u64 	%rd11, %rd4;
	cvt.u64.u32 	%rd12, %r4;
	add.s64 	%rd13, %rd1, %rd12;
	shl.b64 	%rd14, %rd13, 3;
	add.s64 	%rd15, %rd11, %rd14;
	st.global.f64 	[%rd15], %fd2;
	st.global.f64 	[%rd15+2048], %fd2;
	bra.uni 	$L__BB2_6;
$L__BB2_2:
	cvta.to.global.u64 	%rd6, %rd4;
	mov.u32 	%r1, %tid.x;
	cvt.u64.u32 	%rd7, %r1;
	setp.le.u64 	%p2, %rd2, %rd7;
	add.s64 	%rd8, %rd1, %rd7;
	shl.b64 	%rd9, %rd8, 3;
	add.s64 	%rd3, %rd6, %rd9;
	@%p2 bra 	$L__BB2_4;
	st.global.f64 	[%rd3], %fd2;
$L__BB2_4:
	add.s32 	%r3, %r1, 256;
	cvt.u64.u32 	%rd10, %r3;
	setp.le.u64 	%p3, %rd2, %rd10;
	@%p3 bra 	$L__BB2_6;
	st.global.f64 	[%rd3+2048], %fd2;
$L__BB2_6:
	ret;

}
	// .globl	_ZN3cub18CUB_300001_SM_10006detail9transform16transform_kernelINS2_10policy_hubILb1EN4cuda3std3__45tupleIJN6thrust24THRUST_300001_SM_1000_NS17counting_iteratorIjNSA_11use_defaultESC_SC_EEEEEE10policy1000Ei7psrngenNSA_6detail15normal_iteratorINSA_10device_ptrIfEEEEJSD_EEEvT0_iT1_T2_DpNS2_10kernel_argIT3_EE
.visible .entry _ZN3cub18CUB_300001_SM_10006detail9transform16transform_kernelINS2_10policy_hubILb1EN4cuda3std3__45tupleIJN6thrust24THRUST_300001_SM_1000_NS17counting_iteratorIjNSA_11use_defaultESC_SC_EEEEEE10policy1000Ei7psrngenNSA_6detail15normal_iteratorINSA_10device_ptrIfEEEEJSD_EEEvT0_iT1_T2_DpNS2_10kernel_argIT3_EE(
	.param .u32 _ZN3cub18CUB_300001_SM_10006detail9transform16transform_kernelINS2_10policy_hubILb1EN4cuda3std3__45tupleIJN6thrust24THRUST_300001_SM_1000_NS17counting_iteratorIjNSA_11use_defaultESC_SC_EEEEEE10policy1000Ei7psrngenNSA_6detail15normal_iteratorINSA_10device_ptrIfEEEEJSD_EEEvT0_iT1_T2_DpNS2_10kernel_argIT3_EE_param_0,
	.param .u32 _ZN3cub18CUB_300001_SM_10006detail9transform16transform_kernelINS2_10policy_hubILb1EN4cuda3std3__45tupleIJN6thrust24THRUST_300001_SM_1000_NS17counting_iteratorIjNSA_11use_defaultESC_SC_EEEEEE10policy1000Ei7psrngenNSA_6detail15normal_iteratorINSA_10device_ptrIfEEEEJSD_EEEvT0_iT1_T2_DpNS2_10kernel_argIT3_EE_param_1,
	.param .align 4 .b8 _ZN3cub18CUB_300001_SM_10006detail9transform16transform_kernelINS2_10policy_hubILb1EN4cuda3std3__45tupleIJN6thrust24THRUST_300001_SM_1000_NS17counting_iteratorIjNSA_11use_defaultESC_SC_EEEEEE10policy1000Ei7psrngenNSA_6detail15normal_iteratorINSA_10device_ptrIfEEEEJSD_EEEvT0_iT1_T2_DpNS2_10kernel_argIT3_EE_param_2[8],
	.param .align 8 .b8 _ZN3cub18CUB_300001_SM_10006detail9transform16transform_kernelINS2_10policy_hubILb1EN4cuda3std3__45tupleIJN6thrust24THRUST_300001_SM_1000_NS17counting_iteratorIjNSA_11use_defaultESC_SC_EEEEEE10policy1000Ei7psrngenNSA_6detail15normal_iteratorINSA_10device_ptrIfEEEEJSD_EEEvT0_iT1_T2_DpNS2_10kernel_argIT3_EE_param_3[8],
	.param .align 8 .b8 _ZN3cub18CUB_300001_SM_10006detail9transform16transform_kernelINS2_10policy_hubILb1EN4cuda3std3__45tupleIJN6thrust24THRUST_300001_SM_1000_NS17counting_iteratorIjNSA_11use_defaultESC_SC_EEEEEE10policy1000Ei7psrngenNSA_6detail15normal_iteratorINSA_10device_ptrIfEEEEJSD_EEEvT0_iT1_T2_DpNS2_10kernel_argIT3_EE_param_4[16]
)
.maxntid 128
{
	.reg .pred 	%p<17>;
	.reg .b32 	%r<70>;
	.reg .b32 	%f<11>;
	.reg .b64 	%rd<61>;

	ld.param.f32 	%f1, [_ZN3cub18CUB_300001_SM_10006detail9transform16transform_kernelINS2_10policy_hubILb1EN4cuda3std3__45tupleIJN6thrust24THRUST_300001_SM_1000_NS17counting_iteratorIjNSA_11use_defaultESC_SC_EEEEEE10policy1000Ei7psrngenNSA_6detail15normal_iteratorINSA_10device_ptrIfEEEEJSD_EEEvT0_iT1_T2_DpNS2_10kernel_argIT3_EE_param_2];
	ld.param.f32 	%f2, [_ZN3cub18CUB_300001_SM_10006detail9transform16transform_kernelINS2_10policy_hubILb1EN4cuda3std3__45tupleIJN6thrust24THRUST_300001_SM_1000_NS17counting_iteratorIjNSA_11use_defaultESC_SC_EEEEEE10policy1000Ei7psrngenNSA_6detail15normal_iteratorINSA_10device_ptrIfEEEEJSD_EEEvT0_iT1_T2_DpNS2_10kernel_argIT3_EE_param_2+4];
	ld.param.u32 	%r18, [_ZN3cub18CUB_300001_SM_10006detail9transform16transform_kernelINS2_10policy_hubILb1EN4cuda3std3__45tupleIJN6thrust24THRUST_300001_SM_1000_NS17counting_iteratorIjNSA_11use_defaultESC_SC_EEEEEE10policy1000Ei7psrngenNSA_6detail15normal_iteratorINSA_10device_ptrIfEEEEJSD_EEEvT0_iT1_T2_DpNS2_10kernel_argIT3_EE_param_4];
	ld.param.u32 	%r19, [_ZN3cub18CUB_300001_SM_10006detail9transform16transform_kernelINS2_10policy_hubILb1EN4cuda3std3__45tupleIJN6thrust24THRUST_300001_SM_1000_NS17counting_iteratorIjNSA_11use_defaultESC_SC_EEEEEE10policy1000Ei7psrngenNSA_6detail15normal_iteratorINSA_10device_ptrIfEEEEJSD_EEEvT0_iT1_T2_DpNS2_10kernel_argIT3_EE_param_0];
	ld.param.u64 	%rd18, [_ZN3cub18CUB_300001_SM_10006detail9transform16transform_kernelINS2_10policy_hubILb1EN4cuda3std3__45tupleIJN6thrust24THRUST_300001_SM_1000_NS17counting_iteratorIjNSA_11use_defaultESC_SC_EEEEEE10policy1000Ei7psrngenNSA_6detail15normal_iteratorINSA_10device_ptrIfEEEEJSD_EEEvT0_iT1_T2_DpNS2_10kernel_argIT3_EE_param_3];
	ld.param.u32 	%r17, [_ZN3cub18CUB_300001_SM_10006detail9transform16transform_kernelINS2_10policy_hubILb1EN4cuda3std3__45tupleIJN6thrust24THRUST_300001_SM_1000_NS17counting_iteratorIjNSA_11use_defaultESC_SC_EEEEEE10policy1000Ei7psrngenNSA_6detail15normal_iteratorINSA_10device_ptrIfEEEEJSD_EEEvT0_iT1_T2_DpNS2_10kernel_argIT3_EE_param_1];
	cvta.to.global.u64 	%rd19, %rd18;
	shl.b32 	%r20, %r17, 7;
	mov.u32 	%r21, %ctaid.x;
	mul.lo.s32 	%r22, %r20, %r21;
	sub.s32 	%r23, %r19, %r22;
	min.s32 	%r1, %r20, %r23;
	add.s32 	%r2, %r18, %r22;
	mul.wide.s32 	%rd20, %r22, 4;
	add.s64 	%rd1, %rd19, %rd20;
	setp.gt.s32 	%p1, %r20, %r23;
	@%p1 bra 	$L__BB3_10;
	setp.lt.s32 	%p2, %r17, 1;
	@%p2 bra 	$L__BB3_21;
	mov.u32 	%r3, %tid.x;
	sub.f32 	%f3, %f2, %f1;
	mov.b32 	%r66, 0;
$L__BB3_3:
	shl.b32 	%r26, %r66, 7;
	add.s32 	%r6, %r26, %r3;
	add.s32 	%r7, %r6, %r2;
	setp.eq.s32 	%p3, %r7, 0;
	mov.b32 	%r67, 1;
	@%p3 bra 	$L__BB3_9;
	cvt.u64.u32 	%rd54, %r7;
	mov.b64 	%rd55, 48271;
	mov.b64 	%rd56, 1;
$L__BB3_5:
	and.b64  	%rd23, %rd54, 1;
	setp.eq.b64 	%p4, %rd23, 1;
	not.pred 	%p5, %p4;
	@%p5 bra 	$L__BB3_7;
	mul.lo.s64 	%rd24, %rd56, %rd55;
	mul.hi.u64 	%rd25, %rd24, 8589934597;
	sub.s64 	%rd26, %rd24, %rd25;
	shr.u64 	%rd27, %rd26, 1;
	add.s64 	%rd28, %rd27, %rd25;
	shr.u64 	%rd29, %rd28, 30;
	mul.lo.s64 	%rd30, %rd29, 2147483647;
	sub.s64 	%rd56, %rd24, %rd30;
$L__BB3_7:
	shr.u64 	%rd8, %rd54, 1;
	mul.lo.s64 	%rd31, %rd55, %rd55;
	mul.hi.u64 	%rd32, %rd31, -9223372032559808509;
	shr.u64 	%rd33, %rd32, 30;
	mul.lo.s64 	%rd34, %rd33, 2147483647;
	sub.s64 	%rd55, %rd31, %rd34;
	setp.gt.u64 	%p6, %rd54, 1;
	mov.u64 	%rd54, %rd8;
	@%p6 bra 	$L__BB3_5;
	cvt.u32.u64 	%r27, %rd56;
	mul.hi.u32 	%r28, %r27, 3;
	sub.s32 	%r29, %r27, %r28;
	shr.u32 	%r30, %r29, 1;
	add.s32 	%r31, %r30, %r28;
	shr.u32 	%r32, %r31, 30;
	mul.lo.s32 	%r33, %r32, 2147483647;
	sub.s32 	%r67, %r27, %r33;
$L__BB3_9:
	mul.hi.u32 	%r34, %r67, -1131474031;
	shr.u32 	%r35, %r34, 15;
	mul.lo.s32 	%r36, %r35, 44488;
	sub.s32 	%r37, %r67, %r36;
	mul.lo.s32 	%r38, %r37, 48271;
	mul.lo.s32 	%r39, %r35, 3399;
	setp.lt.u32 	%p7, %r38, %r39;
	xor.b32  	%r40, %r39, 2147483647;
	neg.s32 	%r41, %r39;
	selp.b32 	%r42, %r40, %r41, %p7;
	add.s32 	%r43, %r38, %r42;
	add.s32 	%r44, %r43, -1;
	cvt.rn.f32.u32 	%f5, %r44;
	mul.f32 	%f6, %f5, 0f30000000;
	fma.rn.f32 	%f7, %f3, %f6, %f1;
	mul.wide.s32 	%rd35, %r6, 4;
	add.s64 	%rd36, %rd1, %rd35;
	st.global.f32 	[%rd36], %f7;
	add.s32 	%r66, %r66, 1;
	setp.eq.s32 	%p8, %r66, %r17;
	@%p8 bra 	$L__BB3_21;
	bra.uni 	$L__BB3_3;
$L__BB3_10:
	setp.lt.s32 	%p9, %r17, 1;
	@%p9 bra 	$L__BB3_21;
	mov.u32 	%r4, %tid.x;
	sub.f32 	%f4, %f2, %f1;
	mov.b32 	%r68, 0;
$L__BB3_12:
	shl.b32 	%r46, %r68, 7;
	add.s32 	%r12, %r46, %r4;
	setp.ge.s32 	%p10, %r12, %r1;
	@%p10 bra 	$L__BB3_20;
	add.s32 	%r13, %r12, %r2;
	setp.eq.s32 	%p11, %r13, 0;
	mov.b32 	%r69, 1;
	@%p11 bra 	$L__BB3_19;
	cvt.u64.u32 	%rd58, %r13;
	mov.b64 	%rd59, 48271;
	mov.b64 	%rd60, 1;
$L__BB3_15:
	and.b64  	%rd39, %rd58, 1;
	setp.eq.b64 	%p12, %rd39, 1;
	not.pred 	%p13, %p12;
	@%p13 bra 	$L__BB3_17;
	mul.lo.s64 	%rd40, %rd60, %rd59;
	mul.hi.u64 	%rd41, %rd40, 8589934597;
	sub.s64 	%rd42, %rd40, %rd41;
	shr.u64 	%rd43, %rd42, 1;
	add.s64 	%rd44, %rd43, %rd41;
	shr.u64 	%rd45, %rd44, 30;
	mul.lo.s64 	%rd46, %rd45, 2147483647;
	sub.s64 	%rd60, %rd40, %rd46;
$L__BB3_17:
	shr.u64 	%rd16, %rd58, 1;
	mul.lo.s64 	%rd47, %rd59, %rd59;
	mul.hi.u64 	%rd48, %rd47, -9223372032559808509;
	shr.u64 	%rd49, %rd48, 30;
	mul.lo.s64 	%rd50, %rd49, 2147483647;
	sub.s64 	%rd59, %rd47, %rd50;
	setp.gt.u64 	%p14, %rd58, 1;
	mov.u64 	%rd58, %rd16;
	@%p14 bra 	$L__BB3_15;
	cvt.u32.u64 	%r48, %rd60;
	mul.hi.u32 	%r49, %r48, 3;
	sub.s32 	%r50, %r48, %r49;
	shr.u32 	%r51, %r50, 1;
	add.s32 	%r52, %r51, %r49;
	shr.u32 	%r53, %r52, 30;
	mul.lo.s32 	%r54, %r53, 2147483647;
	sub.s32 	%r69, %r48, %r54;
$L__BB3_19:
	mul.hi.u32 	%r55, %r69, -1131474031;
	shr.u32 	%r56, %r55, 15;
	mul.lo.s32 	%r57, %r56, 44488;
	sub.s32 	%r58, %r69, %r57;
	mul.lo.s32 	%r59, %r58, 48271;
	mul.lo.s32 	%r60, %r56, 3399;
	setp.lt.u32 	%p15, %r59, %r60;
	xor.b32  	%r61, %r60, 2147483647;
	neg.s32 	%r62, %r60;
	selp.b32 	%r63, %r61, %r62, %p15;
	add.s32 	%r64, %r59, %r63;
	add.s32 	%r65, %r64, -1;
	cvt.rn.f32.u32 	%f8, %r65;
	mul.f32 	%f9, %f8, 0f30000000;
	fma.rn.f32 	%f10, %f4, %f9, %f1;
	mul.wide.s32 	%rd51, %r12, 4;
	add.s64 	%rd52, %rd1, %rd51;
	st.global.f32 	[%rd52], %f10;
$L__BB3_20:
	add.s32 	%r68, %r68, 1;
	setp.ne.s32 	%p16, %r68, %r17;
	@%p16 bra 	$L__BB3_12;
$L__BB3_21:
	ret;

}
	// .globl	_ZN3cub18CUB_300001_SM_10006detail9transform16transform_kernelINS2_10policy_hubILb1EN4cuda3std3__45tupleIJN6thrust24THRUST_300001_SM_1000_NS17counting_iteratorIjNSA_11use_defaultESC_SC_EEEEEE10policy1000El7psrngenNSA_6detail15normal_iteratorINSA_10device_ptrIfEEEEJSD_EEEvT0_iT1_T2_DpNS2_10kernel_argIT3_EE
.visible .entry _ZN3cub18CUB_300001_SM_10006detail9transform16transform_kernelINS2_10policy_hubILb1EN4cuda3std3__45tupleIJN6thrust24THRUST_300001_SM_1000_NS17counting_iteratorIjNSA_11use_defaultESC_SC_EEEEEE10policy1000El7psrngenNSA_6detail15normal_iteratorINSA_10device_ptrIfEEEEJSD_EEEvT0_iT1_T2_DpNS2_10kernel_argIT3_EE(
	.param .u64 _ZN3cub18CUB_300001_SM_10006detail9transform16transform_kernelINS2_10policy_hubILb1EN4cuda3std3__45tupleIJN6thrust24THRUST_300001_SM_1000_NS17counting_iteratorIjNSA_11use_defaultESC_SC_EEEEEE10policy1000El7psrngenNSA_6detail15normal_iteratorINSA_10device_ptrIfEEEEJSD_EEEvT0_iT1_T2_DpNS2_10kernel_argIT3_EE_param_0,
	.param .u32 _ZN3cub18CUB_300001_SM_10006detail9transform16transform_kernelINS2_10policy_hubILb1EN4cuda3std3__45tupleIJN6thrust24THRUST_300001_SM_1000_NS17counting_iteratorIjNSA_11use_defaultESC_SC_EEEEEE10policy1000El7psrngenNSA_6detail15normal_iteratorINSA_10device_ptrIfEEEEJSD_EEEvT0_iT1_T2_DpNS2_10kernel_argIT3_EE_param_1,
	.param .align 4 .b8 _ZN3cub18CUB_300001_SM_10006detail9transform16transform_kernelINS2_10policy_hubILb1EN4cuda3std3__45tupleIJN6thrust24THRUST_300001_SM_1000_NS17counting_iteratorIjNSA_11use_defaultESC_SC_EEEEEE10policy1000El7psrngenNSA_6detail15normal_iteratorINSA_10device_ptrIfEEEEJSD_EEEvT0_iT1_T2_DpNS2_10kernel_argIT3_EE_param_2[8],
	.param .align 8 .b8 _ZN3cub18CUB_300001_SM_10006detail9transform16transform_kernelINS2_10policy_hubILb1EN4cuda3std3__45tupleIJN6thrust24THRUST_300001_SM_1000_NS17counting_iteratorIjNSA_11use_defaultESC_SC_EEEEEE10policy1000El7psrngenNSA_6detail15normal_iteratorINSA_10device_ptrIfEEEEJSD_EEEvT0_iT1_T2_DpNS2_10kernel_argIT3_EE_param_3[8],
	.param .align 8 .b8 _ZN3cub18CUB_300001_SM_10006detail9transform16transform_kernelINS2_10policy_hubILb1EN4cuda3std3__45tupleIJN6thrust24THRUST_300001_SM_1000_NS17counting_iteratorIjNSA_11use_defaultESC_SC_EEEEEE10policy1000El7psrngenNSA_6detail15normal_iteratorINSA_10device_ptrIfEEEEJSD_EEEvT0_iT1_T2_DpNS2_10kernel_argIT3_EE_param_4[16]
)
.maxntid 128
{
	.reg .pred 	%p<17>;
	.reg .b32 	%r<68>;
	.reg .b32 	%f<11>;
	.reg .b64 	%rd<67>;

	ld.param.f32 	%f1, [_ZN3cub18CUB_300001_SM_10006detail9transform16transform_kernelINS2_10policy_hubILb1EN4cuda3std3__45tupleIJN6thrust24THRUST_300001_SM_1000_NS17counting_iteratorIjNSA_11use_defaultESC_SC_EEEEEE10policy1000El7psrngenNSA_6detail15normal_iteratorINSA_10device_ptrIfEEEEJSD_EEEvT0_iT1_T2_DpNS2_10kernel_argIT3_EE_param_2];
	ld.param.f32 	%f2, [_ZN3cub18CUB_300001_SM_10006detail9transform16transform_kernelINS2_10policy_hubILb1EN4cuda3std3__45tupleIJN6thrust24THRUST_300001_SM_1000_NS17counting_iteratorIjNSA_11use_defaultESC_SC_EEEEEE10policy1000El7psrngenNSA_6detail15normal_iteratorINSA_10device_ptrIfEEEEJSD_EEEvT0_iT1_T2_DpNS2_10kernel_argIT3_EE_param_2+4];
	ld.param.u32 	%r18, [_ZN3cub18CUB_300001_SM_10006detail9transform16transform_kernelINS2_10policy_hubILb1EN4cuda3std3__45tupleIJN6thrust24THRUST_300001_SM_1000_NS17counting_iteratorIjNSA_11use_defaultESC_SC_EEEEEE10policy1000El7psrngenNSA_6detail15normal_iteratorINSA_10device_ptrIfEEEEJSD_EEEvT0_iT1_T2_DpNS2_10kernel_argIT3_EE_param_4];
	ld.param.u64 	%rd18, [_ZN3cub18CUB_300001_SM_10006detail9transform16transform_kernelINS2_10policy_hubILb1EN4cuda3std3__45tupleIJN6thrust24THRUST_300001_SM_1000_NS17counting_iteratorIjNSA_11use_defaultESC_SC_EEEEEE10policy1000El7psrngenNSA_6detail15normal_iteratorINSA_10device_ptrIfEEEEJSD_EEEvT0_iT1_T2_DpNS2_10kernel_argIT3_EE_param_0];
	ld.param.u64 	%rd19, [_ZN3cub18CUB_300001_SM_10006detail9transform16transform_kernelINS2_10policy_hubILb1EN4cuda3std3__45tupleIJN6thrust24THRUST_300001_SM_1000_NS17counting_iteratorIjNSA_11use_defaultESC_SC_EEEEEE10policy1000El7psrngenNSA_6detail15normal_iteratorINSA_10device_ptrIfEEEEJSD_EEEvT0_iT1_T2_DpNS2_10kernel_argIT3_EE_param_3];
	ld.param.u32 	%r17, [_ZN3cub18CUB_300001_SM_10006detail9transform16transform_kernelINS2_10policy_hubILb1EN4cuda3std3__45tupleIJN6thrust24THRUST_300001_SM_1000_NS17counting_iteratorIjNSA_11use_defaultESC_SC_EEEEEE10policy1000El7psrngenNSA_6detail15normal_iteratorINSA_10device_ptrIfEEEEJSD_EEEvT0_iT1_T2_DpNS2_10kernel_argIT3_EE_param_1];
	cvta.to.global.u64 	%rd20, %rd19;
	shl.b32 	%r19, %r17, 7;
	mov.u32 	%r20, %ctaid.x;
	cvt.u64.u32 	%rd21, %r20;
	cvt.s64.s32 	%rd22, %r19;
	mul.lo.s64 	%rd23, %rd22, %rd21;
	sub.s64 	%rd24, %rd18, %rd23;
	min.s64 	%rd25, %rd24, %rd22;
	cvt.u32.u64 	%r1, %rd25;
	cvt.u32.u64 	%r21, %rd23;
	add.s32 	%r2, %r18, %r21;
	shl.b64 	%rd26, %rd23, 2;
	add.s64 	%rd1, %rd20, %rd26;
	setp.eq.s32 	%p1, %r19, %r1;
	@%p1 bra 	$L__BB4_12;
	setp.lt.s32 	%p2, %r17, 1;
	@%p2 bra 	$L__BB4_21;
	mov.u32 	%r3, %tid.x;
	sub.f32 	%f3, %f2, %f1;
	mov.b32 	%r66, 0;
$L__BB4_3:
	shl.b32 	%r23, %r66, 7;
	add.s32 	%r12, %r23, %r3;
	setp.ge.s32 	%p3, %r12, %r1;
	@%p3 bra 	$L__BB4_11;
	add.s32 	%r13, %r12, %r2;
	setp.eq.s32 	%p4, %r13, 0;
	mov.b32 	%r67, 1;
	@%p4 bra 	$L__BB4_10;
	cvt.u64.u32 	%rd64, %r13;
	mov.b64 	%rd65, 48271;
	mov.b64 	%rd66, 1;
$L__BB4_6:
	and.b64  	%rd29, %rd64, 1;
	setp.eq.b64 	%p5, %rd29, 1;
	not.pred 	%p6, %p5;
	@%p6 bra 	$L__BB4_8;
	mul.lo.s64 	%rd30, %rd66, %rd65;
	mul.hi.u64 	%rd31, %rd30, 8589934597;
	sub.s64 	%rd32, %rd30, %rd31;
	shr.u64 	%rd33, %rd32, 1;
	add.s64 	%rd34, %rd33, %rd31;
	shr.u64 	%rd35, %rd34, 30;
	mul.lo.s64 	%rd36, %rd35, 2147483647;
	sub.s64 	%rd66, %rd30, %rd36;
$L__BB4_8:
	shr.u64 	%rd16, %rd64, 1;
	mul.lo.s64 	%rd37, %rd65, %rd65;
	mul.hi.u64 	%rd38, %rd37, -9223372032559808509;
	shr.u64 	%rd39, %rd38, 30;
	mul.lo.s64 	%rd40, %rd39, 2147483647;
	sub.s64 	%rd65, %rd37, %rd40;
	setp.gt.u64 	%p7, %rd64, 1;
	mov.u64 	%rd64, %rd16;
	@%p7 bra 	$L__BB4_6;
	cvt.u32.u64 	%r25, %rd66;
	mul.hi.u32 	%r26, %r25, 3;
	sub.s32 	%r27, %r25, %r26;
	shr.u32 	%r28, %r27, 1;
	add.s32 	%r29, %r28, %r26;
	shr.u32 	%r30, %r29, 30;
	mul.lo.s32 	%r31, %r30, 2147483647;
	sub.s32 	%r67, %r25, %r31;
$L__BB4_10:
	mul.hi.u32 	%r32, %r67, -1131474031;
	shr.u32 	%r33, %r32, 15;
	mul.lo.s32 	%r34, %r33, 44488;
	sub.s32 	%r35, %r67, %r34;
	mul.lo.s32 	%r36, %r35, 48271;
	mul.lo.s32 	%r37, %r33, 3399;
	setp.lt.u32 	%p8, %r36, %r37;
	xor.b32  	%r38, %r37, 2147483647;
	neg.s32 	%r39, %r37;
	selp.b32 	%r40, %r38, %r39, %p8;
	add.s32 	%r41, %r36, %r40;
	add.s32 	%r42, %r41, -1;
	cvt.rn.f32.u32 	%f5, %r42;
	mul.f32 	%f6, %f5, 0f30000000;
	fma.rn.f32 	%f7, %f3, %f6, %f1;
	mul.wide.s32 	%rd41, %r12, 4;
	add.s64 	%rd42, %rd1, %rd41;
	st.global.f32 	[%rd42], %f7;
$L__BB4_11:
	add.s32 	%r66, %r66, 1;
	setp.ne.s32 	%p9, %r66, %r17;
	@%p9 bra 	$L__BB4_3;
	bra.uni 	$L__BB4_21;
$L__BB4_12:
	setp.lt.s32 	%p10, %r17, 1;
	@%p10 bra 	$L__BB4_21;
	mov.u32 	%r4, %tid.x;
	sub.f32 	%f4, %f2, %f1;
	mov.b32 	%r64, 0;
$L__BB4_14:
	shl.b32 	%r45, %r64, 7;
	add.s32 	%r6, %r45, %r4;
	add.s32 	%r7, %r6, %r2;
	setp.eq.s32 	%p11, %r7, 0;
	mov.b32 	%r65, 1;
	@%p11 bra 	$L__BB4_20;
	cvt.u64.u32 	%rd60, %r7;
	mov.b64 	%rd61, 48271;
	mov.b64 	%rd62, 1;
$L__BB4_16:
	and.b64  	%rd45, %rd60, 1;
	setp.eq.b64 	%p12, %rd45, 1;
	not.pred 	%p13, %p12;
	@%p13 bra 	$L__BB4_18;
	mul.lo.s64 	%rd46, %rd62, %rd61;
	mul.hi.u64 	%rd47, %rd46, 8589934597;
	sub.s64 	%rd48, %rd46, %rd47;
	shr.u64 	%rd49, %rd48, 1;
	add.s64 	%rd50, %rd49, %rd47;
	shr.u64 	%rd51, %rd50, 30;
	mul.lo.s64 	%rd52, %rd51, 2147483647;
	sub.s64 	%rd62, %rd46, %rd52;
$L__BB4_18:
	shr.u64 	%rd8, %rd60, 1;
	mul.lo.s64 	%rd53, %rd61, %rd61;
	mul.hi.u64 	%rd54, %rd53, -9223372032559808509;
	shr.u64 	%rd55, %rd54, 30;
	mul.lo.s64 	%rd56, %rd55, 2147483647;
	sub.s64 	%rd61, %rd53, %rd56;
	setp.gt.u64 	%p14, %rd60, 1;
	mov.u64 	%rd60, %rd8;
	@%p14 bra 	$L__BB4_16;
	cvt.u32.u64 	%r46, %rd62;
	mul.hi.u32 	%r47, %r46, 3;
	sub.s32 	%r48, %r46, %r47;
	shr.u32 	%r49, %r48, 1;
	add.s32 	%r50, %r49, %r47;
	shr.u32 	%r51, %r50, 30;
	mul.lo.s32 	%r52, %r51, 2147483647;
	sub.s32 	%r65, %r46, %r52;
$L__BB4_20:
	mul.hi.u32 	%r53, %r65, -1131474031;
	shr.u32 	%r54, %r53, 15;
	mul.lo.s32 	%r55, %r54, 44488;
	sub.s32 	%r56, %r65, %r55;
	mul.lo.s32 	%r57, %r56, 48271;
	mul.lo.s32 	%r58, %r54, 3399;
	setp.lt.u32 	%p15, %r57, %r58;
	xor.b32  	%r59, %r58, 2147483647;
	neg.s32 	%r60, %r58;
	selp.b32 	%r61, %r59, %r60, %p15;
	add.s32 	%r62, %r57, %r61;
	add.s32 	%r63, %r62, -1;
	cvt.rn.f32.u32 	%f8, %r63;
	mul.f32 	%f9, %f8, 0f30000000;
	fma.rn.f32 	%f10, %f4, %f9, %f1;
	mul.wide.s32 	%rd57, %r6, 4;
	add.s64 	%rd58, %rd1, %rd57;
	st.global.f32 	[%rd58], %f10;
	add.s32 	%r64, %r64, 1;
	setp.eq.s32 	%p16, %r64, %r17;
	@%p16 bra 	$L__BB4_21;
	bra.uni 	$L__BB4_14;
$L__BB4_21:
	ret;

}
	// .globl	_ZN3cub18CUB_300001_SM_10006detail9transform16transform_kernelINS2_10policy_hubILb0EN4cuda3std3__45tupleIJN6thrust24THRUST_300001_SM_1000_NS6detail15normal_iteratorINSA_10device_ptrIfEEEENSA_17constant_iteratorIdNSA_11use_defaultESH_EEEEEE10policy1000EiNS7_5minusIdEESF_JPfSI_EEEvT0_iT1_T2_DpNS2_10kernel_argIT3_EE
.visible .entry _ZN3cub18CUB_300001_SM_10006detail9transform16transform_kernelINS2_10policy_hubILb0EN4cuda3std3__45tupleIJN6thrust24THRUST_300001_SM_1000_NS6detail15normal_iteratorINSA_10device_ptrIfEEEENSA_17constant_iteratorIdNSA_11use_defaultESH_EEEEEE10policy1000EiNS7_5minusIdEESF_JPfSI_EEEvT0_iT1_T2_DpNS2_10kernel_argIT3_EE(
	.param .u32 _ZN3cub18CUB_300001_SM_10006detail9transform16transform_kernelINS2_10policy_hubILb0EN4cuda3std3__45tupleIJN6thrust24THRUST_300001_SM_1000_NS6detail15normal_iteratorINSA_10device_ptrIfEEEENSA_17constant_iteratorIdNSA_11use_defaultESH_EEEEEE10policy1000EiNS7_5minusIdEESF_JPfSI_EEEvT0_iT1_T2_DpNS2_10kernel_argIT3_EE_param_0,
	.param .u32 _ZN3cub18CUB_300001_SM_10006detail9transform16transform_kernelINS2_10policy_hubILb0EN4cuda3std3__45tupleIJN6thrust24THRUST_300001_SM_1000_NS6detail15normal_iteratorINSA_10device_ptrIfEEEENSA_17constant_iteratorIdNSA_11use_defaultESH_EEEEEE10policy1000EiNS7_5minusIdEESF_JPfSI_EEEvT0_iT1_T2_DpNS2_10kernel_argIT3_EE_param_1,
	.param .align 1 .b8 _ZN3cub18CUB_300001_SM_10006detail9transform16transform_kernelINS2_10policy_hubILb0EN4cuda3std3__45tupleIJN6thrust24THRUST_300001_SM_1000_NS6detail15normal_iteratorINSA_10device_ptrIfEEEENSA_17constant_iteratorIdNSA_11use_defaultESH_EEEEEE10policy1000EiNS7_5minusIdEESF_JPfSI_EEEvT0_iT1_T2_DpNS2_10kernel_argIT3_EE_param_2[1],
	.param .align 8 .b8 _ZN3cub18CUB_300001_SM_10006detail9transform16transform_kernelINS2_10policy_hubILb0EN4cuda3std3__45tupleIJN6thrust24THRUST_300001_SM_1000_NS6detail15normal_iteratorINSA_10device_ptrIfEEEENSA_17constant_iteratorIdNSA_11use_defaultESH_EEEEEE10policy1000EiNS7_5minusIdEESF_JPfSI_EEEvT0_iT1_T2_DpNS2_10kernel_argIT3_EE_param_3[8],
	.param .align 8 .b8 _ZN3cub18CUB_300001_SM_10006detail9transform16transform_kernelINS2_10policy_hubILb0EN4cuda3std3__45tupleIJN6thrust24THRUST_300001_SM_1000_NS6detail15normal_iteratorINSA_10device_ptrIfEEEENSA_17constant_iteratorIdNSA_11use_defaultESH_EEEEEE10policy1000EiNS7_5minusIdEESF_JPfSI_EEEvT0_iT1_T2_DpNS2_10kernel_argIT3_EE_param_4[16],
	.param .align 8 .b8 _ZN3cub18CUB_300001_SM_10006detail9transform16transform_kernelINS2_10policy_hubILb0EN4cuda3std3__45tupleIJN6thrust24THRUST_300001_SM_1000_NS6detail15normal_iteratorINSA_10device_ptrIfEEEENSA_17constant_iteratorIdNSA_11use_defaultESH_EEEEEE10policy1000EiNS7_5minusIdEESF_JPfSI_EEEvT0_iT1_T2_DpNS2_10kernel_argIT3_EE_param_5[16]
)
.maxntid 128
{
	.reg .pred 	%p<37>;
	.reg .b32 	%r<84>;
	.reg .b32 	%f<89>;
	.reg .b64 	%rd<65>;
	.reg .b64 	%fd<90>;

	ld.param.u32 	%r50, [_ZN3cub18CUB_300001_SM_10006detail9transform16transform_kernelINS2_10policy_hubILb0EN4cuda3std3__45tupleIJN6thrust24THRUST_300001_SM_1000_NS6detail15normal_iteratorINSA_10device_ptrIfEEEENSA_17constant_iteratorIdNSA_11use_defaultESH_EEEEEE10policy1000EiNS7_5minusIdEESF_JPfSI_EEEvT0_iT1_T2_DpNS2_10kernel_argIT3_EE_param_0];
	ld.param.u64 	%rd15, [_ZN3cub18CUB_300001_SM_10006detail9transform16transform_kernelINS2_10policy_hubILb0EN4cuda3std3__45tupleIJN6thrust24THRUST_300001_SM_1000_NS6detail15normal_iteratorINSA_10device_ptrIfEEEENSA_17constant_iteratorIdNSA_11use_defaultESH_EEEEEE10policy1000EiNS7_5minusIdEESF_JPfSI_EEEvT0_iT1_T2_DpNS2_10kernel_argIT3_EE_param_4];
	ld.param.u64 	%rd16, [_ZN3cub18CUB_300001_SM_10006detail9transform16transform_kernelINS2_10policy_hubILb0EN4cuda3std3__45tupleIJN6thrust24THRUST_300001_SM_1000_NS6detail15normal_iteratorINSA_10device_ptrIfEEEENSA_17constant_iteratorIdNSA_11use_defaultESH_EEEEEE10policy1000EiNS7_5minusIdEESF_JPfSI_EEEvT0_iT1_T2_DpNS2_10kernel_argIT3_EE_param_3];
	ld.param.u32 	%r49, [_ZN3cub18CUB_300001_SM_10006detail9transform16transform_kernelINS2_10policy_hubILb0EN4cuda3std3__45tupleIJN6thrust24THRUST_300001_SM_1000_NS6detail15normal_iteratorINSA_10device_ptrIfEEEENSA_17constant_iteratorIdNSA_11use_defaultESH_EEEEEE10policy1000EiNS7_5minusIdEESF_JPfSI_EEEvT0_iT1_T2_DpNS2_10kernel_argIT3_EE_param_1];
	cvta.to.global.u64 	%rd1, %rd16;
	cvta.to.global.u64 	%rd2, %rd15;
	ld.param.f64 	%fd1, [_ZN3cub18CUB_300001_SM_10006detail9transform16transform_kernelINS2_10policy_hubILb0EN4cuda3std3__45tupleIJN6thrust24THRUST_300001_SM_1000_NS6detail15normal_iteratorINSA_10device_ptrIfEEEENSA_17constant_iteratorIdNSA_11use_defaultESH_EEEEEE10policy1000EiNS7_5minusIdEESF_JPfSI_EEEvT0_iT1_T2_DpNS2_10kernel_argIT3_EE_param_5+8];
	shl.b32 	%r1, %r49, 7;
	mov.u32 	%r51, %ctaid.x;
	mul.lo.s32 	%r2, %r1, %r51;
	sub.s32 	%r3, %r50, %r2;
	min.s32 	%r4, %r1, %r3;
	shl.b32 	%r5, %r4, 2;
	mov.u32 	%r6, %tid.x;
	shl.b32 	%r72, %r6, 7;
	setp.ge.s32 	%p1, %r72, %r5;
	@%p1 bra 	$L__BB5_3;
	mul.wide.u32 	%rd17, %r6, 128;
	add.s64 	%rd18, %rd2, %rd17;
	mul.wide.s32 	%rd19, %r2, 4;
	add.s64 	%rd63, %rd18, %rd19;
$L__BB5_2:
	.pragma "nounroll";
	// begin inline asm
	prefetch.global.L2 [%rd63];
	// end inline asm
	add.s32 	%r72, %r72, 16384;
	add.s64 	%rd63, %rd63, 16384;
	setp.lt.s32 	%p2, %r72, %r5;
	@%p2 bra 	$L__BB5_2;
$L__BB5_3:
	mul.wide.s32 	%rd21, %r2, 4;
	add.s64 	%rd6, %rd2, %rd21;
	add.s64 	%rd7, %rd1, %rd21;
	setp.gt.s32 	%p3, %r1, %r3;
	@%p3 bra 	$L__BB5_17;
	setp.lt.s32 	%p4, %r49, 1;
	@%p4 bra 	$L__BB5_58;
	and.b32  	%r10, %r49, 15;
	setp.lt.u32 	%p5, %r49, 16;
	mov.b32 	%r79, 0;
	@%p5 bra 	$L__BB5_8;
	and.b32  	%r79, %r49, 2147483632;
	neg.s32 	%r74, %r79;
	add.s32 	%r73, %r6, 1152;
	mul.wide.u32 	%rd64, %r6, 4;
$L__BB5_7:
	.pragma "nounroll";
	mul.wide.s32 	%rd22, %r73, 4;
	add.s64 	%rd23, %rd22, 1536;
	add.s64 	%rd24, %rd6, %rd64;
	ld.global.f32 	%f1, [%rd24];
	cvt.f64.f32 	%fd2, %f1;
	sub.f64 	%fd3, %fd2, %fd1;
	cvt.rn.f32.f64 	%f2, %fd3;
	add.s64 	%rd25, %rd7, %rd64;
	st.global.f32 	[%rd25], %f2;
	ld.global.f32 	%f3, [%rd24+512];
	cvt.f64.f32 	%fd4, %f3;
	sub.f64 	%fd5, %fd4, %fd1;
	cvt.rn.f32.f64 	%f4, %fd5;
	st.global.f32 	[%rd25+512], %f4;
	ld.global.f32 	%f5, [%rd24+1024];
	cvt.f64.f32 	%fd6, %f5;
	sub.f64 	%fd7, %fd6, %fd1;
	cvt.rn.f32.f64 	%f6, %fd7;
	st.global.f32 	[%rd25+1024], %f6;
	ld.global.f32 	%f7, [%rd24+1536];
	cvt.f64.f32 	%fd8, %f7;
	sub.f64 	%fd9, %fd8, %fd1;
	cvt.rn.f32.f64 	%f8, %fd9;
	st.global.f32 	[%rd25+1536], %f8;
	ld.global.f32 	%f9, [%rd24+2048];
	cvt.f64.f32 	%fd10, %f9;
	sub.f64 	%fd11, %fd10, %fd1;
	cvt.rn.f32.f64 	%f10, %fd11;
	st.global.f32 	[%rd25+2048], %f10;
	ld.global.f32 	%f11, [%rd24+2560];
	cvt.f64.f32 	%fd12, %f11;
	sub.f64 	%fd13, %fd12, %fd1;
	cvt.rn.f32.f64 	%f12, %fd13;
	st.global.f32 	[%rd25+2560], %f12;
	ld.global.f32 	%f13, [%rd24+3072];
	cvt.f64.f32 	%fd14, %f13;
	sub.f64 	%fd15, %fd14, %fd1;
	cvt.rn.f32.f64 	%f14, %fd15;
	st.global.f32 	[%rd25+3072], %f14;
	ld.global.f32 	%f15, [%rd24+3584];
	cvt.f64.f32 	%fd16, %f15;
	sub.f64 	%fd17, %fd16, %fd1;
	cvt.rn.f32.f64 	%f16, %fd17;
	st.global.f32 	[%rd25+3584], %f16;
	ld.global.f32 	%f17, [%rd24+4096];
	cvt.f64.f32 	%fd18, %f17;
	sub.f64 	%fd19, %fd18, %fd1;
	cvt.rn.f32.f64 	%f18, %fd19;
	st.global.f32 	[%rd25+4096], %f18;
	add.s64 	%rd26, %rd6, %rd23;
	ld.global.f32 	%f19, [%rd26+-1536];
	cvt.f64.f32 	%fd20, %f19;
	sub.f64 	%fd21, %fd20, %fd1;
	cvt.rn.f32.f64 	%f20, %fd21;
	add.s64 	%rd27, %rd7, %rd23;
	st.global.f32 	[%rd27+-1536], %f20;
	ld.global.f32 	%f21, [%rd26+-1024];
	cvt.f64.f32 	%fd22, %f21;
	sub.f64 	%fd23, %fd22, %fd1;
	cvt.rn.f32.f64 	%f22, %fd23;
	st.global.f32 	[%rd27+-1024], %f22;
	ld.global.f32 	%f23, [%rd26+-512];
	cvt.f64.f32 	%fd24, %f23;
	sub.f64 	%fd25, %fd24, %fd1;
	cvt.rn.f32.f64 	%f24, %fd25;
	st.global.f32 	[%rd27+-512], %f24;
	ld.global.f32 	%f25, [%rd26];
	cvt.f64.f32 	%fd26, %f25;
	sub.f64 	%fd27, %fd26, %fd1;
	cvt.rn.f32.f64 	%f26, %fd27;
	st.global.f32 	[%rd27], %f26;
	ld.global.f32 	%f27, [%rd26+512];
	cvt.f64.f32 	%fd28, %f27;
	sub.f64 	%fd29, %fd28, %fd1;
	cvt.rn.f32.f64 	%f28, %fd29;
	st.global.f32 	[%rd27+512], %f28;
	ld.global.f32 	%f29, [%rd26+1024];
	cvt.f64.f32 	%fd30, %f29;
	sub.f64 	%fd31, %fd30, %fd1;
	cvt.rn.f32.f64 	%f30, %fd31;
	st.global.f32 	[%rd27+1024], %f30;
	ld.global.f32 	%f31, [%rd26+1536];
	cvt.f64.f32 	%fd32, %f31;
	sub.f64 	%fd33, %fd32, %fd1;
	cvt.rn.f32.f64 	%f32, %fd33;
	st.global.f32 	[%rd27+1536], %f32;
	add.s32 	%r74, %r74, 16;
	add.s32 	%r73, %r73, 2048;
	add.s64 	%rd64, %rd64, 8192;
	setp.eq.s32 	%p6, %r74, 0;
	@%p6 bra 	$L__BB5_8;
	bra.uni 	$L__BB5_7;
$L__BB5_8:
	setp.eq.s32 	%p7, %r10, 0;
	@%p7 bra 	$L__BB5_58;
	and.b32  	%r37, %r49, 7;
	setp.lt.u32 	%p8, %r10, 8;
	@%p8 bra 	$L__BB5_11;
	shl.b32 	%r53, %r79, 7;
	add.s32 	%r54, %r53, %r6;
	mul.wide.s32 	%rd28, %r54, 4;
	add.s64 	%rd29, %rd6, %rd28;
	ld.global.f32 	%f33, [%rd29];
	cvt.f64.f32 	%fd34, %f33;
	sub.f64 	%fd35, %fd34, %fd1;
	cvt.rn.f32.f64 	%f34, %fd35;
	add.s64 	%rd30, %rd7, %rd28;
	st.global.f32 	[%rd30], %f34;
	ld.global.f32 	%f35, [%rd29+512];
	cvt.f64.f32 	%fd36, %f35;
	sub.f64 	%fd37, %fd36, %fd1;
	cvt.rn.f32.f64 	%f36, %fd37;
	st.global.f32 	[%rd30+512], %f36;
	ld.global.f32 	%f37, [%rd29+1024];
	cvt.f64.f32 	%fd38, %f37;
	sub.f64 	%fd39, %fd38, %fd1;
	cvt.rn.f32.f64 	%f38, %fd39;
	st.global.f32 	[%rd30+1024], %f38;
	ld.global.f32 	%f39, [%rd29+1536];
	cvt.f64.f32 	%fd40, %f39;
	sub.f64 	%fd41, %fd40, %fd1;
	cvt.rn.f32.f64 	%f40, %fd41;
	st.global.f32 	[%rd30+1536], %f40;
	ld.global.f32 	%f41, [%rd29+2048];
	cvt.f64.f32 	%fd42, %f41;
	sub.f64 	%fd43, %fd42, %fd1;
	cvt.rn.f32.f64 	%f42, %fd43;
	st.global.f32 	[%rd30+2048], %f42;
	ld.global.f32 	%f43, [%rd29+2560];
	cvt.f64.f32 	%fd44, %f43;
	sub.f64 	%fd45, %fd44, %fd1;
	cvt.rn.f32.f64 	%f44, %fd45;
	st.global.f32 	[%rd30+2560], %f44;
	ld.global.f32 	%f45, [%rd29+3072];
	cvt.f64.f32 	%fd46, %f45;
	sub.f64 	%fd47, %fd46, %fd1;
	cvt.rn.f32.f64 	%f46, %fd47;
	st.global.f32 	[%rd30+3072], %f46;
	ld.global.f32 	%f47, [%rd29+3584];
	cvt.f64.f32 	%fd48, %f47;
	sub.f64 	%fd49, %fd48, %fd1;
	cvt.rn.f32.f64 	%f48, %fd49;
	st.global.f32 	[%rd30+3584], %f48;
	add.s32 	%r79, %r79, 8;
$L__BB5_11:
	setp.eq.s32 	%p9, %r37, 0;
	@%p9 bra 	$L__BB5_58;
	and.b32  	%r40, %r49, 3;
	setp.lt.u32 	%p10, %r37, 4;
	@%p10 bra 	$L__BB5_14;
	shl.b32 	%r55, %r79, 7;
	add.s32 	%r56, %r55, %r6;
	mul.wide.s32 	%rd31, %r56, 4;
	add.s64 	%rd32, %rd6, %rd31;
	ld.global.f32 	%f49, [%rd32];
	cvt.f64.f32 	%fd50, %f49;
	sub.f64 	%fd51, %fd50, %fd1;
	cvt.rn.f32.f64 	%f50, %fd51;
	add.s64 	%rd33, %rd7, %rd31;
	st.global.f32 	[%rd33], %f50;
	ld.global.f32 	%f51, [%rd32+512];
	cvt.f64.f32 	%fd52, %f51;
	sub.f64 	%fd53, %fd52, %fd1;
	cvt.rn.f32.f64 	%f52, %fd53;
	st.global.f32 	[%rd33+512], %f52;
	ld.global.f32 	%f53, [%rd32+1024];
	cvt.f64.f32 	%fd54, %f53;
	sub.f64 	%fd55, %fd54, %fd1;
	cvt.rn.f32.f64 	%f54, %fd55;
	st.global.f32 	[%rd33+1024], %f54;
	ld.global.f32 	%f55, [%rd32+1536];
	cvt.f64.f32 	%fd56, %f55;
	sub.f64 	%fd57, %fd56, %fd1;
	cvt.rn.f32.f64 	%f56, %fd57;
	st.global.f32 	[%rd33+1536], %f56;
	add.s32 	%r79, %r79, 4;
$L__BB5_14:
	setp.eq.s32 	%p11, %r40, 0;
	@%p11 bra 	$L__BB5_58;
	shl.b32 	%r57, %r79, 7;
	add.s32 	%r83, %r6, %r57;
	neg.s32 	%r82, %r40;
$L__BB5_16:
	.pragma "nounroll";
	mul.wide.s32 	%rd35, %r83, 4;
	add.s64 	%rd36, %rd7, %rd35;
	add.s64 	%rd37, %rd6, %rd35;
	ld.global.f32 	%f57, [%rd37];
	cvt.f64.f32 	%fd58, %f57;
	sub.f64 	%fd59, %fd58, %fd1;
	cvt.rn.f32.f64 	%f58, %fd59;
	st.global.f32 	[%rd36], %f58;
	add.s32 	%r83, %r83, 128;
	add.s32 	%r82, %r82, 1;
	setp.ne.s32 	%p12, %r82, 0;
	@%p12 bra 	$L__BB5_16;
	bra.uni 	$L__BB5_58;
$L__BB5_17:
	setp.lt.s32 	%p13, %r49, 1;
	@%p13 bra 	$L__BB5_58;
	and.b32  	%r14, %r49, 7;
	setp.lt.u32 	%p14, %r49, 8;
	mov.b32 	%r76, 0;
	@%p14 bra 	$L__BB5_37;
	and.b32  	%r76, %r49, 2147483640;
	mov.b32 	%r75, 0;
$L__BB5_20:
	.pragma "nounroll";
	shl.b32 	%r60, %r75, 7;
	add.s32 	%r21, %r60, %r6;
	setp.ge.s32 	%p15, %r21, %r4;
	@%p15 bra 	$L__BB5_22;
	mul.wide.u32 	%rd38, %r21, 4;
	add.s64 	%rd39, %rd6, %rd38;
	ld.global.f32 	%f59, [%rd39];
	cvt.f64.f32 	%fd60, %f59;
	sub.f64 	%fd61, %fd60, %fd1;
	cvt.rn.f32.f64 	%f60, %fd61;
	add.s64 	%rd40, %rd7, %rd38;
	st.global.f32 	[%rd40], %f60;
$L__BB5_22:
	add.s32 	%r61, %r21, 128;
	setp.ge.s32 	%p16, %r61, %r4;
	mul.wide.s32 	%rd41, %r61, 4;
	add.s64 	%rd11, %rd6, %rd41;
	add.s64 	%rd12, %rd7, %rd41;
	@%p16 bra 	$L__BB5_24;
	ld.global.f32 	%f61, [%rd11];
	cvt.f64.f32 	%fd62, %f61;
	sub.f64 	%fd63, %fd62, %fd1;
	cvt.rn.f32.f64 	%f62, %fd63;
	st.global.f32 	[%rd12], %f62;
$L__BB5_24:
	add.s32 	%r62, %r21, 256;
	setp.ge.s32 	%p17, %r62, %r4;
	@%p17 bra 	$L__BB5_26;
	ld.global.f32 	%f63, [%rd11+512];
	cvt.f64.f32 	%fd64, %f63;
	sub.f64 	%fd65, %fd64, %fd1;
	cvt.rn.f32.f64 	%f64, %fd65;
	st.global.f32 	[%rd12+512], %f64;
$L__BB5_26:
	add.s32 	%r63, %r21, 384;
	setp.ge.s32 	%p18, %r63, %r4;
	@%p18 bra 	$L__BB5_28;
	ld.global.f32 	%f65, [%rd11+1024];
	cvt.f64.f32 	%fd66, %f65;
	sub.f64 	%fd67, %fd66, %fd1;
	cvt.rn.f32.f64 	%f66, %fd67;
	st.global.f32 	[%rd12+1024], %f66;
$L__BB5_28:
	add.s32 	%r64, %r21, 512;
	setp.ge.s32 	%p19, %r64, %r4;
	@%p19 bra 	$L__BB5_30;
	ld.global.f32 	%f67, [%rd11+1536];
	cvt.f64.f32 	%fd68, %f67;
	sub.f64 	%fd69, %fd68, %fd1;
	cvt.rn.f32.f64 	%f68, %fd69;
	st.global.f32 	[%rd12+1536], %f68;
$L__BB5_30:
	add.s32 	%r65, %r21, 640;
	setp.ge.s32 	%p20, %r65, %r4;
	@%p20 bra 	$L__BB5_32;
	ld.global.f32 	%f69, [%rd11+2048];
	cvt.f64.f32 	%fd70, %f69;
	sub.f64 	%fd71, %fd70, %fd1;
	cvt.rn.f32.f64 	%f70, %fd71;
	st.global.f32 	[%rd12+2048], %f70;
$L__BB5_32:
	add.s32 	%r66, %r21, 768;
	setp.ge.s32 	%p21, %r66, %r4;
	@%p21 bra 	$L__BB5_34;
	ld.global.f32 	%f71, [%rd11+2560];
	cvt.f64.f32 	%fd72, %f71;
	sub.f64 	%fd73, %fd72, %fd1;
	cvt.rn.f32.f64 	%f72, %fd73;
	st.global.f32 	[%rd12+2560], %f72;
$L__BB5_34:
	add.s32 	%r67, %r21, 896;
	setp.ge.s32 	%p22, %r67, %r4;
	@%p22 bra 	$L__BB5_36;
	ld.global.f32 	%f73, [%rd11+3072];
	cvt.f64.f32 	%fd74, %f73;
	sub.f64 	%fd75, %fd74, %fd1;
	cvt.rn.f32.f64 	%f74, %fd75;
	st.global.f32 	[%rd12+3072], %f74;
$L__BB5_36:
	add.s32 	%r75, %r75, 8;
	setp.ne.s32 	%p23, %r75, %r76;
	@%p23 bra 	$L__BB5_20;
$L__BB5_37:
	setp.eq.s32 	%p24, %r14, 0;
	@%p24 bra 	$L__BB5_58;
	and.b32  	%r24, %r49, 3;
	setp.lt.u32 	%p25, %r14, 4;
	@%p25 bra 	$L__BB5_48;
	shl.b32 	%r68, %r76, 7;
	add.s32 	%r25, %r68, %r6;
	setp.ge.s32 	%p26, %r25, %r4;
	@%p26 bra 	$L__BB5_41;
	mul.wide.s32 	%rd42, %r25, 4;
	add.s64 	%rd43, %rd6, %rd42;
	ld.global.f32 	%f75, [%rd43];
	cvt.f64.f32 	%fd76, %f75;
	sub.f64 	%fd77, %fd76, %fd1;
	cvt.rn.f32.f64 	%f76, %fd77;
	add.s64 	%rd44, %rd7, %rd42;
	st.global.f32 	[%rd44], %f76;
$L__BB5_41:
	add.s32 	%r26, %r25, 128;
	setp.ge.s32 	%p27, %r26, %r4;
	@%p27 bra 	$L__BB5_43;
	mul.wide.s32 	%rd45, %r26, 4;
	add.s64 	%rd46, %rd6, %rd45;
	ld.global.f32 	%f77, [%rd46];
	cvt.f64.f32 	%fd78, %f77;
	sub.f64 	%fd79, %fd78, %fd1;
	cvt.rn.f32.f64 	%f78, %fd79;
	add.s64 	%rd47, %rd7, %rd45;
	st.global.f32 	[%rd47], %f78;
$L__BB5_43:
	add.s32 	%r27, %r25, 256;
	setp.ge.s32 	%p28, %r27, %r4;
	@%p28 bra 	$L__BB5_45;
	mul.wide.s32 	%rd48, %r27, 4;
	add.s64 	%rd49, %rd6, %rd48;
	ld.global.f32 	%f79, [%rd49];
	cvt.f64.f32 	%fd80, %f79;
	sub.f64 	%fd81, %fd80, %fd1;
	cvt.rn.f32.f64 	%f80, %fd81;
	add.s64 	%rd50, %rd7, %rd48;
	st.global.f32 	[%rd50], %f80;
$L__BB5_45:
	add.s32 	%r28, %r25, 384;
	setp.ge.s32 	%p29, %r28, %r4;
	@%p29 bra 	$L__BB5_47;
	mul.wide.s32 	%rd51, %r28, 4;
	add.s64 	%rd52, %rd6, %rd51;
	ld.global.f32 	%f81, [%rd52];
	cvt.f64.f32 	%fd82, %f81;
	sub.f64 	%fd83, %fd82, %fd1;
	cvt.rn.f32.f64 	%f82, %fd83;
	add.s64 	%rd53, %rd7, %rd51;
	st.global.f32 	[%rd53], %f82;
$L__BB5_47:
	add.s32 	%r76, %r76, 4;
$L__BB5_48:
	setp.eq.s32 	%p30, %r24, 0;
	@%p30 bra 	$L__BB5_58;
	setp.eq.s32 	%p31, %r24, 1;
	@%p31 bra 	$L__BB5_55;
	shl.b32 	%r69, %r76, 7;
	add.s32 	%r31, %r69, %r6;
	setp.ge.s32 	%p32, %r31, %r4;
	@%p32 bra 	$L__BB5_52;
	mul.wide.s32 	%rd54, %r31, 4;
	add.s64 	%rd55, %rd6, %rd54;
	ld.global.f32 	%f83, [%rd55];
	cvt.f64.f32 	%fd84, %f83;
	sub.f64 	%fd85, %fd84, %fd1;
	cvt.rn.f32.f64 	%f84, %fd85;
	add.s64 	%rd56, %rd7, %rd54;
	st.global.f32 	[%rd56], %f84;
$L__BB5_52:
	add.s32 	%r32, %r31, 128;
	setp.ge.s32 	%p33, %r32, %r4;
	@%p33 bra 	$L__BB5_54;
	mul.wide.s32 	%rd57, %r32, 4;
	add.s64 	%rd58, %rd6, %rd57;
	ld.global.f32 	%f85, [%rd58];
	cvt.f64.f32 	%fd86, %f85;
	sub.f64 	%fd87, %fd86, %fd1;
	cvt.rn.f32.f64 	%f86, %fd87;
	add.s64 	%rd59, %rd7, %rd57;
	st.global.f32 	[%rd59], %f86;
$L__BB5_54:
	add.s32 	%r76, %r76, 2;
$L__BB5_55:
	and.b32  	%r70, %r49, 1;
	setp.eq.b32 	%p34, %r70, 1;
	not.pred 	%p35, %p34;
	@%p35 bra 	$L__BB5_58;
	shl.b32 	%r71, %r76, 7;
	add.s32 	%r35, %r71, %r6;
	setp.ge.s32 	%p36, %r35, %r4;
	@%p36 bra 	$L__BB5_58;
	mul.wide.s32 	%rd60, %r35, 4;
	add.s64 	%rd61, %rd6, %rd60;
	ld.global.f32 	%f87, [%rd61];
	cvt.f64.f32 	%fd88, %f87;
	sub.f64 	%fd89, %fd88, %fd1;
	cvt.rn.f32.f64 	%f88, %fd89;
	add.s64 	%rd62, %rd7, %rd60;
	st.global.f32 	[%rd62], %f88;
$L__BB5_58:
	ret;

}
	// .globl	_ZN3cub18CUB_300001_SM_10006detail9transform16transform_kernelINS2_10policy_hubILb0EN4cuda3std3__45tupleIJN6thrust24THRUST_300001_SM_1000_NS6detail15normal_iteratorINSA_10device_ptrIfEEEENSA_17constant_iteratorIdNSA_11use_defaultESH_EEEEEE10policy1000ElNS7_5minusIdEESF_JPfSI_EEEvT0_iT1_T2_DpNS2_10kernel_argIT3_EE
.visible .entry _ZN3cub18CUB_300001_SM_10006detail9transform16transform_kernelINS2_10policy_hubILb0EN4cuda3std3__45tupleIJN6thrust24THRUST_300001_SM_1000_NS6detail15normal_iteratorINSA_10device_ptrIfEEEENSA_17constant_iteratorIdNSA_11use_defaultESH_EEEEEE10policy1000ElNS7_5minusIdEESF_JPfSI_EEEvT0_iT1_T2_DpNS2_10kernel_argIT3_EE(
	.param .u64 _ZN3cub18CUB_300001_SM_10006detail9transform16transform_kernelINS2_10policy_hubILb0EN4cuda3std3__45tupleIJN6thrust24THRUST_300001_SM_1000_NS6detail15normal_iteratorINSA_10device_ptrIfEEEENSA_17constant_iteratorIdNSA_11use_defaultESH_EEEEEE10policy1000ElNS7_5minusIdEESF_JPfSI_EEEvT0_iT1_T2_DpNS2_10kernel_argIT3_EE_param_0,
	.param .u32 _ZN3cub18CUB_300001_SM_10006detail9transform16transform_kernelINS2_10policy_hubILb0EN4cuda3std3__45tupleIJN6thrust24THRUST_300001_SM_1000_NS6detail15normal_iteratorINSA_10device_ptrIfEEEENSA_17constant_iteratorIdNSA_11use_defaultESH_EEEEEE10policy1000ElNS7_5minusIdEESF_JPfSI_EEEvT0_iT1_T2_DpNS2_10kernel_argIT3_EE_param_1,
	.param .align 1 .b8 _ZN3cub18CUB_300001_SM_10006detail9transform16transform_kernelINS2_10policy_hubILb0EN4cuda3std3__45tupleIJN6thrust24THRUST_300001_SM_1000_NS6detail15normal_iteratorINSA_10device_ptrIfEEEENSA_17constant_iteratorIdNSA_11use_defaultESH_EEEEEE10policy1000ElNS7_5minusIdEESF_JPfSI_EEEvT0_iT1_T2_DpNS2_10kernel_argIT3_EE_param_2[1],
	.param .align 8 .b8 _ZN3cub18CUB_300001_SM_10006detail9transform16transform_kernelINS2_10policy_hubILb0EN4cuda3std3__45tupleIJN6thrust24THRUST_300001_SM_1000_NS6detail15normal_iteratorINSA_10device_ptrIfEEEENSA_17constant_iteratorIdNSA_11use_defaultESH_EEEEEE10policy1000ElNS7_5minusIdEESF_JPfSI_EEEvT0_iT1_T2_DpNS2_10kernel_argIT3_EE_param_3[8],
	.param .align 8 .b8 _ZN3cub18CUB_300001_SM_10006detail9transform16transform_kernelINS2_10policy_hubILb0EN4cuda3std3__45tupleIJN6thrust24THRUST_300001_SM_1000_NS6detail15normal_iteratorINSA_10device_ptrIfEEEENSA_17constant_iteratorIdNSA_11use_defaultESH_EEEEEE10policy1000ElNS7_5minusIdEESF_JPfSI_EEEvT0_iT1_T2_DpNS2_10kernel_argIT3_EE_param_4[16],
	.param .align 8 .b8 _ZN3cub18CUB_300001_SM_10006detail9transform16transform_kernelINS2_10policy_hubILb0EN4cuda3std3__45tupleIJN6thrust24THRUST_300001_SM_1000_NS6detail15normal_iteratorINSA_10device_ptrIfEEEENSA_17constant_iteratorIdNSA_11use_defaultESH_EEEEEE10policy1000ElNS7_5minusIdEESF_JPfSI_EEEvT0_iT1_T2_DpNS2_10kernel_argIT3_EE_param_5[16]
)
.maxntid 128
{
	.reg .pred 	%p<37>;
	.reg .b32 	%r<81>;
	.reg .b32 	%f<89>;
	.reg .b64 	%rd<71>;
	.reg .b64 	%fd<90>;

	ld.param.u64 	%rd16, [_ZN3cub18CUB_300001_SM_10006detail9transform16transform_kernelINS2_10policy_hubILb0EN4cuda3std3__45tupleIJN6thrust24THRUST_300001_SM_1000_NS6detail15normal_iteratorINSA_10device_ptrIfEEEENSA_17constant_iteratorIdNSA_11use_defaultESH_EEEEEE10policy1000ElNS7_5minusIdEESF_JPfSI_EEEvT0_iT1_T2_DpNS2_10kernel_argIT3_EE_param_0];
	ld.param.u64 	%rd17, [_ZN3cub18CUB_300001_SM_10006detail9transform16transform_kernelINS2_10policy_hubILb0EN4cuda3std3__45tupleIJN6thrust24THRUST_300001_SM_1000_NS6detail15normal_iteratorINSA_10device_ptrIfEEEENSA_17constant_iteratorIdNSA_11use_defaultESH_EEEEEE10policy1000ElNS7_5minusIdEESF_JPfSI_EEEvT0_iT1_T2_DpNS2_10kernel_argIT3_EE_param_4];
	ld.param.u64 	%rd18, [_ZN3cub18CUB_300001_SM_10006detail9transform16transform_kernelINS2_10policy_hubILb0EN4cuda3std3__45tupleIJN6thrust24THRUST_300001_SM_1000_NS6detail15normal_iteratorINSA_10device_ptrIfEEEENSA_17constant_iteratorIdNSA_11use_defaultESH_EEEEEE10policy1000ElNS7_5minusIdEESF_JPfSI_EEEvT0_iT1_T2_DpNS2_10kernel_argIT3_EE_param_3];
	ld.param.u32 	%r47, [_ZN3cub18CUB_300001_SM_10006detail9transform16transform_kernelINS2_10policy_hubILb0EN4cuda3std3__45tupleIJN6thrust24THRUST_300001_SM_1000_NS6detail15normal_iteratorINSA_10device_ptrIfEEEENSA_17constant_iteratorIdNSA_11use_defaultESH_EEEEEE10policy1000ElNS7_5minusIdEESF_JPfSI_EEEvT0_iT1_T2_DpNS2_10kernel_argIT3_EE_param_1];
	cvta.to.global.u64 	%rd1, %rd18;
	cvta.to.global.u64 	%rd2, %rd17;
	ld.param.f64 	%fd1, [_ZN3cub18CUB_300001_SM_10006detail9transform16transform_kernelINS2_10policy_hubILb0EN4cuda3std3__45tupleIJN6thrust24THRUST_300001_SM_1000_NS6detail15normal_iteratorINSA_10device_ptrIfEEEENSA_17constant_iteratorIdNSA_11use_defaultESH_EEEEEE10policy1000ElNS7_5minusIdEESF_JPfSI_EEEvT0_iT1_T2_DpNS2_10kernel_argIT3_EE_param_5+8];
	shl.b32 	%r1, %r47, 7;
	mov.u32 	%r48, %ctaid.x;
	cvt.u64.u32 	%rd19, %r48;
	cvt.s64.s32 	%rd20, %r1;
	mul.lo.s64 	%rd3, %rd20, %rd19;
	sub.s64 	%rd21, %rd16, %rd3;
	min.s64 	%rd22, %rd21, %rd20;
	cvt.u32.u64 	%r2, %rd22;
	shl.b32 	%r3, %r2, 2;
	mov.u32 	%r4, %tid.x;
	shl.b32 	%r69, %r4, 7;
	setp.ge.s32 	%p1, %r69, %r3;
	@%p1 bra 	$L__BB6_3;
	shl.b64 	%rd23, %rd3, 2;
	add.s64 	%rd24, %rd2, %rd23;
	mul.wide.u32 	%rd25, %r4, 128;
	add.s64 	%rd69, %rd24, %rd25;
$L__BB6_2:
	.pragma "nounroll";
	// begin inline asm
	prefetch.global.L2 [%rd69];
	// end inline asm
	add.s32 	%r69, %r69, 16384;
	add.s64 	%rd69, %rd69, 16384;
	setp.lt.s32 	%p2, %r69, %r3;
	@%p2 bra 	$L__BB6_2;
$L__BB6_3:
	shl.b64 	%rd27, %rd3, 2;
	add.s64 	%rd7, %rd2, %rd27;
	add.s64 	%rd8, %rd1, %rd27;
	setp.eq.s32 	%p3, %r1, %r2;
	@%p3 bra 	$L__BB6_45;
	setp.lt.s32 	%p4, %r47, 1;
	@%p4 bra 	$L__BB6_58;
	and.b32  	%r8, %r47, 7;
	setp.lt.u32 	%p5, %r47, 8;
	mov.b32 	%r78, 0;
	@%p5 bra 	$L__BB6_24;
	and.b32  	%r78, %r47, 2147483640;
	mov.b32 	%r72, 0;
$L__BB6_7:
	.pragma "nounroll";
	shl.b32 	%r51, %r72, 7;
	add.s32 	%r19, %r51, %r4;
	setp.ge.s32 	%p6, %r19, %r2;
	@%p6 bra 	$L__BB6_9;
	mul.wide.u32 	%rd28, %r19, 4;
	add.s64 	%rd29, %rd7, %rd28;
	ld.global.f32 	%f1, [%rd29];
	cvt.f64.f32 	%fd2, %f1;
	sub.f64 	%fd3, %fd2, %fd1;
	cvt.rn.f32.f64 	%f2, %fd3;
	add.s64 	%rd30, %rd8, %rd28;
	st.global.f32 	[%rd30], %f2;
$L__BB6_9:
	add.s32 	%r52, %r19, 128;
	setp.ge.s32 	%p7, %r52, %r2;
	mul.wide.s32 	%rd31, %r52, 4;
	add.s64 	%rd12, %rd7, %rd31;
	add.s64 	%rd13, %rd8, %rd31;
	@%p7 bra 	$L__BB6_11;
	ld.global.f32 	%f3, [%rd12];
	cvt.f64.f32 	%fd4, %f3;
	sub.f64 	%fd5, %fd4, %fd1;
	cvt.rn.f32.f64 	%f4, %fd5;
	st.global.f32 	[%rd13], %f4;
$L__BB6_11:
	add.s32 	%r53, %r19, 256;
	setp.ge.s32 	%p8, %r53, %r2;
	@%p8 bra 	$L__BB6_13;
	ld.global.f32 	%f5, [%rd12+512];
	cvt.f64.f32 	%fd6, %f5;
	sub.f64 	%fd7, %fd6, %fd1;
	cvt.rn.f32.f64 	%f6, %fd7;
	st.global.f32 	[%rd13+512], %f6;
$L__BB6_13:
	add.s32 	%r54, %r19, 384;
	setp.ge.s32 	%p9, %r54, %r2;
	@%p9 bra 	$L__BB6_15;
	ld.global.f32 	%f7, [%rd12+1024];
	cvt.f64.f32 	%fd8, %f7;
	sub.f64 	%fd9, %fd8, %fd1;
	cvt.rn.f32.f64 	%f8, %fd9;
	st.global.f32 	[%rd13+1024], %f8;
$L__BB6_15:
	add.s32 	%r55, %r19, 512;
	setp.ge.s32 	%p10, %r55, %r2;
	@%p10 bra 	$L__BB6_17;
	ld.global.f32 	%f9, [%rd12+1536];
	cvt.f64.f32 	%fd10, %f9;
	sub.f64 	%fd11, %fd10, %fd1;
	cvt.rn.f32.f64 	%f10, %fd11;
	st.global.f32 	[%rd13+1536], %f10;
$L__BB6_17:
	add.s32 	%r56, %r19, 640;
	setp.ge.s32 	%p11, %r56, %r2;
	@%p11 bra 	$L__BB6_19;
	ld.global.f32 	%f11, [%rd12+2048];
	cvt.f64.f32 	%fd12, %f11;
	sub.f64 	%fd13, %fd12, %fd1;
	cvt.rn.f32.f64 	%f12, %fd13;
	st.global.f32 	[%rd13+2048], %f12;
$L__BB6_19:
	add.s32 	%r57, %r19, 768;
	setp.ge.s32 	%p12, %r57, %r2;
	@%p12 bra 	$L__BB6_21;
	ld.global.f32 	%f13, [%rd12+2560];
	cvt.f64.f32 	%fd14, %f13;
	sub.f64 	%fd15, %fd14, %fd1;
	cvt.rn.f32.f64 	%f14, %fd15;
	st.global.f32 	[%rd13+2560], %f14;
$L__BB6_21:
	add.s32 	%r58, %r19, 896;
	setp.ge.s32 	%p13, %r58, %r2;
	@%p13 bra 	$L__BB6_23;
	ld.global.f32 	%f15, [%rd12+3072];
	cvt.f64.f32 	%fd16, %f15;
	sub.f64 	%fd17, %fd16, %fd1;
	cvt.rn.f32.f64 	%f16, %fd17;
	st.global.f32 	[%rd13+3072], %f16;
$L__BB6_23:
	add.s32 	%r72, %r72, 8;
	setp.eq.s32 	%p14, %r72, %r78;
	@%p14 bra 	$L__BB6_24;
	bra.uni 	$L__BB6_7;
$L__BB6_24:
	setp.eq.s32 	%p15, %r8, 0;
	@%p15 bra 	$L__BB6_58;
	and.b32  	%r35, %r47, 3;
	setp.lt.u32 	%p16, %r8, 4;
	@%p16 bra 	$L__BB6_35;
	shl.b32 	%r59, %r78, 7;
	add.s32 	%r36, %r59, %r4;
	setp.ge.s32 	%p17, %r36, %r2;
	@%p17 bra 	$L__BB6_28;
	mul.wide.s32 	%rd32, %r36, 4;
	add.s64 	%rd33, %rd7, %rd32;
	ld.global.f32 	%f17, [%rd33];
	cvt.f64.f32 	%fd18, %f17;
	sub.f64 	%fd19, %fd18, %fd1;
	cvt.rn.f32.f64 	%f18, %fd19;
	add.s64 	%rd34, %rd8, %rd32;
	st.global.f32 	[%rd34], %f18;
$L__BB6_28:
	add.s32 	%r37, %r36, 128;
	setp.ge.s32 	%p18, %r37, %r2;
	@%p18 bra 	$L__BB6_30;
	mul.wide.s32 	%rd35, %r37, 4;
	add.s64 	%rd36, %rd7, %rd35;
	ld.global.f32 	%f19, [%rd36];
	cvt.f64.f32 	%fd20, %f19;
	sub.f64 	%fd21, %fd20, %fd1;
	cvt.rn.f32.f64 	%f20, %fd21;
	add.s64 	%rd37, %rd8, %rd35;
	st.global.f32 	[%rd37], %f20;
$L__BB6_30:
	add.s32 	%r38, %r36, 256;
	setp.ge.s32 	%p19, %r38, %r2;
	@%p19 bra 	$L__BB6_32;
	mul.wide.s32 	%rd38, %r38, 4;
	add.s64 	%rd39, %rd7, %rd38;
	ld.global.f32 	%f21, [%rd39];
	cvt.f64.f32 	%fd22, %f21;
	sub.f64 	%fd23, %fd22, %fd1;
	cvt.rn.f32.f64 	%f22, %fd23;
	add.s64 	%rd40, %rd8, %rd38;
	st.global.f32 	[%rd40], %f22;
$L__BB6_32:
	add.s32 	%r39, %r36, 384;
	setp.ge.s32 	%p20, %r39, %r2;
	@%p20 bra 	$L__BB6_34;
	mul.wide.s32 	%rd41, %r39, 4;
	add.s64 	%rd42, %rd7, %rd41;
	ld.global.f32 	%f23, [%rd42];
	cvt.f64.f32 	%fd24, %f23;
	sub.f64 	%fd25, %fd24, %fd1;
	cvt.rn.f32.f64 	%f24, %fd25;
	add.s64 	%rd43, %rd8, %rd41;
	st.global.f32 	[%rd43], %f24;
$L__BB6_34:
	add.s32 	%r78, %r78, 4;
$L__BB6_35:
	setp.eq.s32 	%p21, %r35, 0;
	@%p21 bra 	$L__BB6_58;
	setp.eq.s32 	%p22, %r35, 1;
	@%p22 bra 	$L__BB6_42;
	shl.b32 	%r60, %r78, 7;
	add.s32 	%r42, %r60, %r4;
	setp.ge.s32 	%p23, %r42, %r2;
	@%p23 bra 	$L__BB6_39;
	mul.wide.s32 	%rd44, %r42, 4;
	add.s64 	%rd45, %rd7, %rd44;
	ld.global.f32 	%f25, [%rd45];
	cvt.f64.f32 	%fd26, %f25;
	sub.f64 	%fd27, %fd26, %fd1;
	cvt.rn.f32.f64 	%f26, %fd27;
	add.s64 	%rd46, %rd8, %rd44;
	st.global.f32 	[%rd46], %f26;
$L__BB6_39:
	add.s32 	%r43, %r42, 128;
	setp.ge.s32 	%p24, %r43, %r2;
	@%p24 bra 	$L__BB6_41;
	mul.wide.s32 	%rd47, %r43, 4;
	add.s64 	%rd48, %rd7, %rd47;
	ld.global.f32 	%f27, [%rd48];
	cvt.f64.f32 	%fd28, %f27;
	sub.f64 	%fd29, %fd28, %fd1;
	cvt.rn.f32.f64 	%f28, %fd29;
	add.s64 	%rd49, %rd8, %rd47;
	st.global.f32 	[%rd49], %f28;
$L__BB6_41:
	add.s32 	%r78, %r78, 2;
$L__BB6_42:
	and.b32  	%r61, %r47, 1;
	setp.eq.b32 	%p25, %r61, 1;
	not.pred 	%p26, %p25;
	@%p26 bra 	$L__BB6_58;
	shl.b32 	%r62, %r78, 7;
	add.s32 	%r46, %r62, %r4;
	setp.ge.s32 	%p27, %r46, %r2;
	@%p27 bra 	$L__BB6_58;
	mul.wide.s32 	%rd50, %r46, 4;
	add.s64 	%rd51, %rd7, %rd50;
	ld.global.f32 	%f29, [%rd51];
	cvt.f64.f32 	%fd30, %f29;
	sub.f64 	%fd31, %fd30, %fd1;
	cvt.rn.f32.f64 	%f30, %fd31;
	add.s64 	%rd52, %rd8, %rd50;
	st.global.f32 	[%rd52], %f30;
	bra.uni 	$L__BB6_58;
$L__BB6_45:
	setp.lt.s32 	%p28, %r47, 1;
	@%p28 bra 	$L__BB6_58;
	and.b32  	%r10, %r47, 15;
	setp.lt.u32 	%p29, %r47, 16;
	mov.b32 	%r74, 0;
	@%p29 bra 	$L__BB6_49;
	and.b32  	%r74, %r47, 2147483632;
	neg.s32 	%r71, %r74;
	add.s32 	%r70, %r4, 1152;
	mul.wide.u32 	%rd70, %r4, 4;
$L__BB6_48:
	.pragma "nounroll";
	mul.wide.s32 	%rd53, %r70, 4;
	add.s64 	%rd54, %rd53, 1536;
	add.s64 	%rd55, %rd7, %rd70;
	ld.global.f32 	%f31, [%rd55];
	cvt.f64.f32 	%fd32, %f31;
	sub.f64 	%fd33, %fd32, %fd1;
	cvt.rn.f32.f64 	%f32, %fd33;
	add.s64 	%rd56, %rd8, %rd70;
	st.global.f32 	[%rd56], %f32;
	ld.global.f32 	%f33, [%rd55+512];
	cvt.f64.f32 	%fd34, %f33;
	sub.f64 	%fd35, %fd34, %fd1;
	cvt.rn.f32.f64 	%f34, %fd35;
	st.global.f32 	[%rd56+512], %f34;
	ld.global.f32 	%f35, [%rd55+1024];
	cvt.f64.f32 	%fd36, %f35;
	sub.f64 	%fd37, %fd36, %fd1;
	cvt.rn.f32.f64 	%f36, %fd37;
	st.global.f32 	[%rd56+1024], %f36;
	ld.global.f32 	%f37, [%rd55+1536];
	cvt.f64.f32 	%fd38, %f37;
	sub.f64 	%fd39, %fd38, %fd1;
	cvt.rn.f32.f64 	%f38, %fd39;
	st.global.f32 	[%rd56+1536], %f38;
	ld.global.f32 	%f39, [%rd55+2048];
	cvt.f64.f32 	%fd40, %f39;
	sub.f64 	%fd41, %fd40, %fd1;
	cvt.rn.f32.f64 	%f40, %fd41;
	st.global.f32 	[%rd56+2048], %f40;
	ld.global.f32 	%f41, [%rd55+2560];
	cvt.f64.f32 	%fd42, %f41;
	sub.f64 	%fd43, %fd42, %fd1;
	cvt.rn.f32.f64 	%f42, %fd43;
	st.global.f32 	[%rd56+2560], %f42;
	ld.global.f32 	%f43, [%rd55+3072];
	cvt.f64.f32 	%fd44, %f43;
	sub.f64 	%fd45, %fd44, %fd1;
	cvt.rn.f32.f64 	%f44, %fd45;
	st.global.f32 	[%rd56+3072], %f44;
	ld.global.f32 	%f45, [%rd55+3584];
	cvt.f64.f32 	%fd46, %f45;
	sub.f64 	%fd47, %fd46, %fd1;
	cvt.rn.f32.f64 	%f46, %fd47;
	st.global.f32 	[%rd56+3584], %f46;
	ld.global.f32 	%f47, [%rd55+4096];
	cvt.f64.f32 	%fd48, %f47;
	sub.f64 	%fd49, %fd48, %fd1;
	cvt.rn.f32.f64 	%f48, %fd49;
	st.global.f32 	[%rd56+4096], %f48;
	add.s64 	%rd57, %rd7, %rd54;
	ld.global.f32 	%f49, [%rd57+-1536];
	cvt.f64.f32 	%fd50, %f49;
	sub.f64 	%fd51, %fd50, %fd1;
	cvt.rn.f32.f64 	%f50, %fd51;
	add.s64 	%rd58, %rd8, %rd54;
	st.global.f32 	[%rd58+-1536], %f50;
	ld.global.f32 	%f51, [%rd57+-1024];
	cvt.f64.f32 	%fd52, %f51;
	sub.f64 	%fd53, %fd52, %fd1;
	cvt.rn.f32.f64 	%f52, %fd53;
	st.global.f32 	[%rd58+-1024], %f52;
	ld.global.f32 	%f53, [%rd57+-512];
	cvt.f64.f32 	%fd54, %f53;
	sub.f64 	%fd55, %fd54, %fd1;
	cvt.rn.f32.f64 	%f54, %fd55;
	st.global.f32 	[%rd58+-512], %f54;
	ld.global.f32 	%f55, [%rd57];
	cvt.f64.f32 	%fd56, %f55;
	sub.f64 	%fd57, %fd56, %fd1;
	cvt.rn.f32.f64 	%f56, %fd57;
	st.global.f32 	[%rd58], %f56;
	ld.global.f32 	%f57, [%rd57+512];
	cvt.f64.f32 	%fd58, %f57;
	sub.f64 	%fd59, %fd58, %fd1;
	cvt.rn.f32.f64 	%f58, %fd59;
	st.global.f32 	[%rd58+512], %f58;
	ld.global.f32 	%f59, [%rd57+1024];
	cvt.f64.f32 	%fd60, %f59;
	sub.f64 	%fd61, %fd60, %fd1;
	cvt.rn.f32.f64 	%f60, %fd61;
	st.global.f32 	[%rd58+1024], %f60;
	ld.global.f32 	%f61, [%rd57+1536];
	cvt.f64.f32 	%fd62, %f61;
	sub.f64 	%fd63, %fd62, %fd1;
	cvt.rn.f32.f64 	%f62, %fd63;
	st.global.f32 	[%rd58+1536], %f62;
	add.s32 	%r71, %r71, 16;
	add.s32 	%r70, %r70, 2048;
	add.s64 	%rd70, %rd70, 8192;
	setp.eq.s32 	%p30, %r71, 0;
	@%p30 bra 	$L__BB6_49;
	bra.uni 	$L__BB6_48;
$L__BB6_49:
	setp.eq.s32 	%p31, %r10, 0;
	@%p31 bra 	$L__BB6_58;
	and.b32  	%r22, %r47, 7;
	setp.lt.u32 	%p32, %r10, 8;
	@%p32 bra 	$L__BB6_52;
	shl.b32 	%r64, %r74, 7;
	add.s32 	%r65, %r64, %r4;
	mul.wide.s32 	%rd59, %r65, 4;
	add.s64 	%rd60, %rd7, %rd59;
	ld.global.f32 	%f63, [%rd60];
	cvt.f64.f32 	%fd64, %f63;
	sub.f64 	%fd65, %fd64, %fd1;
	cvt.rn.f32.f64 	%f64, %fd65;
	add.s64 	%rd61, %rd8, %rd59;
	st.global.f32 	[%rd61], %f64;
	ld.global.f32 	%f65, [%rd60+512];
	cvt.f64.f32 	%fd66, %f65;
	sub.f64 	%fd67, %fd66, %fd1;
	cvt.rn.f32.f64 	%f66, %fd67;
	st.global.f32 	[%rd61+512], %f66;
	ld.global.f32 	%f67, [%rd60+1024];
	cvt.f64.f32 	%fd68, %f67;
	sub.f64 	%fd69, %fd68, %fd1;
	cvt.rn.f32.f64 	%f68, %fd69;
	st.global.f32 	[%rd61+1024], %f68;
	ld.global.f32 	%f69, [%rd60+1536];
	cvt.f64.f32 	%fd70, %f69;
	sub.f64 	%fd71, %fd70, %fd1;
	cvt.rn.f32.f64 	%f70, %fd71;
	st.global.f32 	[%rd61+1536], %f70;
	ld.global.f32 	%f71, [%rd60+2048];
	cvt.f64.f32 	%fd72, %f71;
	sub.f64 	%fd73, %fd72, %fd1;
	cvt.rn.f32.f64 	%f72, %fd73;
	st.global.f32 	[%rd61+2048], %f72;
	ld.global.f32 	%f73, [%rd60+2560];
	cvt.f64.f32 	%fd74, %f73;
	sub.f64 	%fd75, %fd74, %fd1;
	cvt.rn.f32.f64 	%f74, %fd75;
	st.global.f32 	[%rd61+2560], %f74;
	ld.global.f32 	%f75, [%rd60+3072];
	cvt.f64.f32 	%fd76, %f75;
	sub.f64 	%fd77, %fd76, %fd1;
	cvt.rn.f32.f64 	%f76, %fd77;
	st.global.f32 	[%rd61+3072], %f76;
	ld.global.f32 	%f77, [%rd60+3584];
	cvt.f64.f32 	%fd78, %f77;
	sub.f64 	%fd79, %fd78, %fd1;
	cvt.rn.f32.f64 	%f78, %fd79;
	st.global.f32 	[%rd61+3584], %f78;
	add.s32 	%r74, %r74, 8;
$L__BB6_52:
	setp.eq.s32 	%p33, %r22, 0;
	@%p33 bra 	$L__BB6_58;
	and.b32  	%r25, %r47, 3;
	setp.lt.u32 	%p34, %r22, 4;
	@%p34 bra 	$L__BB6_55;
	shl.b32 	%r66, %r74, 7;
	add.s32 	%r67, %r66, %r4;
	mul.wide.s32 	%rd62, %r67, 4;
	add.s64 	%rd63, %rd7, %rd62;
	ld.global.f32 	%f79, [%rd63];
	cvt.f64.f32 	%fd80, %f79;
	sub.f64 	%fd81, %fd80, %fd1;
	cvt.rn.f32.f64 	%f80, %fd81;
	add.s64 	%rd64, %rd8, %rd62;
	st.global.f32 	[%rd64], %f80;
	ld.global.f32 	%f81, [%rd63+512];
	cvt.f64.f32 	%fd82, %f81;
	sub.f64 	%fd83, %fd82, %fd1;
	cvt.rn.f32.f64 	%f82, %fd83;
	st.global.f32 	[%rd64+512], %f82;
	ld.global.f32 	%f83, [%rd63+1024];
	cvt.f64.f32 	%fd84, %f83;
	sub.f64 	%fd85, %fd84, %fd1;
	cvt.rn.f32.f64 	%f84, %fd85;
	st.global.f32 	[%rd64+1024], %f84;
	ld.global.f32 	%f85, [%rd63+1536];
	cvt.f64.f32 	%fd86, %f85;
	sub.f64 	%fd87, %fd86, %fd1;
	cvt.rn.f32.f64 	%f86, %fd87;
	st.global.f32 	[%rd64+1536], %f86;
	add.s32 	%r74, %r74, 4;
$L__BB6_55:
	setp.eq.s32 	%p35, %r25, 0;
	@%p35 bra 	$L__BB6_58;
	shl.b32 	%r68, %r74, 7;
	add.s32 	%r77, %r4, %r68;
	neg.s32 	%r76, %r25;
$L__BB6_57:
	.pragma "nounroll";
	mul.wide.s32 	%rd66, %r77, 4;
	add.s64 	%rd67, %rd8, %rd66;
	add.s64 	%rd68, %rd7, %rd66;
	ld.global.f32 	%f87, [%rd68];
	cvt.f64.f32 	%fd88, %f87;
	sub.f64 	%fd89, %fd88, %fd1;
	cvt.rn.f32.f64 	%f88, %fd89;
	st.global.f32 	[%rd67], %f88;
	add.s32 	%r77, %r77, 128;
	add.s32 	%r76, %r76, 1;
	setp.eq.s32 	%p36, %r76, 0;
	@%p36 bra 	$L__BB6_58;
	bra.uni 	$L__BB6_57;
$L__BB6_58:
	ret;

}
	// .globl	_ZN3cub18CUB_300001_SM_10006detail9transform16transform_kernelINS2_10policy_hubILb0EN4cuda3std3__45tupleIJN6thrust24THRUST_300001_SM_1000_NS6detail15normal_iteratorINSA_10device_ptrIfEEEESF_EEEE10policy1000EiNS7_10multipliesIdEENSC_INSD_IdEEEEJPfSN_EEEvT0_iT1_T2_DpNS2_10kernel_argIT3_EE
.visible .entry _ZN3cub18CUB_300001_SM_10006detail9transform16transform_kernelINS2_10policy_hubILb0EN4cuda3std3__45tupleIJN6thrust24THRUST_300001_SM_1000_NS6detail15normal_iteratorINSA_10device_ptrIfEEEESF_EEEE10policy1000EiNS7_10multipliesIdEENSC_INSD_IdEEEEJPfSN_EEEvT0_iT1_T2_DpNS2_10kernel_argIT3_EE(
	.param .u32 _ZN3cub18CUB_300001_SM_10006detail9transform16transform_kernelINS2_10policy_hubILb0EN4cuda3std3__45tupleIJN6thrust24THRUST_300001_SM_1000_NS6detail15normal_iteratorINSA_10device_ptrIfEEEESF_EEEE10policy1000EiNS7_10multipliesIdEENSC_INSD_IdEEEEJPfSN_EEEvT0_iT1_T2_DpNS2_10kernel_argIT3_EE_param_0,
	.param .u32 _ZN3cub18CUB_300001_SM_10006detail9transform16transform_kernelINS2_10policy_hubILb0EN4cuda3std3__45tupleIJN6thrust24THRUST_300001_SM_1000_NS6detail15normal_iteratorINSA_10device_ptrIfEEEESF_EEEE10policy1000EiNS7_10multipliesIdEENSC_INSD_IdEEEEJPfSN_EEEvT0_iT1_T2_DpNS2_10kernel_argIT3_EE_param_1,
	.param .align 1 .b8 _ZN3cub18CUB_300001_SM_10006detail9transform16transform_kernelINS2_10policy_hubILb0EN4cuda3std3__45tupleIJN6thrust24THRUST_300001_SM_1000_NS6detail15normal_iteratorINSA_10device_ptrIfEEEESF_EEEE10policy1000EiNS7_10multipliesIdEENSC_INSD_IdEEEEJPfSN_EEEvT0_iT1_T2_DpNS2_10kernel_argIT3_EE_param_2[1],
	.param .align 8 .b8 _ZN3cub18CUB_300001_SM_10006detail9transform16transform_kernelINS2_10policy_hubILb0EN4cuda3std3__45tupleIJN6thrust24THRUST_300001_SM_1000_NS6detail15normal_iteratorINSA_10device_ptrIfEEEESF_EEEE10policy1000EiNS7_10multipliesIdEENSC_INSD_IdEEEEJPfSN_EEEvT0_iT1_T2_DpNS2_10kernel_argIT3_EE_param_3[8],
	.param .align 8 .b8 _ZN3cub18CUB_300001_SM_10006detail9transform16transform_kernelINS2_10policy_hubILb0EN4cuda3std3__45tupleIJN6thrust24THRUST_300001_SM_1000_NS6detail15normal_iteratorINSA_10device_ptrIfEEEESF_EEEE10policy1000EiNS7_10multipliesIdEENSC_INSD_IdEEEEJPfSN_EEEvT0_iT1_T2_DpNS2_10kernel_argIT3_EE_param_4[16],
	.param .align 8 .b8 _ZN3cub18CUB_300001_SM_10006detail9transform16transform_kernelINS2_10policy_hubILb0EN4cuda3std3__45tupleIJN6thrust24THRUST_300001_SM_1000_NS6detail15normal_iteratorINSA_10device_ptrIfEEEESF_EEEE10policy1000EiNS7_10multipliesIdEENSC_INSD_IdEEEEJPfSN_EEEvT0_iT1_T2_DpNS2_10kernel_argIT3_EE_param_5[16]
)
.maxntid 128
{
	.reg .pred 	%p<28>;
	.reg .b32 	%r<188>;
	.reg .b32 	%f<5>;
	.reg .b64 	%rd<143>;
	.reg .b64 	%fd<7>;
	// demoted variable
	.shared .align 8 .u64 _ZZN3cub18CUB_300001_SM_10006detail9transform23transform_kernel_ublkcpINS2_19async_copy_policy_tILi128EEEiN4cuda3std3__410multipliesIdEEN6thrust24THRUST_300001_SM_1000_NS6detail15normal_iteratorINSC_10device_ptrIdEEEEJffEEEvT0_iT1_T2_DpNS2_16aligned_base_ptrIT3_EEE3bar;
	ld.param.u64 	%rd66, [_ZN3cub18CUB_300001_SM_10006detail9transform16transform_kernelINS2_10policy_hubILb0EN4cuda3std3__45tupleIJN6thrust24THRUST_300001_SM_1000_NS6detail15normal_iteratorINSA_10device_ptrIfEEEESF_EEEE10policy1000EiNS7_10multipliesIdEENSC_INSD_IdEEEEJPfSN_EEEvT0_iT1_T2_DpNS2_10kernel_argIT3_EE_param_5];
	ld.param.u64 	%rd64, [_ZN3cub18CUB_300001_SM_10006detail9transform16transform_kernelINS2_10policy_hubILb0EN4cuda3std3__45tupleIJN6thrust24THRUST_300001_SM_1000_NS6detail15normal_iteratorINSA_10device_ptrIfEEEESF_EEEE10policy1000EiNS7_10multipliesIdEENSC_INSD_IdEEEEJPfSN_EEEvT0_iT1_T2_DpNS2_10kernel_argIT3_EE_param_4];
	ld.param.u32 	%r71, [_ZN3cub18CUB_300001_SM_10006detail9transform16transform_kernelINS2_10policy_hubILb0EN4cuda3std3__45tupleIJN6thrust24THRUST_300001_SM_1000_NS6detail15normal_iteratorINSA_10device_ptrIfEEEESF_EEEE10policy1000EiNS7_10multipliesIdEENSC_INSD_IdEEEEJPfSN_EEEvT0_iT1_T2_DpNS2_10kernel_argIT3_EE_param_0];
	ld.param.u64 	%rd67, [_ZN3cub18CUB_300001_SM_10006detail9transform16transform_kernelINS2_10policy_hubILb0EN4cuda3std3__45tupleIJN6thrust24THRUST_300001_SM_1000_NS6detail15normal_iteratorINSA_10device_ptrIfEEEESF_EEEE10policy1000EiNS7_10multipliesIdEENSC_INSD_IdEEEEJPfSN_EEEvT0_iT1_T2_DpNS2_10kernel_argIT3_EE_param_5+8];
	ld.param.u64 	%rd65, [_ZN3cub18CUB_300001_SM_10006detail9transform16transform_kernelINS2_10policy_hubILb0EN4cuda3std3__45tupleIJN6thrust24THRUST_300001_SM_1000_NS6detail15normal_iteratorINSA_10device_ptrIfEEEESF_EEEE10policy1000EiNS7_10multipliesIdEENSC_INSD_IdEEEEJPfSN_EEEvT0_iT1_T2_DpNS2_10kernel_argIT3_EE_param_4+8];
	ld.param.u64 	%rd68, [_ZN3cub18CUB_300001_SM_10006detail9transform16transform_kernelINS2_10policy_hubILb0EN4cuda3std3__45tupleIJN6thrust24THRUST_300001_SM_1000_NS6detail15normal_iteratorINSA_10device_ptrIfEEEESF_EEEE10policy1000EiNS7_10multipliesIdEENSC_INSD_IdEEEEJPfSN_EEEvT0_iT1_T2_DpNS2_10kernel_argIT3_EE_param_3];
	ld.param.u32 	%r70, [_ZN3cub18CUB_300001_SM_10006detail9transform16transform_kernelINS2_10policy_hubILb0EN4cuda3std3__45tupleIJN6thrust24THRUST_300001_SM_1000_NS6detail15normal_iteratorINSA_10device_ptrIfEEEESF_EEEE10policy1000EiNS7_10multipliesIdEENSC_INSD_IdEEEEJPfSN_EEEvT0_iT1_T2_DpNS2_10kernel_argIT3_EE_param_1];
	cvta.to.global.u64 	%rd1, %rd68;
	cvt.u32.u64 	%r1, %rd65;
	cvt.u32.u64 	%r2, %rd67;
	shl.b32 	%r3, %r70, 7;
	mov.u32 	%r72, %ctaid.x;
	mul.lo.s32 	%r4, %r3, %r72;
	sub.s32 	%r5, %r71, %r4;
	min.s32 	%r6, %r3, %r5;
	setp.eq.s32 	%p1, %r72, 0;
	add.s32 	%r74, %r72, 2;
	mov.u32 	%r75, %nctaid.x;
	setp.ge.u32 	%p2, %r74, %r75;
	shl.b32 	%r7, %r70, 9;
	or.pred  	%p3, %p1, %p2;
	@%p3 bra 	$L__BB7_5;
	mov.b32 	%r139, -1;
	// begin inline asm
	{
	 .reg .pred P_OUT; 
	elect.sync _|P_OUT, %r139;
	selp.b32 %r138, 1, 0, P_OUT; 
}
	// end inline asm
	mov.u32 	%r140, %tid.x;
	setp.gt.u32 	%p18, %r140, 31;
	setp.eq.s32 	%p19, %r138, 0;
	or.pred  	%p20, %p18, %p19;
	@%p20 bra 	$L__BB7_3;
	mov.u32 	%r141, _ZZN3cub18CUB_300001_SM_10006detail9transform23transform_kernel_ublkcpINS2_19async_copy_policy_tILi128EEEiN4cuda3std3__410multipliesIdEEN6thrust24THRUST_300001_SM_1000_NS6detail15normal_iteratorINSC_10device_ptrIdEEEEJffEEEvT0_iT1_T2_DpNS2_16aligned_base_ptrIT3_EEE3bar;
	mov.b32 	%r142, 1;
	// begin inline asm
	mbarrier.init.shared.b64 [%r141], %r142;
	// end inline asm
	// begin inline asm
	fence.proxy.async.shared::cta; // 6.
	// end inline asm
	mul.wide.s32 	%rd120, %r4, 4;
	add.s32 	%r151, %r7, 15;
	add.s32 	%r152, %r151, %r1;
	and.b32  	%r144, %r152, -16;
	cvta.to.global.u64 	%rd121, %rd64;
	add.s64 	%rd117, %rd121, %rd120;
	mov.u32 	%r143, _ZN3cub18CUB_300001_SM_10006detail9transform4smemE;
	// begin inline asm
	cp.async.bulk.shared::cluster.global.mbarrier::complete_tx::bytes [%r143], [%rd117], %r144, [%r141];
	// end inline asm
	add.s32 	%r153, %r151, %r2;
	and.b32  	%r147, %r153, -16;
	add.s32 	%r154, %r143, %r7;
	add.s32 	%r146, %r154, 128;
	cvta.to.global.u64 	%rd122, %rd66;
	add.s64 	%rd118, %rd122, %rd120;
	// begin inline asm
	cp.async.bulk.shared::cluster.global.mbarrier::complete_tx::bytes [%r146], [%rd118], %r147, [%r141];
	// end inline asm
	add.s32 	%r150, %r147, %r144;
	// begin inline asm
	mbarrier.arrive.expect_tx.release.cta.shared::cta.b64 %rd119, [%r141], %r150; // 8. 
	// end inline asm
$L__BB7_3:
	bar.sync 	0;
	mov.u32 	%r156, _ZZN3cub18CUB_300001_SM_10006detail9transform23transform_kernel_ublkcpINS2_19async_copy_policy_tILi128EEEiN4cuda3std3__410multipliesIdEEN6thrust24THRUST_300001_SM_1000_NS6detail15normal_iteratorINSC_10device_ptrIdEEEEJffEEEvT0_iT1_T2_DpNS2_16aligned_base_ptrIT3_EEE3bar;
$L__BB7_4:
	mov.b32 	%r157, 0;
	// begin inline asm
	{
	 .reg .pred P_OUT; 
	mbarrier.try_wait.parity.shared::cta.b64  P_OUT, [%r156], %r157;                                // 7a. 
	selp.b32 %r155, 1, 0, P_OUT; 
}
	// end inline asm
	setp.eq.s32 	%p21, %r155, 0;
	@%p21 bra 	$L__BB7_4;
	bra.uni 	$L__BB7_26;
$L__BB7_5:
	cvt.s64.s32 	%rd4, %r1;
	cvt.s64.s32 	%rd5, %r4;
	shl.b32 	%r77, %r6, 2;
	cvt.s64.s32 	%rd69, %r77;
	shr.u64 	%rd6, %rd69, 2;
	mov.u32 	%r8, %ntid.x;
	mov.u32 	%r9, %ntid.y;
	mul.lo.s32 	%r78, %r8, %r9;
	mov.u32 	%r10, %ntid.z;
	mul.lo.s32 	%r11, %r78, %r10;
	mov.u32 	%r79, %tid.x;
	mov.u32 	%r80, %tid.y;
	mov.u32 	%r81, %tid.z;
	mad.lo.s32 	%r82, %r81, %r9, %r80;
	mad.lo.s32 	%r83, %r82, %r8, %r79;
	cvt.u64.u32 	%rd140, %r83;
	setp.le.u64 	%p4, %rd6, %rd140;
	@%p4 bra 	$L__BB7_15;
	cvt.u32.u64 	%r84, %rd140;
	cvt.u64.u32 	%rd8, %r11;
	add.s32 	%r85, %r84, %r11;
	cvt.u64.u32 	%rd70, %r85;
	max.u64 	%rd71, %rd6, %rd70;
	setp.gt.u64 	%p5, %rd6, %rd70;
	selp.u64 	%rd9, 1, 0, %p5;
	add.s64 	%rd72, %rd9, %rd70;
	sub.s64 	%rd10, %rd71, %rd72;
	and.b64  	%rd73, %rd10, -4294967296;
	setp.ne.s64 	%p6, %rd73, 0;
	@%p6 bra 	$L__BB7_8;
	cvt.u32.u64 	%r86, %rd8;
	cvt.u32.u64 	%r87, %rd10;
	div.u32 	%r88, %r87, %r86;
	cvt.u64.u32 	%rd129, %r88;
	bra.uni 	$L__BB7_9;
$L__BB7_8:
	div.u64 	%rd129, %rd10, %rd8;
$L__BB7_9:
	add.s64 	%rd14, %rd129, %rd9;
	and.b64  	%rd74, %rd14, 3;
	setp.eq.s64 	%p7, %rd74, 3;
	mov.u64 	%rd133, %rd140;
	@%p7 bra 	$L__BB7_12;
	shl.b64 	%rd75, %rd140, 2;
	shl.b64 	%rd76, %rd5, 2;
	add.s64 	%rd77, %rd75, %rd76;
	add.s64 	%rd78, %rd77, %rd4;
	add.s64 	%rd131, %rd64, %rd78;
	mov.u32 	%r90, _ZN3cub18CUB_300001_SM_10006detail9transform4smemE;
	add.s32 	%r91, %r1, %r90;
	shl.b32 	%r92, %r84, 2;
	add.s32 	%r170, %r91, %r92;
	mul.lo.s32 	%r93, %r10, %r9;
	mul.lo.s32 	%r94, %r93, %r8;
	shl.b32 	%r13, %r94, 2;
	add.s64 	%rd79, %rd14, 1;
	and.b64  	%rd80, %rd79, 3;
	neg.s64 	%rd130, %rd80;
	mov.u64 	%rd133, %rd140;
$L__BB7_11:
	.pragma "nounroll";
	// begin inline asm
	cp.async.ca.shared.global [%r170], [%rd131], 4, 4;
	// end inline asm
	add.s64 	%rd133, %rd133, %rd8;
	shl.b64 	%rd82, %rd8, 2;
	add.s64 	%rd131, %rd131, %rd82;
	add.s32 	%r170, %r170, %r13;
	add.s64 	%rd130, %rd130, 1;
	setp.ne.s64 	%p8, %rd130, 0;
	@%p8 bra 	$L__BB7_11;
$L__BB7_12:
	setp.lt.u64 	%p9, %rd14, 3;
	@%p9 bra 	$L__BB7_15;
	shl.b64 	%rd24, %rd8, 2;
	shl.b64 	%rd83, %rd133, 2;
	shl.b64 	%rd84, %rd5, 2;
	add.s64 	%rd25, %rd83, %rd84;
	shl.b64 	%rd85, %rd8, 3;
	add.s64 	%rd26, %rd25, %rd85;
	add.s64 	%rd86, %rd133, %rd5;
	shl.b64 	%rd87, %rd86, 2;
	mad.lo.s64 	%rd27, %rd8, 12, %rd87;
	cvt.u32.u64 	%r96, %rd65;
	mov.u32 	%r97, _ZN3cub18CUB_300001_SM_10006detail9transform4smemE;
	add.s32 	%r98, %r96, %r97;
	mul.lo.s32 	%r99, %r10, %r9;
	mul.lo.s32 	%r100, %r99, %r8;
	shl.b32 	%r101, %r100, 2;
	cvt.u32.u64 	%r102, %rd133;
	shl.b32 	%r103, %r102, 2;
	add.s32 	%r171, %r98, %r103;
	add.s32 	%r174, %r171, %r101;
	shl.b32 	%r104, %r100, 3;
	add.s32 	%r173, %r171, %r104;
	mad.lo.s32 	%r172, %r100, 12, %r171;
	cvt.s64.s32 	%rd88, %rd65;
	add.s64 	%rd134, %rd64, %rd88;
$L__BB7_14:
	add.s64 	%rd89, %rd134, %rd25;
	// begin inline asm
	cp.async.ca.shared.global [%r171], [%rd89], 4, 4;
	// end inline asm
	add.s64 	%rd93, %rd25, %rd24;
	add.s64 	%rd90, %rd134, %rd93;
	// begin inline asm
	cp.async.ca.shared.global [%r174], [%rd90], 4, 4;
	// end inline asm
	add.s64 	%rd91, %rd134, %rd26;
	// begin inline asm
	cp.async.ca.shared.global [%r173], [%rd91], 4, 4;
	// end inline asm
	add.s64 	%rd92, %rd134, %rd27;
	// begin inline asm
	cp.async.ca.shared.global [%r172], [%rd92], 4, 4;
	// end inline asm
	add.s64 	%rd133, %rd133, %rd24;
	mul.wide.u32 	%rd94, %r11, 16;
	add.s64 	%rd134, %rd134, %rd94;
	mul.lo.s32 	%r109, %r10, %r9;
	mul.lo.s32 	%r110, %r109, %r8;
	shl.b32 	%r111, %r110, 4;
	add.s32 	%r174, %r174, %r111;
	add.s32 	%r173, %r173, %r111;
	add.s32 	%r172, %r172, %r111;
	add.s32 	%r171, %r171, %r111;
	setp.lt.u64 	%p10, %rd133, %rd6;
	@%p10 bra 	$L__BB7_14;
$L__BB7_15:
	setp.le.u64 	%p11, %rd6, %rd140;
	// begin inline asm
	cp.async.commit_group;
	// end inline asm
	cvt.s64.s32 	%rd33, %r2;
	@%p11 bra 	$L__BB7_25;
	cvt.u32.u64 	%r112, %rd140;
	cvt.u64.u32 	%rd34, %r11;
	add.s32 	%r113, %r112, %r11;
	cvt.u64.u32 	%rd95, %r113;
	max.u64 	%rd96, %rd6, %rd95;
	setp.gt.u64 	%p12, %rd6, %rd95;
	selp.u64 	%rd35, 1, 0, %p12;
	add.s64 	%rd97, %rd35, %rd95;
	sub.s64 	%rd36, %rd96, %rd97;
	and.b64  	%rd98, %rd36, -4294967296;
	setp.ne.s64 	%p13, %rd98, 0;
	@%p13 bra 	$L__BB7_18;
	cvt.u32.u64 	%r114, %rd34;
	cvt.u32.u64 	%r115, %rd36;
	div.u32 	%r116, %r115, %r114;
	cvt.u64.u32 	%rd136, %r116;
	bra.uni 	$L__BB7_19;
$L__BB7_18:
	div.u64 	%rd136, %rd36, %rd34;
$L__BB7_19:
	add.s64 	%rd40, %rd136, %rd35;
	and.b64  	%rd99, %rd40, 3;
	setp.eq.s64 	%p14, %rd99, 3;
	@%p14 bra 	$L__BB7_22;
	shl.b64 	%rd100, %rd140, 2;
	shl.b64 	%rd101, %rd5, 2;
	add.s64 	%rd102, %rd100, %rd101;
	add.s64 	%rd103, %rd102, %rd33;
	add.s64 	%rd138, %rd66, %rd103;
	shl.b64 	%rd42, %rd34, 2;
	mov.u32 	%r118, _ZN3cub18CUB_300001_SM_10006detail9transform4smemE;
	add.s32 	%r119, %r2, %r118;
	add.s32 	%r120, %r119, %r7;
	shl.b32 	%r121, %r112, 2;
	add.s32 	%r175, %r120, %r121;
	mul.lo.s32 	%r122, %r10, %r9;
	mul.lo.s32 	%r123, %r122, %r8;
	shl.b32 	%r29, %r123, 2;
	add.s64 	%rd104, %rd40, 1;
	and.b64  	%rd105, %rd104, 3;
	neg.s64 	%rd137, %rd105;
$L__BB7_21:
	.pragma "nounroll";
	add.s32 	%r124, %r175, 128;
	// begin inline asm
	cp.async.ca.shared.global [%r124], [%rd138], 4, 4;
	// end inline asm
	add.s64 	%rd140, %rd140, %rd34;
	add.s64 	%rd138, %rd138, %rd42;
	add.s32 	%r175, %r175, %r29;
	add.s64 	%rd137, %rd137, 1;
	setp.ne.s64 	%p15, %rd137, 0;
	@%p15 bra 	$L__BB7_21;
$L__BB7_22:
	setp.lt.u64 	%p16, %rd40, 3;
	@%p16 bra 	$L__BB7_25;
	shl.b64 	%rd51, %rd34, 2;
	shl.b64 	%rd107, %rd140, 2;
	shl.b64 	%rd108, %rd5, 2;
	add.s64 	%rd52, %rd107, %rd108;
	add.s64 	%rd53, %rd52, %rd51;
	shl.b64 	%rd54, %rd34, 4;
	shl.b64 	%rd109, %rd34, 3;
	add.s64 	%rd55, %rd52, %rd109;
	add.s64 	%rd110, %rd140, %rd5;
	shl.b64 	%rd111, %rd110, 2;
	mad.lo.s64 	%rd56, %rd34, 12, %rd111;
	mov.u32 	%r125, _ZN3cub18CUB_300001_SM_10006detail9transform4smemE;
	add.s32 	%r126, %r2, %r125;
	mul.lo.s32 	%r127, %r10, %r9;
	mul.lo.s32 	%r128, %r127, %r8;
	shl.b32 	%r129, %r128, 2;
	cvt.u32.u64 	%r130, %rd140;
	shl.b32 	%r131, %r130, 2;
	add.s32 	%r132, %r126, %r7;
	add.s32 	%r176, %r132, %r131;
	add.s32 	%r179, %r176, %r129;
	shl.b32 	%r33, %r128, 4;
	shl.b32 	%r133, %r128, 3;
	add.s32 	%r178, %r176, %r133;
	mad.lo.s32 	%r177, %r128, 12, %r176;
	add.s64 	%rd141, %rd66, %rd33;
$L__BB7_24:
	add.s64 	%rd113, %rd141, %rd52;
	add.s32 	%r134, %r176, 128;
	// begin inline asm
	cp.async.ca.shared.global [%r134], [%rd113], 4, 4;
	// end inline asm
	add.s64 	%rd114, %rd141, %rd53;
	add.s32 	%r135, %r179, 128;
	// begin inline asm
	cp.async.ca.shared.global [%r135], [%rd114], 4, 4;
	// end inline asm
	add.s64 	%rd115, %rd141, %rd55;
	add.s32 	%r136, %r178, 128;
	// begin inline asm
	cp.async.ca.shared.global [%r136], [%rd115], 4, 4;
	// end inline asm
	add.s64 	%rd116, %rd141, %rd56;
	add.s32 	%r137, %r177, 128;
	// begin inline asm
	cp.async.ca.shared.global [%r137], [%rd116], 4, 4;
	// end inline asm
	add.s64 	%rd140, %rd140, %rd51;
	add.s64 	%rd141, %rd141, %rd54;
	add.s32 	%r179, %r179, %r33;
	add.s32 	%r178, %r178, %r33;
	add.s32 	%r177, %r177, %r33;
	add.s32 	%r176, %r176, %r33;
	setp.lt.u64 	%p17, %rd140, %rd6;
	@%p17 bra 	$L__BB7_24;
$L__BB7_25:
	// begin inline asm
	cp.async.commit_group;
	// end inline asm
	// begin inline asm
	cp.async.wait_group 0;
	// end inline asm
	barrier.sync 	0;
$L__BB7_26:
	cvt.u32.u64 	%r45, %rd65;
	setp.gt.s32 	%p22, %r3, %r5;
	@%p22 bra 	$L__BB7_30;
	setp.lt.s32 	%p23, %r70, 1;
	@%p23 bra 	$L__BB7_35;
	mov.u32 	%r180, %tid.x;
	neg.s32 	%r183, %r70;
	add.s32 	%r158, %r2, %r7;
	shl.b32 	%r159, %r180, 2;
	add.s32 	%r160, %r158, %r159;
	mov.u32 	%r161, _ZN3cub18CUB_300001_SM_10006detail9transform4smemE;
	add.s32 	%r162, %r160, %r161;
	add.s32 	%r182, %r162, 128;
	add.s32 	%r163, %r45, %r159;
	add.s32 	%r181, %r161, %r163;
	mul.wide.s32 	%rd123, %r4, 8;
	add.s64 	%rd62, %rd1, %rd123;
$L__BB7_29:
	.pragma "nounroll";
	mul.wide.s32 	%rd124, %r180, 8;
	add.s64 	%rd125, %rd62, %rd124;
	ld.shared.f32 	%f1, [%r181];
	ld.shared.f32 	%f2, [%r182];
	cvt.f64.f32 	%fd1, %f1;
	cvt.f64.f32 	%fd2, %f2;
	mul.f64 	%fd3, %fd1, %fd2;
	st.global.f64 	[%rd125], %fd3;
	add.s32 	%r183, %r183, 1;
	setp.eq.s32 	%p24, %r183, 0;
	add.s32 	%r182, %r182, 512;
	add.s32 	%r181, %r181, 512;
	add.s32 	%r180, %r180, 128;
	@%p24 bra 	$L__BB7_35;
	bra.uni 	$L__BB7_29;
$L__BB7_30:
	setp.lt.s32 	%p25, %r70, 1;
	@%p25 bra 	$L__BB7_35;
	mov.u32 	%r184, %tid.x;
	neg.s32 	%r187, %r70;
	add.s32 	%r164, %r2, %r7;
	shl.b32 	%r165, %r184, 2;
	add.s32 	%r166, %r164, %r165;
	mov.u32 	%r167, _ZN3cub18CUB_300001_SM_10006detail9transform4smemE;
	add.s32 	%r168, %r166, %r167;
	add.s32 	%r186, %r168, 128;
	add.s32 	%r169, %r45, %r165;
	add.s32 	%r185, %r167, %r169;
	mul.wide.s32 	%rd126, %r4, 8;
	add.s64 	%rd63, %rd1, %rd126;
$L__BB7_32:
	.pragma "nounroll";
	setp.ge.s32 	%p26, %r184, %r6;
	@%p26 bra 	$L__BB7_34;
	ld.shared.f32 	%f3, [%r185];
	ld.shared.f32 	%f4, [%r186];
	cvt.f64.f32 	%fd4, %f3;
	cvt.f64.f32 	%fd5, %f4;
	mul.f64 	%fd6, %fd4, %fd5;
	mul.wide.s32 	%rd127, %r184, 8;
	add.s64 	%rd128, %rd63, %rd127;
	st.global.f64 	[%rd128], %fd6;
$L__BB7_34:
	add.s32 	%r187, %r187, 1;
	setp.ne.s32 	%p27, %r187, 0;
	add.s32 	%r186, %r186, 512;
	add.s32 	%r185, %r185, 512;
	add.s32 	%r184, %r184, 128;
	@%p27 bra 	$L__BB7_32;
$L__BB7_35:
	ret;

}
	// .globl	_ZN3cub18CUB_300001_SM_10006detail9transform16transform_kernelINS2_10policy_hubILb0EN4cuda3std3__45tupleIJN6thrust24THRUST_300001_SM_1000_NS6detail15normal_iteratorINSA_10device_ptrIfEEEESF_EEEE10policy1000ElNS7_10multipliesIdEENSC_INSD_IdEEEEJPfSN_EEEvT0_iT1_T2_DpNS2_10kernel_argIT3_EE
.visible .entry _ZN3cub18CUB_300001_SM_10006detail9transform16transform_kernelINS2_10policy_hubILb0EN4cuda3std3__45tupleIJN6thrust24THRUST_300001_SM_1000_NS6detail15normal_iteratorINSA_10device_ptrIfEEEESF_EEEE10policy1000ElNS7_10multipliesIdEENSC_INSD_IdEEEEJPfSN_EEEvT0_iT1_T2_DpNS2_10kernel_argIT3_EE(
	.param .u64 _ZN3cub18CUB_300001_SM_10006detail9transform16transform_kernelINS2_10policy_hubILb0EN4cuda3std3__45tupleIJN6thrust24THRUST_300001_SM_1000_NS6detail15normal_iteratorINSA_10device_ptrIfEEEESF_EEEE10policy1000ElNS7_10multipliesIdEENSC_INSD_IdEEEEJPfSN_EEEvT0_iT1_T2_DpNS2_10kernel_argIT3_EE_param_0,
	.param .u32 _ZN3cub18CUB_300001_SM_10006detail9transform16transform_kernelINS2_10policy_hubILb0EN4cuda3std3__45tupleIJN6thrust24THRUST_300001_SM_1000_NS6detail15normal_iteratorINSA_10device_ptrIfEEEESF_EEEE10policy1000ElNS7_10multipliesIdEENSC_INSD_IdEEEEJPfSN_EEEvT0_iT1_T2_DpNS2_10kernel_argIT3_EE_param_1,
	.param .align 1 .b8 _ZN3cub18CUB_300001_SM_10006detail9transform16transform_kernelINS2_10policy_hubILb0EN4cuda3std3__45tupleIJN6thrust24THRUST_300001_SM_1000_NS6detail15normal_iteratorINSA_10device_ptrIfEEEESF_EEEE10policy1000ElNS7_10multipliesIdEENSC_INSD_IdEEEEJPfSN_EEEvT0_iT1_T2_DpNS2_10kernel_argIT3_EE_param_2[1],
	.param .align 8 .b8 _ZN3cub18CUB_300001_SM_10006detail9transform16transform_kernelINS2_10policy_hubILb0EN4cuda3std3__45tupleIJN6thrust24THRUST_300001_SM_1000_NS6detail15normal_iteratorINSA_10device_ptrIfEEEESF_EEEE10policy1000ElNS7_10multipliesIdEENSC_INSD_IdEEEEJPfSN_EEEvT0_iT1_T2_DpNS2_10kernel_argIT3_EE_param_3[8],
	.param .align 8 .b8 _ZN3cub18CUB_300001_SM_10006detail9transform16transform_kernelINS2_10policy_hubILb0EN4cuda3std3__45tupleIJN6thrust24THRUST_300001_SM_1000_NS6detail15normal_iteratorINSA_10device_ptrIfEEEESF_EEEE10policy1000ElNS7_10multipliesIdEENSC_INSD_IdEEEEJPfSN_EEEvT0_iT1_T2_DpNS2_10kernel_argIT3_EE_param_4[16],
	.param .align 8 .b8 _ZN3cub18CUB_300001_SM_10006detail9transform16transform_kernelINS2_10policy_hubILb0EN4cuda3std3__45tupleIJN6thrust24THRUST_300001_SM_1000_NS6detail15normal_iteratorINSA_10device_ptrIfEEEESF_EEEE10policy1000ElNS7_10multipliesIdEENSC_INSD_IdEEEEJPfSN_EEEvT0_iT1_T2_DpNS2_10kernel_argIT3_EE_param_5[16]
)
.maxntid 128
{
	.reg .pred 	%p<28>;
	.reg .b32 	%r<181>;
	.reg .b32 	%f<5>;
	.reg .b64 	%rd<147>;
	.reg .b64 	%fd<7>;
	// demoted variable
	.shared .align 8 .u64 _ZZN3cub18CUB_300001_SM_10006detail9transform23transform_kernel_ublkcpINS2_19async_copy_policy_tILi128EEElN4cuda3std3__410multipliesIdEEN6thrust24THRUST_300001_SM_1000_NS6detail15normal_iteratorINSC_10device_ptrIdEEEEJffEEEvT0_iT1_T2_DpNS2_16aligned_base_ptrIT3_EEE3bar;
	ld.param.u64 	%rd68, [_ZN3cub18CUB_300001_SM_10006detail9transform16transform_kernelINS2_10policy_hubILb0EN4cuda3std3__45tupleIJN6thrust24THRUST_300001_SM_1000_NS6detail15normal_iteratorINSA_10device_ptrIfEEEESF_EEEE10policy1000ElNS7_10multipliesIdEENSC_INSD_IdEEEEJPfSN_EEEvT0_iT1_T2_DpNS2_10kernel_argIT3_EE_param_5];
	ld.param.u64 	%rd66, [_ZN3cub18CUB_300001_SM_10006detail9transform16transform_kernelINS2_10policy_hubILb0EN4cuda3std3__45tupleIJN6thrust24THRUST_300001_SM_1000_NS6detail15normal_iteratorINSA_10device_ptrIfEEEESF_EEEE10policy1000ElNS7_10multipliesIdEENSC_INSD_IdEEEEJPfSN_EEEvT0_iT1_T2_DpNS2_10kernel_argIT3_EE_param_4];
	ld.param.u64 	%rd70, [_ZN3cub18CUB_300001_SM_10006detail9transform16transform_kernelINS2_10policy_hubILb0EN4cuda3std3__45tupleIJN6thrust24THRUST_300001_SM_1000_NS6detail15normal_iteratorINSA_10device_ptrIfEEEESF_EEEE10policy1000ElNS7_10multipliesIdEENSC_INSD_IdEEEEJPfSN_EEEvT0_iT1_T2_DpNS2_10kernel_argIT3_EE_param_0];
	ld.param.u64 	%rd69, [_ZN3cub18CUB_300001_SM_10006detail9transform16transform_kernelINS2_10policy_hubILb0EN4cuda3std3__45tupleIJN6thrust24THRUST_300001_SM_1000_NS6detail15normal_iteratorINSA_10device_ptrIfEEEESF_EEEE10policy1000ElNS7_10multipliesIdEENSC_INSD_IdEEEEJPfSN_EEEvT0_iT1_T2_DpNS2_10kernel_argIT3_EE_param_5+8];
	ld.param.u64 	%rd67, [_ZN3cub18CUB_300001_SM_10006detail9transform16transform_kernelINS2_10policy_hubILb0EN4cuda3std3__45tupleIJN6thrust24THRUST_300001_SM_1000_NS6detail15normal_iteratorINSA_10device_ptrIfEEEESF_EEEE10policy1000ElNS7_10multipliesIdEENSC_INSD_IdEEEEJPfSN_EEEvT0_iT1_T2_DpNS2_10kernel_argIT3_EE_param_4+8];
	ld.param.u64 	%rd71, [_ZN3cub18CUB_300001_SM_10006detail9transform16transform_kernelINS2_10policy_hubILb0EN4cuda3std3__45tupleIJN6thrust24THRUST_300001_SM_1000_NS6detail15normal_iteratorINSA_10device_ptrIfEEEESF_EEEE10policy1000ElNS7_10multipliesIdEENSC_INSD_IdEEEEJPfSN_EEEvT0_iT1_T2_DpNS2_10kernel_argIT3_EE_param_3];
	ld.param.u32 	%r68, [_ZN3cub18CUB_300001_SM_10006detail9transform16transform_kernelINS2_10policy_hubILb0EN4cuda3std3__45tupleIJN6thrust24THRUST_300001_SM_1000_NS6detail15normal_iteratorINSA_10device_ptrIfEEEESF_EEEE10policy1000ElNS7_10multipliesIdEENSC_INSD_IdEEEEJPfSN_EEEvT0_iT1_T2_DpNS2_10kernel_argIT3_EE_param_1];
	cvta.to.global.u64 	%rd1, %rd71;
	cvt.u32.u64 	%r1, %rd67;
	cvt.u32.u64 	%r2, %rd69;
	shl.b32 	%r3, %r68, 7;
	mov.u32 	%r69, %ctaid.x;
	cvt.u64.u32 	%rd72, %r69;
	cvt.s64.s32 	%rd73, %r3;
	mul.lo.s64 	%rd4, %rd73, %rd72;
	sub.s64 	%rd74, %rd70, %rd4;
	min.s64 	%rd75, %rd74, %rd73;
	cvt.u32.u64 	%r4, %rd75;
	setp.eq.s32 	%p1, %r69, 0;
	add.s32 	%r71, %r69, 2;
	mov.u32 	%r72, %nctaid.x;
	setp.ge.u32 	%p2, %r71, %r72;
	shl.b32 	%r5, %r68, 9;
	or.pred  	%p3, %p1, %p2;
	@%p3 bra 	$L__BB8_5;
	mov.b32 	%r132, -1;
	// begin inline asm
	{
	 .reg .pred P_OUT; 
	elect.sync _|P_OUT, %r132;
	selp.b32 %r131, 1, 0, P_OUT; 
}
	// end inline asm
	mov.u32 	%r133, %tid.x;
	setp.gt.u32 	%p18, %r133, 31;
	setp.eq.s32 	%p19, %r131, 0;
	or.pred  	%p20, %p18, %p19;
	@%p20 bra 	$L__BB8_3;
	mov.u32 	%r134, _ZZN3cub18CUB_300001_SM_10006detail9transform23transform_kernel_ublkcpINS2_19async_copy_policy_tILi128EEElN4cuda3std3__410multipliesIdEEN6thrust24THRUST_300001_SM_1000_NS6detail15normal_iteratorINSC_10device_ptrIdEEEEJffEEEvT0_iT1_T2_DpNS2_16aligned_base_ptrIT3_EEE3bar;
	mov.b32 	%r135, 1;
	// begin inline asm
	mbarrier.init.shared.b64 [%r134], %r135;
	// end inline asm
	// begin inline asm
	fence.proxy.async.shared::cta; // 6.
	// end inline asm
	shl.b64 	%rd124, %rd4, 2;
	add.s32 	%r144, %r5, 15;
	add.s32 	%r145, %r144, %r1;
	and.b32  	%r137, %r145, -16;
	cvta.to.global.u64 	%rd125, %rd66;
	add.s64 	%rd121, %rd125, %rd124;
	mov.u32 	%r136, _ZN3cub18CUB_300001_SM_10006detail9transform4smemE;
	// begin inline asm
	cp.async.bulk.shared::cluster.global.mbarrier::complete_tx::bytes [%r136], [%rd121], %r137, [%r134];
	// end inline asm
	add.s32 	%r146, %r144, %r2;
	and.b32  	%r140, %r146, -16;
	add.s32 	%r147, %r136, %r5;
	add.s32 	%r139, %r147, 128;
	cvta.to.global.u64 	%rd126, %rd68;
	add.s64 	%rd122, %rd126, %rd124;
	// begin inline asm
	cp.async.bulk.shared::cluster.global.mbarrier::complete_tx::bytes [%r139], [%rd122], %r140, [%r134];
	// end inline asm
	add.s32 	%r143, %r140, %r137;
	// begin inline asm
	mbarrier.arrive.expect_tx.release.cta.shared::cta.b64 %rd123, [%r134], %r143; // 8. 
	// end inline asm
$L__BB8_3:
	bar.sync 	0;
	mov.u32 	%r149, _ZZN3cub18CUB_300001_SM_10006detail9transform23transform_kernel_ublkcpINS2_19async_copy_policy_tILi128EEElN4cuda3std3__410multipliesIdEEN6thrust24THRUST_300001_SM_1000_NS6detail15normal_iteratorINSC_10device_ptrIdEEEEJffEEEvT0_iT1_T2_DpNS2_16aligned_base_ptrIT3_EEE3bar;
$L__BB8_4:
	mov.b32 	%r150, 0;
	// begin inline asm
	{
	 .reg .pred P_OUT; 
	mbarrier.try_wait.parity.shared::cta.b64  P_OUT, [%r149], %r150;                                // 7a. 
	selp.b32 %r148, 1, 0, P_OUT; 
}
	// end inline asm
	setp.eq.s32 	%p21, %r148, 0;
	@%p21 bra 	$L__BB8_4;
	bra.uni 	$L__BB8_26;
$L__BB8_5:
	cvt.s64.s32 	%rd5, %r1;
	shl.b32 	%r74, %r4, 2;
	cvt.s64.s32 	%rd76, %r74;
	shr.u64 	%rd6, %rd76, 2;
	mov.u32 	%r6, %ntid.x;
	mov.u32 	%r7, %ntid.y;
	mul.lo.s32 	%r75, %r6, %r7;
	mov.u32 	%r8, %ntid.z;
	mul.lo.s32 	%r9, %r75, %r8;
	mov.u32 	%r76, %tid.x;
	mov.u32 	%r77, %tid.y;
	mov.u32 	%r78, %tid.z;
	mad.lo.s32 	%r79, %r78, %r7, %r77;
	mad.lo.s32 	%r80, %r79, %r6, %r76;
	cvt.u64.u32 	%rd144, %r80;
	setp.le.u64 	%p4, %rd6, %rd144;
	@%p4 bra 	$L__BB8_15;
	cvt.u32.u64 	%r81, %rd144;
	cvt.u64.u32 	%rd8, %r9;
	add.s32 	%r82, %r81, %r9;
	cvt.u64.u32 	%rd77, %r82;
	max.u64 	%rd78, %rd6, %rd77;
	setp.gt.u64 	%p5, %rd6, %rd77;
	selp.u64 	%rd9, 1, 0, %p5;
	add.s64 	%rd79, %rd9, %rd77;
	sub.s64 	%rd10, %rd78, %rd79;
	and.b64  	%rd80, %rd10, -4294967296;
	setp.ne.s64 	%p6, %rd80, 0;
	@%p6 bra 	$L__BB8_8;
	cvt.u32.u64 	%r83, %rd8;
	cvt.u32.u64 	%r84, %rd10;
	div.u32 	%r85, %r84, %r83;
	cvt.u64.u32 	%rd133, %r85;
	bra.uni 	$L__BB8_9;
$L__BB8_8:
	div.u64 	%rd133, %rd10, %rd8;
$L__BB8_9:
	add.s64 	%rd14, %rd133, %rd9;
	and.b64  	%rd81, %rd14, 3;
	setp.eq.s64 	%p7, %rd81, 3;
	mov.u64 	%rd137, %rd144;
	@%p7 bra 	$L__BB8_12;
	shl.b64 	%rd82, %rd4, 2;
	shl.b64 	%rd83, %rd144, 2;
	add.s64 	%rd84, %rd82, %rd83;
	add.s64 	%rd85, %rd84, %rd5;
	add.s64 	%rd135, %rd66, %rd85;
	shl.b64 	%rd16, %rd8, 2;
	mov.u32 	%r87, _ZN3cub18CUB_300001_SM_10006detail9transform4smemE;
	add.s32 	%r88, %r1, %r87;
	shl.b32 	%r89, %r81, 2;
	add.s32 	%r163, %r88, %r89;
	mul.lo.s32 	%r90, %r8, %r7;
	mul.lo.s32 	%r91, %r90, %r6;
	shl.b32 	%r11, %r91, 2;
	add.s64 	%rd86, %rd14, 1;
	and.b64  	%rd87, %rd86, 3;
	neg.s64 	%rd134, %rd87;
	mov.u64 	%rd137, %rd144;
$L__BB8_11:
	.pragma "nounroll";
	// begin inline asm
	cp.async.ca.shared.global [%r163], [%rd135], 4, 4;
	// end inline asm
	add.s64 	%rd137, %rd137, %rd8;
	add.s64 	%rd135, %rd135, %rd16;
	add.s32 	%r163, %r163, %r11;
	add.s64 	%rd134, %rd134, 1;
	setp.ne.s64 	%p8, %rd134, 0;
	@%p8 bra 	$L__BB8_11;
$L__BB8_12:
	setp.lt.u64 	%p9, %rd14, 3;
	@%p9 bra 	$L__BB8_15;
	shl.b64 	%rd25, %rd8, 2;
	shl.b64 	%rd89, %rd4, 2;
	shl.b64 	%rd90, %rd137, 2;
	add.s64 	%rd26, %rd89, %rd90;
	shl.b64 	%rd27, %rd8, 4;
	shl.b64 	%rd91, %rd8, 3;
	add.s64 	%rd28, %rd26, %rd91;
	add.s64 	%rd92, %rd137, %rd4;
	shl.b64 	%rd93, %rd92, 2;
	mad.lo.s64 	%rd29, %rd8, 12, %rd93;
	mov.u32 	%r93, _ZN3cub18CUB_300001_SM_10006detail9transform4smemE;
	add.s32 	%r94, %r1, %r93;
	mul.lo.s32 	%r95, %r8, %r7;
	mul.lo.s32 	%r96, %r95, %r6;
	shl.b32 	%r97, %r96, 2;
	cvt.u32.u64 	%r98, %rd137;
	shl.b32 	%r99, %r98, 2;
	add.s32 	%r164, %r94, %r99;
	add.s32 	%r167, %r164, %r97;
	shl.b32 	%r15, %r96, 4;
	shl.b32 	%r100, %r96, 3;
	add.s32 	%r166, %r164, %r100;
	mad.lo.s32 	%r165, %r96, 12, %r164;
	cvt.s64.s32 	%rd94, %r1;
	add.s64 	%rd138, %rd66, %rd94;
$L__BB8_14:
	add.s64 	%rd95, %rd138, %rd26;
	// begin inline asm
	cp.async.ca.shared.global [%r164], [%rd95], 4, 4;
	// end inline asm
	add.s64 	%rd99, %rd26, %rd25;
	add.s64 	%rd96, %rd138, %rd99;
	// begin inline asm
	cp.async.ca.shared.global [%r167], [%rd96], 4, 4;
	// end inline asm
	add.s64 	%rd97, %rd138, %rd28;
	// begin inline asm
	cp.async.ca.shared.global [%r166], [%rd97], 4, 4;
	// end inline asm
	add.s64 	%rd98, %rd138, %rd29;
	// begin inline asm
	cp.async.ca.shared.global [%r165], [%rd98], 4, 4;
	// end inline asm
	add.s64 	%rd137, %rd137, %rd25;
	add.s64 	%rd138, %rd138, %rd27;
	add.s32 	%r167, %r167, %r15;
	add.s32 	%r166, %r166, %r15;
	add.s32 	%r165, %r165, %r15;
	add.s32 	%r164, %r164, %r15;
	setp.lt.u64 	%p10, %rd137, %rd6;
	@%p10 bra 	$L__BB8_14;
$L__BB8_15:
	setp.le.u64 	%p11, %rd6, %rd144;
	// begin inline asm
	cp.async.commit_group;
	// end inline asm
	cvt.s64.s32 	%rd35, %r2;
	@%p11 bra 	$L__BB8_25;
	cvt.u32.u64 	%r105, %rd144;
	cvt.u64.u32 	%rd36, %r9;
	add.s32 	%r106, %r105, %r9;
	cvt.u64.u32 	%rd100, %r106;
	max.u64 	%rd101, %rd6, %rd100;
	setp.gt.u64 	%p12, %rd6, %rd100;
	selp.u64 	%rd37, 1, 0, %p12;
	add.s64 	%rd102, %rd37, %rd100;
	sub.s64 	%rd38, %rd101, %rd102;
	and.b64  	%rd103, %rd38, -4294967296;
	setp.ne.s64 	%p13, %rd103, 0;
	@%p13 bra 	$L__BB8_18;
	cvt.u32.u64 	%r107, %rd36;
	cvt.u32.u64 	%r108, %rd38;
	div.u32 	%r109, %r108, %r107;
	cvt.u64.u32 	%rd140, %r109;
	bra.uni 	$L__BB8_19;
$L__BB8_18:
	div.u64 	%rd140, %rd38, %rd36;
$L__BB8_19:
	add.s64 	%rd42, %rd140, %rd37;
	and.b64  	%rd104, %rd42, 3;
	setp.eq.s64 	%p14, %rd104, 3;
	@%p14 bra 	$L__BB8_22;
	shl.b64 	%rd105, %rd4, 2;
	shl.b64 	%rd106, %rd144, 2;
	add.s64 	%rd107, %rd105, %rd106;
	add.s64 	%rd108, %rd107, %rd35;
	add.s64 	%rd142, %rd68, %rd108;
	shl.b64 	%rd44, %rd36, 2;
	mov.u32 	%r111, _ZN3cub18CUB_300001_SM_10006detail9transform4smemE;
	add.s32 	%r112, %r2, %r111;
	add.s32 	%r113, %r112, %r5;
	shl.b32 	%r114, %r105, 2;
	add.s32 	%r168, %r113, %r114;
	mul.lo.s32 	%r115, %r8, %r7;
	mul.lo.s32 	%r116, %r115, %r6;
	shl.b32 	%r28, %r116, 2;
	add.s64 	%rd109, %rd42, 1;
	and.b64  	%rd110, %rd109, 3;
	neg.s64 	%rd141, %rd110;
$L__BB8_21:
	.pragma "nounroll";
	add.s32 	%r117, %r168, 128;
	// begin inline asm
	cp.async.ca.shared.global [%r117], [%rd142], 4, 4;
	// end inline asm
	add.s64 	%rd144, %rd144, %rd36;
	add.s64 	%rd142, %rd142, %rd44;
	add.s32 	%r168, %r168, %r28;
	add.s64 	%rd141, %rd141, 1;
	setp.ne.s64 	%p15, %rd141, 0;
	@%p15 bra 	$L__BB8_21;
$L__BB8_22:
	setp.lt.u64 	%p16, %rd42, 3;
	@%p16 bra 	$L__BB8_25;
	shl.b64 	%rd53, %rd36, 2;
	shl.b64 	%rd112, %rd4, 2;
	shl.b64 	%rd113, %rd144, 2;
	add.s64 	%rd54, %rd112, %rd113;
	add.s64 	%rd55, %rd54, %rd53;
	shl.b64 	%rd56, %rd36, 4;
	shl.b64 	%rd114, %rd36, 3;
	add.s64 	%rd57, %rd54, %rd114;
	add.s64 	%rd115, %rd144, %rd4;
	shl.b64 	%rd116, %rd115, 2;
	mad.lo.s64 	%rd58, %rd36, 12, %rd116;
	mov.u32 	%r118, _ZN3cub18CUB_300001_SM_10006detail9transform4smemE;
	add.s32 	%r119, %r2, %r118;
	mul.lo.s32 	%r120, %r8, %r7;
	mul.lo.s32 	%r121, %r120, %r6;
	shl.b32 	%r122, %r121, 2;
	cvt.u32.u64 	%r123, %rd144;
	shl.b32 	%r124, %r123, 2;
	add.s32 	%r125, %r119, %r5;
	add.s32 	%r169, %r125, %r124;
	add.s32 	%r172, %r169, %r122;
	shl.b32 	%r32, %r121, 4;
	shl.b32 	%r126, %r121, 3;
	add.s32 	%r171, %r169, %r126;
	mad.lo.s32 	%r170, %r121, 12, %r169;
	add.s64 	%rd145, %rd68, %rd35;
$L__BB8_24:
	add.s64 	%rd117, %rd145, %rd54;
	add.s32 	%r127, %r169, 128;
	// begin inline asm
	cp.async.ca.shared.global [%r127], [%rd117], 4, 4;
	// end inline asm
	add.s64 	%rd118, %rd145, %rd55;
	add.s32 	%r128, %r172, 128;
	// begin inline asm
	cp.async.ca.shared.global [%r128], [%rd118], 4, 4;
	// end inline asm
	add.s64 	%rd119, %rd145, %rd57;
	add.s32 	%r129, %r171, 128;
	// begin inline asm
	cp.async.ca.shared.global [%r129], [%rd119], 4, 4;
	// end inline asm
	add.s64 	%rd120, %rd145, %rd58;
	add.s32 	%r130, %r170, 128;
	// begin inline asm
	cp.async.ca.shared.global [%r130], [%rd120], 4, 4;
	// end inline asm
	add.s64 	%rd144, %rd144, %rd53;
	add.s64 	%rd145, %rd145, %rd56;
	add.s32 	%r172, %r172, %r32;
	add.s32 	%r171, %r171, %r32;
	add.s32 	%r170, %r170, %r32;
	add.s32 	%r169, %r169, %r32;
	setp.lt.u64 	%p17, %rd144, %rd6;
	@%p17 bra 	$L__BB8_24;
$L__BB8_25:
	// begin inline asm
	cp.async.commit_group;
	// end inline asm
	// begin inline asm
	cp.async.wait_group 0;
	// end inline asm
	barrier.sync 	0;
$L__BB8_26:
	setp.eq.s32 	%p22, %r3, %r4;
	@%p22 bra 	$L__BB8_32;
	setp.lt.s32 	%p23, %r68, 1;
	@%p23 bra 	$L__BB8_35;
	mov.u32 	%r177, %tid.x;
	neg.s32 	%r180, %r68;
	add.s32 	%r151, %r2, %r5;
	shl.b32 	%r152, %r177, 2;
	add.s32 	%r153, %r151, %r152;
	mov.u32 	%r154, _ZN3cub18CUB_300001_SM_10006detail9transform4smemE;
	add.s32 	%r155, %r153, %r154;
	add.s32 	%r179, %r155, 128;
	add.s32 	%r156, %r1, %r152;
	add.s32 	%r178, %r154, %r156;
	shl.b64 	%rd127, %rd4, 3;
	add.s64 	%rd64, %rd1, %rd127;
$L__BB8_29:
	.pragma "nounroll";
	setp.ge.s32 	%p24, %r177, %r4;
	@%p24 bra 	$L__BB8_31;
	ld.shared.f32 	%f1, [%r178];
	ld.shared.f32 	%f2, [%r179];
	cvt.f64.f32 	%fd1, %f1;
	cvt.f64.f32 	%fd2, %f2;
	mul.f64 	%fd3, %fd1, %fd2;
	mul.wide.s32 	%rd128, %r177, 8;
	add.s64 	%rd129, %rd64, %rd128;
	st.global.f64 	[%rd129], %fd3;
$L__BB8_31:
	add.s32 	%r180, %r180, 1;
	setp.ne.s32 	%p25, %r180, 0;
	add.s32 	%r179, %r179, 512;
	add.s32 	%r178, %r178, 512;
	add.s32 	%r177, %r177, 128;
	@%p25 bra 	$L__BB8_29;
	bra.uni 	$L__BB8_35;
$L__BB8_32:
	setp.lt.s32 	%p26, %r68, 1;
	@%p26 bra 	$L__BB8_35;
	mov.u32 	%r173, %tid.x;
	neg.s32 	%r176, %r68;
	add.s32 	%r157, %r2, %r5;
	shl.b32 	%r158, %r173, 2;
	add.s32 	%r159, %r157, %r158;
	mov.u32 	%r160, _ZN3cub18CUB_300001_SM_10006detail9transform4smemE;
	add.s32 	%r161, %r159, %r160;
	add.s32 	%r175, %r161, 128;
	add.s32 	%r162, %r1, %r158;
	add.s32 	%r174, %r160, %r162;
	shl.b64 	%rd130, %rd4, 3;
	add.s64 	%rd65, %rd1, %rd130;
$L__BB8_34:
	.pragma "nounroll";
	mul.wide.s32 	%rd131, %r173, 8;
	add.s64 	%rd132, %rd65, %rd131;
	ld.shared.f32 	%f3, [%r174];
	ld.shared.f32 	%f4, [%r175];
	cvt.f64.f32 	%fd4, %f3;
	cvt.f64.f32 	%fd5, %f4;
	mul.f64 	%fd6, %fd4, %fd5;
	st.global.f64 	[%rd132], %fd6;
	add.s32 	%r176, %r176, 1;
	setp.eq.s32 	%p27, %r176, 0;
	add.s32 	%r175, %r175, 512;
	add.s32 	%r174, %r174, 512;
	add.s32 	%r173, %r173, 128;
	@%p27 bra 	$L__BB8_35;
	bra.uni 	$L__BB8_34;
$L__BB8_35:
	ret;

}
	// .globl	_ZN3cub18CUB_300001_SM_10006detail6reduce28DeviceReduceSingleTileKernelINS2_10policy_hubIdjN4cuda3std3__44plusIdEEE10Policy1000EN6thrust24THRUST_300001_SM_1000_NS6detail15normal_iteratorINSD_10device_ptrIfEEEEPdjS9_ddNS7_10__identityEEEvT0_T1_T2_T3_T4_T6_
.visible .entry _ZN3cub18CUB_300001_SM_10006detail6reduce28DeviceReduceSingleTileKernelINS2_10policy_hubIdjN4cuda3std3__44plusIdEEE10Policy1000EN6thrust24THRUST_300001_SM_1000_NS6detail15normal_iteratorINSD_10device_ptrIfEEEEPdjS9_ddNS7_10__identityEEEvT0_T1_T2_T3_T4_T6_(
	.param .align 8 .b8 _ZN3cub18CUB_300001_SM_10006detail6reduce28DeviceReduceSingleTileKernelINS2_10policy_hubIdjN4cuda3std3__44plusIdEEE10Policy1000EN6thrust24THRUST_300001_SM_1000_NS6detail15normal_iteratorINSD_10device_ptrIfEEEEPdjS9_ddNS7_10__identityEEEvT0_T1_T2_T3_T4_T6__param_0[8],
	.param .u64 .ptr .align 1 _ZN3cub18CUB_300001_SM_10006detail6reduce28DeviceReduceSingleTileKernelINS2_10policy_hubIdjN4cuda3std3__44plusIdEEE10Policy1000EN6thrust24THRUST_300001_SM_1000_NS6detail15normal_iteratorINSD_10device_ptrIfEEEEPdjS9_ddNS7_10__identityEEEvT0_T1_T2_T3_T4_T6__param_1,
	.param .u32 _ZN3cub18CUB_300001_SM_10006detail6reduce28DeviceReduceSingleTileKernelINS2_10policy_hubIdjN4cuda3std3__44plusIdEEE10Policy1000EN6thrust24THRUST_300001_SM_1000_NS6detail15normal_iteratorINSD_10device_ptrIfEEEEPdjS9_ddNS7_10__identityEEEvT0_T1_T2_T3_T4_T6__param_2,
	.param .align 1 .b8 _ZN3cub18CUB_300001_SM_10006detail6reduce28DeviceReduceSingleTileKernelINS2_10policy_hubIdjN4cuda3std3__44plusIdEEE10Policy1000EN6thrust24THRUST_300001_SM_1000_NS6detail15normal_iteratorINSD_10device_ptrIfEEEEPdjS9_ddNS7_10__identityEEEvT0_T1_T2_T3_T4_T6__param_3[1],
	.param .f64 _ZN3cub18CUB_300001_SM_10006detail6reduce28DeviceReduceSingleTileKernelINS2_10policy_hubIdjN4cuda3std3__44plusIdEEE10Policy1000EN6thrust24THRUST_300001_SM_1000_NS6detail15normal_iteratorINSD_10device_ptrIfEEEEPdjS9_ddNS7_10__identityEEEvT0_T1_T2_T3_T4_T6__param_4,
	.param .align 1 .b8 _ZN3cub18CUB_300001_SM_10006detail6reduce28DeviceReduceSingleTileKernelINS2_10policy_hubIdjN4cuda3std3__44plusIdEEE10Policy1000EN6thrust24THRUST_300001_SM_1000_NS6detail15normal_iteratorINSD_10device_ptrIfEEEEPdjS9_ddNS7_10__identityEEEvT0_T1_T2_T3_T4_T6__param_5[1]
)
.maxntid 640
.minnctapersm 1
{
	.reg .pred 	%p<71>;
	.reg .b32 	%r<288>;
	.reg .b32 	%f<76>;
	.reg .b64 	%rd<114>;
	.reg .b64 	%fd<380>;
	// demoted variable
	.shared .align 8 .b8 _ZZN3cub18CUB_300001_SM_10006detail6reduce28DeviceReduceSingleTileKernelINS2_10policy_hubIdjN4cuda3std3__44plusIdEEE10Policy1000EN6thrust24THRUST_300001_SM_1000_NS6detail15normal_iteratorINSD_10device_ptrIfEEEEPdjS9_ddNS7_10__identityEEEvT0_T1_T2_T3_T4_T6_E12temp_storage[192];
	ld.param.u64 	%rd9, [_ZN3cub18CUB_300001_SM_10006detail6reduce28DeviceReduceSingleTileKernelINS2_10policy_hubIdjN4cuda3std3__44plusIdEEE10Policy1000EN6thrust24THRUST_300001_SM_1000_NS6detail15normal_iteratorINSD_10device_ptrIfEEEEPdjS9_ddNS7_10__identityEEEvT0_T1_T2_T3_T4_T6__param_0];
	ld.param.u64 	%rd10, [_ZN3cub18CUB_300001_SM_10006detail6reduce28DeviceReduceSingleTileKernelINS2_10policy_hubIdjN4cuda3std3__44plusIdEEE10Policy1000EN6thrust24THRUST_300001_SM_1000_NS6detail15normal_iteratorINSD_10device_ptrIfEEEEPdjS9_ddNS7_10__identityEEEvT0_T1_T2_T3_T4_T6__param_1];
	ld.param.u32 	%r51, [_ZN3cub18CUB_300001_SM_10006detail6reduce28DeviceReduceSingleTileKernelINS2_10policy_hubIdjN4cuda3std3__44plusIdEEE10Policy1000EN6thrust24THRUST_300001_SM_1000_NS6detail15normal_iteratorINSD_10device_ptrIfEEEEPdjS9_ddNS7_10__identityEEEvT0_T1_T2_T3_T4_T6__param_2];
	ld.param.f64 	%fd42, [_ZN3cub18CUB_300001_SM_10006detail6reduce28DeviceReduceSingleTileKernelINS2_10policy_hubIdjN4cuda3std3__44plusIdEEE10Policy1000EN6thrust24THRUST_300001_SM_1000_NS6detail15normal_iteratorINSD_10device_ptrIfEEEEPdjS9_ddNS7_10__identityEEEvT0_T1_T2_T3_T4_T6__param_4];
	cvta.to.global.u64 	%rd1, %rd10;
	setp.ne.s32 	%p1, %r51, 0;
	@%p1 bra 	$L__BB9_3;
	mov.u32 	%r270, %tid.x;
	setp.ne.s32 	%p70, %r270, 0;
	@%p70 bra 	$L__BB9_52;
	st.global.f64 	[%rd1], %fd42;
	bra.uni 	$L__BB9_52;
$L__BB9_3:
	cvta.to.global.u64 	%rd2, %rd9;
	setp.gt.u32 	%p2, %r51, 5119;
	@%p2 bra 	$L__BB9_28;
	mov.u32 	%r1, %tid.x;
	setp.ge.u32 	%p24, %r1, %r51;
	mov.f64 	%fd367, 0d0000000000000000;
	mov.u32 	%r274, %r1;
	@%p24 bra 	$L__BB9_6;
	mul.wide.u32 	%rd83, %r1, 4;
	add.s64 	%rd84, %rd2, %rd83;
	ld.global.f32 	%f46, [%rd84];
	cvt.f64.f32 	%fd367, %f46;
	add.s32 	%r274, %r1, 640;
$L__BB9_6:
	setp.ge.u32 	%p25, %r274, %r51;
	@%p25 bra 	$L__BB9_19;
	not.b32 	%r146, %r274;
	add.s32 	%r147, %r51, %r146;
	mul.hi.u32 	%r148, %r147, -858993459;
	shr.u32 	%r149, %r148, 9;
	add.s32 	%r4, %r149, 1;
	and.b32  	%r5, %r4, 15;
	setp.lt.u32 	%p26, %r147, 9600;
	@%p26 bra 	$L__BB9_10;
	and.b32  	%r150, %r4, 16777200;
	neg.s32 	%r272, %r150;
	mul.wide.u32 	%rd85, %r274, 4;
	add.s64 	%rd86, %rd85, %rd2;
	add.s64 	%rd112, %rd86, 20480;
$L__BB9_9:
	.pragma "nounroll";
	ld.global.f32 	%f47, [%rd112+-20480];
	cvt.f64.f32 	%fd181, %f47;
	add.f64 	%fd182, %fd367, %fd181;
	ld.global.f32 	%f48, [%rd112+-17920];
	cvt.f64.f32 	%fd183, %f48;
	add.f64 	%fd184, %fd182, %fd183;
	ld.global.f32 	%f49, [%rd112+-15360];
	cvt.f64.f32 	%fd185, %f49;
	add.f64 	%fd186, %fd184, %fd185;
	ld.global.f32 	%f50, [%rd112+-12800];
	cvt.f64.f32 	%fd187, %f50;
	add.f64 	%fd188, %fd186, %fd187;
	ld.global.f32 	%f51, [%rd112+-10240];
	cvt.f64.f32 	%fd189, %f51;
	add.f64 	%fd190, %fd188, %fd189;
	ld.global.f32 	%f52, [%rd112+-7680];
	cvt.f64.f32 	%fd191, %f52;
	add.f64 	%fd192, %fd190, %fd191;
	ld.global.f32 	%f53, [%rd112+-5120];
	cvt.f64.f32 	%fd193, %f53;
	add.f64 	%fd194, %fd192, %fd193;
	ld.global.f32 	%f54, [%rd112+-2560];
	cvt.f64.f32 	%fd195, %f54;
	add.f64 	%fd196, %fd194, %fd195;
	ld.global.f32 	%f55, [%rd112];
	cvt.f64.f32 	%fd197, %f55;
	add.f64 	%fd198, %fd196, %fd197;
	ld.global.f32 	%f56, [%rd112+2560];
	cvt.f64.f32 	%fd199, %f56;
	add.f64 	%fd200, %fd198, %fd199;
	ld.global.f32 	%f57, [%rd112+5120];
	cvt.f64.f32 	%fd201, %f57;
	add.f64 	%fd202, %fd200, %fd201;
	ld.global.f32 	%f58, [%rd112+7680];
	cvt.f64.f32 	%fd203, %f58;
	add.f64 	%fd204, %fd202, %fd203;
	ld.global.f32 	%f59, [%rd112+10240];
	cvt.f64.f32 	%fd205, %f59;
	add.f64 	%fd206, %fd204, %fd205;
	ld.global.f32 	%f60, [%rd112+12800];
	cvt.f64.f32 	%fd207, %f60;
	add.f64 	%fd208, %fd206, %fd207;
	ld.global.f32 	%f61, [%rd112+15360];
	cvt.f64.f32 	%fd209, %f61;
	add.f64 	%fd210, %fd208, %fd209;
	ld.global.f32 	%f62, [%rd112+17920];
	cvt.f64.f32 	%fd211, %f62;
	add.f64 	%fd367, %fd210, %fd211;
	add.s32 	%r274, %r274, 10240;
	add.s32 	%r272, %r272, 16;
	add.s64 	%rd112, %rd112, 40960;
	setp.ne.s32 	%p27, %r272, 0;
	@%p27 bra 	$L__BB9_9;
$L__BB9_10:
	setp.eq.s32 	%p28, %r5, 0;
	@%p28 bra 	$L__BB9_19;
	and.b32  	%r12, %r4, 7;
	setp.lt.u32 	%p29, %r5, 8;
	@%p29 bra 	$L__BB9_13;
	mul.wide.u32 	%rd87, %r274, 4;
	add.s64 	%rd88, %rd2, %rd87;
	ld.global.f32 	%f63, [%rd88];
	cvt.f64.f32 	%fd213, %f63;
	add.f64 	%fd214, %fd367, %fd213;
	ld.global.f32 	%f64, [%rd88+2560];
	cvt.f64.f32 	%fd215, %f64;
	add.f64 	%fd216, %fd214, %fd215;
	ld.global.f32 	%f65, [%rd88+5120];
	cvt.f64.f32 	%fd217, %f65;
	add.f64 	%fd218, %fd216, %fd217;
	ld.global.f32 	%f66, [%rd88+7680];
	cvt.f64.f32 	%fd219, %f66;
	add.f64 	%fd220, %fd218, %fd219;
	ld.global.f32 	%f67, [%rd88+10240];
	cvt.f64.f32 	%fd221, %f67;
	add.f64 	%fd222, %fd220, %fd221;
	ld.global.f32 	%f68, [%rd88+12800];
	cvt.f64.f32 	%fd223, %f68;
	add.f64 	%fd224, %fd222, %fd223;
	ld.global.f32 	%f69, [%rd88+15360];
	cvt.f64.f32 	%fd225, %f69;
	add.f64 	%fd226, %fd224, %fd225;
	ld.global.f32 	%f70, [%rd88+17920];
	cvt.f64.f32 	%fd227, %f70;
	add.f64 	%fd367, %fd226, %fd227;
	add.s32 	%r274, %r274, 5120;
$L__BB9_13:
	setp.eq.s32 	%p30, %r12, 0;
	@%p30 bra 	$L__BB9_19;
	and.b32  	%r15, %r4, 3;
	setp.lt.u32 	%p31, %r12, 4;
	@%p31 bra 	$L__BB9_16;
	mul.wide.u32 	%rd89, %r274, 4;
	add.s64 	%rd90, %rd2, %rd89;
	ld.global.f32 	%f71, [%rd90];
	cvt.f64.f32 	%fd229, %f71;
	add.f64 	%fd230, %fd367, %fd229;
	ld.global.f32 	%f72, [%rd90+2560];
	cvt.f64.f32 	%fd231, %f72;
	add.f64 	%fd232, %fd230, %fd231;
	ld.global.f32 	%f73, [%rd90+5120];
	cvt.f64.f32 	%fd233, %f73;
	add.f64 	%fd234, %fd232, %fd233;
	ld.global.f32 	%f74, [%rd90+7680];
	cvt.f64.f32 	%fd235, %f74;
	add.f64 	%fd367, %fd234, %fd235;
	add.s32 	%r274, %r274, 2560;
$L__BB9_16:
	setp.eq.s32 	%p32, %r15, 0;
	@%p32 bra 	$L__BB9_19;
	mul.wide.u32 	%rd91, %r274, 4;
	add.s64 	%rd113, %rd2, %rd91;
	neg.s32 	%r277, %r15;
$L__BB9_18:
	.pragma "nounroll";
	ld.global.f32 	%f75, [%rd113];
	cvt.f64.f32 	%fd236, %f75;
	add.f64 	%fd367, %fd367, %fd236;
	add.s64 	%rd113, %rd113, 2560;
	add.s32 	%r277, %r277, 1;
	setp.ne.s32 	%p33, %r277, 0;
	@%p33 bra 	$L__BB9_18;
$L__BB9_19:
	setp.lt.u32 	%p34, %r51, 640;
	@%p34 bra 	$L__BB9_24;
	// begin inline asm
	mov.u32 %r214, %laneid;
	// end inline asm
	mov.b64 	%rd102, %fd367;
	mov.b64 	{%r216, %r221}, %rd102;
	mov.b32 	%r222, 1;
	mov.b32 	%r263, 31;
	mov.b32 	%r264, -1;
	// begin inline asm
	shfl.sync.down.b32 %r215, %r216, %r222, %r263, %r264;
	// end inline asm
	// begin inline asm
	shfl.sync.down.b32 %r220, %r221, %r222, %r263, %r264;
	// end inline asm
	mov.b64 	%rd103, {%r215, %r220};
	mov.b64 	%fd307, %rd103;
	setp.gt.s32 	%p62, %r214, 30;
	add.f64 	%fd308, %fd367, %fd307;
	selp.f64 	%fd309, %fd367, %fd308, %p62;
	mov.b64 	%rd104, %fd309;
	mov.b64 	{%r226, %r231}, %rd104;
	mov.b32 	%r232, 2;
	// begin inline asm
	shfl.sync.down.b32 %r225, %r226, %r232, %r263, %r264;
	// end inline asm
	// begin inline asm
	shfl.sync.down.b32 %r230, %r231, %r232, %r263, %r264;
	// end inline asm
	mov.b64 	%rd105, {%r225, %r230};
	mov.b64 	%fd310, %rd105;
	setp.gt.s32 	%p63, %r214, 29;
	add.f64 	%fd311, %fd309, %fd310;
	selp.f64 	%fd312, %fd309, %fd311, %p63;
	mov.b64 	%rd106, %fd312;
	mov.b64 	{%r236, %r241}, %rd106;
	mov.b32 	%r242, 4;
	// begin inline asm
	shfl.sync.down.b32 %r235, %r236, %r242, %r263, %r264;
	// end inline asm
	// begin inline asm
	shfl.sync.down.b32 %r240, %r241, %r242, %r263, %r264;
	// end inline asm
	mov.b64 	%rd107, {%r235, %r240};
	mov.b64 	%fd313, %rd107;
	setp.gt.s32 	%p64, %r214, 27;
	add.f64 	%fd314, %fd312, %fd313;
	selp.f64 	%fd315, %fd312, %fd314, %p64;
	mov.b64 	%rd108, %fd315;
	mov.b64 	{%r246, %r251}, %rd108;
	mov.b32 	%r252, 8;
	// begin inline asm
	shfl.sync.down.b32 %r245, %r246, %r252, %r263, %r264;
	// end inline asm
	// begin inline asm
	shfl.sync.down.b32 %r250, %r251, %r252, %r263, %r264;
	// end inline asm
	mov.b64 	%rd109, {%r245, %r250};
	mov.b64 	%fd316, %rd109;
	setp.gt.s32 	%p65, %r214, 23;
	add.f64 	%fd317, %fd315, %fd316;
	selp.f64 	%fd318, %fd315, %fd317, %p65;
	mov.b64 	%rd110, %fd318;
	mov.b64 	{%r256, %r261}, %rd110;
	mov.b32 	%r262, 16;
	// begin inline asm
	shfl.sync.down.b32 %r255, %r256, %r262, %r263, %r264;
	// end inline asm
	// begin inline asm
	shfl.sync.down.b32 %r260, %r261, %r262, %r263, %r264;
	// end inline asm
	mov.b64 	%rd111, {%r255, %r260};
	mov.b64 	%fd319, %rd111;
	setp.gt.s32 	%p66, %r214, 15;
	add.f64 	%fd16, %fd318, %fd319;
	selp.f64 	%fd379, %fd318, %fd16, %p66;
	setp.ne.s32 	%p67, %r214, 0;
	@%p67 bra 	$L__BB9_22;
	shr.u32 	%r265, %r1, 2;
	and.b32  	%r266, %r265, 248;
	mov.u32 	%r267, _ZZN3cub18CUB_300001_SM_10006detail6reduce28DeviceReduceSingleTileKernelINS2_10policy_hubIdjN4cuda3std3__44plusIdEEE10Policy1000EN6thrust24THRUST_300001_SM_1000_NS6detail15normal_iteratorINSD_10device_ptrIfEEEEPdjS9_ddNS7_10__identityEEEvT0_T1_T2_T3_T4_T6_E12temp_storage;
	add.s32 	%r268, %r267, %r266;
	st.shared.f64 	[%r268+24], %fd16;
$L__BB9_22:
	bar.sync 	0;
	setp.ne.s32 	%p68, %r1, 0;
	@%p68 bra 	$L__BB9_50;
	ld.shared.f64 	%fd320, [_ZZN3cub18CUB_300001_SM_10006detail6reduce28DeviceReduceSingleTileKernelINS2_10policy_hubIdjN4cuda3std3__44plusIdEEE10Policy1000EN6thrust24THRUST_300001_SM_1000_NS6detail15normal_iteratorINSD_10device_ptrIfEEEEPdjS9_ddNS7_10__identityEEEvT0_T1_T2_T3_T4_T6_E12temp_storage+32];
	add.f64 	%fd321, %fd379, %fd320;
	ld.shared.f64 	%fd322, [_ZZN3cub18CUB_300001_SM_10006detail6reduce28DeviceReduceSingleTileKernelINS2_10policy_hubIdjN4cuda3std3__44plusIdEEE10Policy1000EN6thrust24THRUST_300001_SM_1000_NS6detail15normal_iteratorINSD_10device_ptrIfEEEEPdjS9_ddNS7_10__identityEEEvT0_T1_T2_T3_T4_T6_E12temp_storage+40];
	add.f64 	%fd323, %fd321, %fd322;
	ld.shared.f64 	%fd324, [_ZZN3cub18CUB_300001_SM_10006detail6reduce28DeviceReduceSingleTileKernelINS2_10policy_hubIdjN4cuda3std3__44plusIdEEE10Policy1000EN6thrust24THRUST_300001_SM_1000_NS6detail15normal_iteratorINSD_10device_ptrIfEEEEPdjS9_ddNS7_10__identityEEEvT0_T1_T2_T3_T4_T6_E12temp_storage+48];
	add.f64 	%fd325, %fd323, %fd324;
	ld.shared.f64 	%fd326, [_ZZN3cub18CUB_300001_SM_10006detail6reduce28DeviceReduceSingleTileKernelINS2_10policy_hubIdjN4cuda3std3__44plusIdEEE10Policy1000EN6thrust24THRUST_300001_SM_1000_NS6detail15normal_iteratorINSD_10device_ptrIfEEEEPdjS9_ddNS7_10__identityEEEvT0_T1_T2_T3_T4_T6_E12temp_storage+56];
	add.f64 	%fd327, %fd325, %fd326;
	ld.shared.f64 	%fd328, [_ZZN3cub18CUB_300001_SM_10006detail6reduce28DeviceReduceSingleTileKernelINS2_10policy_hubIdjN4cuda3std3__44plusIdEEE10Policy1000EN6thrust24THRUST_300001_SM_1000_NS6detail15normal_iteratorINSD_10device_ptrIfEEEEPdjS9_ddNS7_10__identityEEEvT0_T1_T2_T3_T4_T6_E12temp_storage+64];
	add.f64 	%fd329, %fd327, %fd328;
	ld.shared.f64 	%fd330, [_ZZN3cub18CUB_300001_SM_10006detail6reduce28DeviceReduceSingleTileKernelINS2_10policy_hubIdjN4cuda3std3__44plusIdEEE10Policy1000EN6thrust24THRUST_300001_SM_1000_NS6detail15normal_iteratorINSD_10device_ptrIfEEEEPdjS9_ddNS7_10__identityEEEvT0_T1_T2_T3_T4_T6_E12temp_storage+72];
	add.f64 	%fd331, %fd329, %fd330;
	ld.shared.f64 	%fd332, [_ZZN3cub18CUB_300001_SM_10006detail6reduce28DeviceReduceSingleTileKernelINS2_10policy_hubIdjN4cuda3std3__44plusIdEEE10Policy1000EN6thrust24THRUST_300001_SM_1000_NS6detail15normal_iteratorINSD_10device_ptrIfEEEEPdjS9_ddNS7_10__identityEEEvT0_T1_T2_T3_T4_T6_E12temp_storage+80];
	add.f64 	%fd333, %fd331, %fd332;
	ld.shared.f64 	%fd334, [_ZZN3cub18CUB_300001_SM_10006detail6reduce28DeviceReduceSingleTileKernelINS2_10policy_hubIdjN4cuda3std3__44plusIdEEE10Policy1000EN6thrust24THRUST_300001_SM_1000_NS6detail15normal_iteratorINSD_10device_ptrIfEEEEPdjS9_ddNS7_10__identityEEEvT0_T1_T2_T3_T4_T6_E12temp_storage+88];
	add.f64 	%fd335, %fd333, %fd334;
	ld.shared.f64 	%fd336, [_ZZN3cub18CUB_300001_SM_10006detail6reduce28DeviceReduceSingleTileKernelINS2_10policy_hubIdjN4cuda3std3__44plusIdEEE10Policy1000EN6thrust24THRUST_300001_SM_1000_NS6detail15normal_iteratorINSD_10device_ptrIfEEEEPdjS9_ddNS7_10__identityEEEvT0_T1_T2_T3_T4_T6_E12temp_storage+96];
	add.f64 	%fd337, %fd335, %fd336;
	ld.shared.f64 	%fd338, [_ZZN3cub18CUB_300001_SM_10006detail6reduce28DeviceReduceSingleTileKernelINS2_10policy_hubIdjN4cuda3std3__44plusIdEEE10Policy1000EN6thrust24THRUST_300001_SM_1000_NS6detail15normal_iteratorINSD_10device_ptrIfEEEEPdjS9_ddNS7_10__identityEEEvT0_T1_T2_T3_T4_T6_E12temp_storage+104];
	add.f64 	%fd339, %fd337, %fd338;
	ld.shared.f64 	%fd340, [_ZZN3cub18CUB_300001_SM_10006detail6reduce28DeviceReduceSingleTileKernelINS2_10policy_hubIdjN4cuda3std3__44plusIdEEE10Policy1000EN6thrust24THRUST_300001_SM_1000_NS6detail15normal_iteratorINSD_10device_ptrIfEEEEPdjS9_ddNS7_10__identityEEEvT0_T1_T2_T3_T4_T6_E12temp_storage+112];
	add.f64 	%fd341, %fd339, %fd340;
	ld.shared.f64 	%fd342, [_ZZN3cub18CUB_300001_SM_10006detail6reduce28DeviceReduceSingleTileKernelINS2_10policy_hubIdjN4cuda3std3__44plusIdEEE10Policy1000EN6thrust24THRUST_300001_SM_1000_NS6detail15normal_iteratorINSD_10device_ptrIfEEEEPdjS9_ddNS7_10__identityEEEvT0_T1_T2_T3_T4_T6_E12temp_storage+120];
	add.f64 	%fd343, %fd341, %fd342;
	ld.shared.f64 	%fd344, [_ZZN3cub18CUB_300001_SM_10006detail6reduce28DeviceReduceSingleTileKernelINS2_10policy_hubIdjN4cuda3std3__44plusIdEEE10Policy1000EN6thrust24THRUST_300001_SM_1000_NS6detail15normal_iteratorINSD_10device_ptrIfEEEEPdjS9_ddNS7_10__identityEEEvT0_T1_T2_T3_T4_T6_E12temp_storage+128];
	add.f64 	%fd345, %fd343, %fd344;
	ld.shared.f64 	%fd346, [_ZZN3cub18CUB_300001_SM_10006detail6reduce28DeviceReduceSingleTileKernelINS2_10policy_hubIdjN4cuda3std3__44plusIdEEE10Policy1000EN6thrust24THRUST_300001_SM_1000_NS6detail15normal_iteratorINSD_10device_ptrIfEEEEPdjS9_ddNS7_10__identityEEEvT0_T1_T2_T3_T4_T6_E12temp_storage+136];
	add.f64 	%fd347, %fd345, %fd346;
	ld.shared.f64 	%fd348, [_ZZN3cub18CUB_300001_SM_10006detail6reduce28DeviceReduceSingleTileKernelINS2_10policy_hubIdjN4cuda3std3__44plusIdEEE10Policy1000EN6thrust24THRUST_300001_SM_1000_NS6detail15normal_iteratorINSD_10device_ptrIfEEEEPdjS9_ddNS7_10__identityEEEvT0_T1_T2_T3_T4_T6_E12temp_storage+144];
	add.f64 	%fd349, %fd347, %fd348;
	ld.shared.f64 	%fd350, [_ZZN3cub18CUB_300001_SM_10006detail6reduce28DeviceReduceSingleTileKernelINS2_10policy_hubIdjN4cuda3std3__44plusIdEEE10Policy1000EN6thrust24THRUST_300001_SM_1000_NS6detail15normal_iteratorINSD_10device_ptrIfEEEEPdjS9_ddNS7_10__identityEEEvT0_T1_T2_T3_T4_T6_E12temp_storage+152];
	add.f64 	%fd351, %fd349, %fd350;
	ld.shared.f64 	%fd352, [_ZZN3cub18CUB_300001_SM_10006detail6reduce28DeviceReduceSingleTileKernelINS2_10policy_hubIdjN4cuda3std3__44plusIdEEE10Policy1000EN6thrust24THRUST_300001_SM_1000_NS6detail15normal_iteratorINSD_10device_ptrIfEEEEPdjS9_ddNS7_10__identityEEEvT0_T1_T2_T3_T4_T6_E12temp_storage+160];
	add.f64 	%fd353, %fd351, %fd352;
	ld.shared.f64 	%fd354, [_ZZN3cub18CUB_300001_SM_10006detail6reduce28DeviceReduceSingleTileKernelINS2_10policy_hubIdjN4cuda3std3__44plusIdEEE10Policy1000EN6thrust24THRUST_300001_SM_1000_NS6detail15normal_iteratorINSD_10device_ptrIfEEEEPdjS9_ddNS7_10__identityEEEvT0_T1_T2_T3_T4_T6_E12temp_storage+168];
	add.f64 	%fd355, %fd353, %fd354;
	ld.shared.f64 	%fd356, [_ZZN3cub18CUB_300001_SM_10006detail6reduce28DeviceReduceSingleTileKernelINS2_10policy_hubIdjN4cuda3std3__44plusIdEEE10Policy1000EN6thrust24THRUST_300001_SM_1000_NS6detail15normal_iteratorINSD_10device_ptrIfEEEEPdjS9_ddNS7_10__identityEEEvT0_T1_T2_T3_T4_T6_E12temp_storage+176];
	add.f64 	%fd379, %fd355, %fd356;
	bra.uni 	$L__BB9_50;
$L__BB9_24:
	// begin inline asm
	mov.u32 %r151, %laneid;
	// end inline asm
	and.b32  	%r202, %r1, 992;
	add.s32 	%r203, %r202, 32;
	setp.gt.u32 	%p35, %r203, %r51;
	not.b32 	%r204, %r202;
	add.s32 	%r205, %r51, %r204;
	selp.b32 	%r200, %r205, 31, %p35;
	mov.b64 	%rd92, %fd367;
	mov.b64 	{%r153, %r158}, %rd92;
	mov.b32 	%r159, 1;
	mov.b32 	%r201, -1;
	// begin inline asm
	shfl.sync.down.b32 %r152, %r153, %r159, %r200, %r201;
	// end inline asm
	// begin inline asm
	shfl.sync.down.b32 %r157, %r158, %r159, %r200, %r201;
	// end inline asm
	mov.b64 	%rd93, {%r152, %r157};
	mov.b64 	%fd237, %rd93;
	setp.lt.s32 	%p36, %r151, %r200;
	add.f64 	%fd238, %fd367, %fd237;
	selp.f64 	%fd239, %fd238, %fd367, %p36;
	mov.b64 	%rd94, %fd239;
	mov.b64 	{%r163, %r168}, %rd94;
	mov.b32 	%r169, 2;
	// begin inline asm
	shfl.sync.down.b32 %r162, %r163, %r169, %r200, %r201;
	// end inline asm
	// begin inline asm
	shfl.sync.down.b32 %r167, %r168, %r169, %r200, %r201;
	// end inline asm
	mov.b64 	%rd95, {%r162, %r167};
	mov.b64 	%fd240, %rd95;
	add.s32 	%r206, %r151, 2;
	setp.gt.s32 	%p37, %r206, %r200;
	add.f64 	%fd241, %fd239, %fd240;
	selp.f64 	%fd242, %fd239, %fd241, %p37;
	mov.b64 	%rd96, %fd242;
	mov.b64 	{%r173, %r178}, %rd96;
	mov.b32 	%r179, 4;
	// begin inline asm
	shfl.sync.down.b32 %r172, %r173, %r179, %r200, %r201;
	// end inline asm
	// begin inline asm
	shfl.sync.down.b32 %r177, %r178, %r179, %r200, %r201;
	// end inline asm
	mov.b64 	%rd97, {%r172, %r177};
	mov.b64 	%fd243, %rd97;
	add.s32 	%r207, %r151, 4;
	setp.gt.s32 	%p38, %r207, %r200;
	add.f64 	%fd244, %fd242, %fd243;
	selp.f64 	%fd245, %fd242, %fd244, %p38;
	mov.b64 	%rd98, %fd245;
	mov.b64 	{%r183, %r188}, %rd98;
	mov.b32 	%r189, 8;
	// begin inline asm
	shfl.sync.down.b32 %r182, %r183, %r189, %r200, %r201;
	// end inline asm
	// begin inline asm
	shfl.sync.down.b32 %r187, %r188, %r189, %r200, %r201;
	// end inline asm
	mov.b64 	%rd99, {%r182, %r187};
	mov.b64 	%fd246, %rd99;
	add.s32 	%r208, %r151, 8;
	setp.gt.s32 	%p39, %r208, %r200;
	add.f64 	%fd247, %fd245, %fd246;
	selp.f64 	%fd248, %fd245, %fd247, %p39;
	mov.b64 	%rd100, %fd248;
	mov.b64 	{%r193, %r198}, %rd100;
	mov.b32 	%r199, 16;
	// begin inline asm
	shfl.sync.down.b32 %r192, %r193, %r199, %r200, %r201;
	// end inline asm
	// begin inline asm
	shfl.sync.down.b32 %r197, %r198, %r199, %r200, %r201;
	// end inline asm
	mov.b64 	%rd101, {%r192, %r197};
	mov.b64 	%fd249, %rd101;
	add.s32 	%r209, %r151, 16;
	setp.gt.s32 	%p40, %r209, %r200;
	add.f64 	%fd250, %fd248, %fd249;
	selp.f64 	%fd379, %fd248, %fd250, %p40;
	setp.ne.s32 	%p41, %r151, 0;
	@%p41 bra 	$L__BB9_26;
	shr.u32 	%r210, %r1, 2;
	and.b32  	%r211, %r210, 248;
	mov.u32 	%r212, _ZZN3cub18CUB_300001_SM_10006detail6reduce28DeviceReduceSingleTileKernelINS2_10policy_hubIdjN4cuda3std3__44plusIdEEE10Policy1000EN6thrust24THRUST_300001_SM_1000_NS6detail15normal_iteratorINSD_10device_ptrIfEEEEPdjS9_ddNS7_10__identityEEEvT0_T1_T2_T3_T4_T6_E12temp_storage;
	add.s32 	%r213, %r212, %r211;
	st.shared.f64 	[%r213+24], %fd379;
$L__BB9_26:
	bar.sync 	0;
	setp.ne.s32 	%p42, %r1, 0;
	@%p42 bra 	$L__BB9_50;
	setp.gt.u32 	%p43, %r51, 32;
	ld.shared.f64 	%fd251, [_ZZN3cub18CUB_300001_SM_10006detail6reduce28DeviceReduceSingleTileKernelINS2_10policy_hubIdjN4cuda3std3__44plusIdEEE10Policy1000EN6thrust24THRUST_300001_SM_1000_NS6detail15normal_iteratorINSD_10device_ptrIfEEEEPdjS9_ddNS7_10__identityEEEvT0_T1_T2_T3_T4_T6_E12temp_storage+32];
	add.f64 	%fd252, %fd379, %fd251;
	selp.f64 	%fd253, %fd252, %fd379, %p43;
	setp.gt.u32 	%p44, %r51, 64;
	ld.shared.f64 	%fd254, [_ZZN3cub18CUB_300001_SM_10006detail6reduce28DeviceReduceSingleTileKernelINS2_10policy_hubIdjN4cuda3std3__44plusIdEEE10Policy1000EN6thrust24THRUST_300001_SM_1000_NS6detail15normal_iteratorINSD_10device_ptrIfEEEEPdjS9_ddNS7_10__identityEEEvT0_T1_T2_T3_T4_T6_E12temp_storage+40];
	add.f64 	%fd255, %fd254, %fd253;
	selp.f64 	%fd256, %fd255, %fd253, %p44;
	setp.gt.u32 	%p45, %r51, 96;
	ld.shared.f64 	%fd257, [_ZZN3cub18CUB_300001_SM_10006detail6reduce28DeviceReduceSingleTileKernelINS2_10policy_hubIdjN4cuda3std3__44plusIdEEE10Policy1000EN6thrust24THRUST_300001_SM_1000_NS6detail15normal_iteratorINSD_10device_ptrIfEEEEPdjS9_ddNS7_10__identityEEEvT0_T1_T2_T3_T4_T6_E12temp_storage+48];
	add.f64 	%fd258, %fd257, %fd256;
	selp.f64 	%fd259, %fd258, %fd256, %p45;
	setp.gt.u32 	%p46, %r51, 128;
	ld.shared.f64 	%fd260, [_ZZN3cub18CUB_300001_SM_10006detail6reduce28DeviceReduceSingleTileKernelINS2_10policy_hubIdjN4cuda3std3__44plusIdEEE10Policy1000EN6thrust24THRUST_300001_SM_1000_NS6detail15normal_iteratorINSD_10device_ptrIfEEEEPdjS9_ddNS7_10__identityEEEvT0_T1_T2_T3_T4_T6_E12temp_storage+56];
	add.f64 	%fd261, %fd260, %fd259;
	selp.f64 	%fd262, %fd261, %fd259, %p46;
	setp.gt.u32 	%p47, %r51, 160;
	ld.shared.f64 	%fd263, [_ZZN3cub18CUB_300001_SM_10006detail6reduce28DeviceReduceSingleTileKernelINS2_10policy_hubIdjN4cuda3std3__44plusIdEEE10Policy1000EN6thrust24THRUST_300001_SM_1000_NS6detail15normal_iteratorINSD_10device_ptrIfEEEEPdjS9_ddNS7_10__identityEEEvT0_T1_T2_T3_T4_T6_E12temp_storage+64];
	add.f64 	%fd264, %fd263, %fd262;
	selp.f64 	%fd265, %fd264, %fd262, %p47;
	setp.gt.u32 	%p48, %r51, 192;
	ld.shared.f64 	%fd266, [_ZZN3cub18CUB_300001_SM_10006detail6reduce28DeviceReduceSingleTileKernelINS2_10policy_hubIdjN4cuda3std3__44plusIdEEE10Policy1000EN6thrust24THRUST_300001_SM_1000_NS6detail15normal_iteratorINSD_10device_ptrIfEEEEPdjS9_ddNS7_10__identityEEEvT0_T1_T2_T3_T4_T6_E12temp_storage+72];
	add.f64 	%fd267, %fd266, %fd265;
	selp.f64 	%fd268, %fd267, %fd265, %p48;
	setp.gt.u32 	%p49, %r51, 224;
	ld.shared.f64 	%fd269, [_ZZN3cub18CUB_300001_SM_10006detail6reduce28DeviceReduceSingleTileKernelINS2_10policy_hubIdjN4cuda3std3__44plusIdEEE10Policy1000EN6thrust24THRUST_300001_SM_1000_NS6detail15normal_iteratorINSD_10device_ptrIfEEEEPdjS9_ddNS7_10__identityEEEvT0_T1_T2_T3_T4_T6_E12temp_storage+80];
	add.f64 	%fd270, %fd269, %fd268;
	selp.f64 	%fd271, %fd270, %fd268, %p49;
	setp.gt.u32 	%p50, %r51, 256;
	ld.shared.f64 	%fd272, [_ZZN3cub18CUB_300001_SM_10006detail6reduce28DeviceReduceSingleTileKernelINS2_10policy_hubIdjN4cuda3std3__44plusIdEEE10Policy1000EN6thrust24THRUST_300001_SM_1000_NS6detail15normal_iteratorINSD_10device_ptrIfEEEEPdjS9_ddNS7_10__identityEEEvT0_T1_T2_T3_T4_T6_E12temp_storage+88];
	add.f64 	%fd273, %fd272, %fd271;
	selp.f64 	%fd274, %fd273, %fd271, %p50;
	setp.gt.u32 	%p51, %r51, 288;
	ld.shared.f64 	%fd275, [_ZZN3cub18CUB_300001_SM_10006detail6reduce28DeviceReduceSingleTileKernelINS2_10policy_hubIdjN4cuda3std3__44plusIdEEE10Policy1000EN6thrust24THRUST_300001_SM_1000_NS6detail15normal_iteratorINSD_10device_ptrIfEEEEPdjS9_ddNS7_10__identityEEEvT0_T1_T2_T3_T4_T6_E12temp_storage+96];
	add.f64 	%fd276, %fd275, %fd274;
	selp.f64 	%fd277, %fd276, %fd274, %p51;
	setp.gt.u32 	%p52, %r51, 320;
	ld.shared.f64 	%fd278, [_ZZN3cub18CUB_300001_SM_10006detail6reduce28DeviceReduceSingleTileKernelINS2_10policy_hubIdjN4cuda3std3__44plusIdEEE10Policy1000EN6thrust24THRUST_300001_SM_1000_NS6detail15normal_iteratorINSD_10device_ptrIfEEEEPdjS9_ddNS7_10__identityEEEvT0_T1_T2_T3_T4_T6_E12temp_storage+104];
	add.f64 	%fd279, %fd278, %fd277;
	selp.f64 	%fd280, %fd279, %fd277, %p52;
	setp.gt.u32 	%p53, %r51, 352;
	ld.shared.f64 	%fd281, [_ZZN3cub18CUB_300001_SM_10006detail6reduce28DeviceReduceSingleTileKernelINS2_10policy_hubIdjN4cuda3std3__44plusIdEEE10Policy1000EN6thrust24THRUST_300001_SM_1000_NS6detail15normal_iteratorINSD_10device_ptrIfEEEEPdjS9_ddNS7_10__identityEEEvT0_T1_T2_T3_T4_T6_E12temp_storage+112];
	add.f64 	%fd282, %fd281, %fd280;
	selp.f64 	%fd283, %fd282, %fd280, %p53;
	setp.gt.u32 	%p54, %r51, 384;
	ld.shared.f64 	%fd284, [_ZZN3cub18CUB_300001_SM_10006detail6reduce28DeviceReduceSingleTileKernelINS2_10policy_hubIdjN4cuda3std3__44plusIdEEE10Policy1000EN6thrust24THRUST_300001_SM_1000_NS6detail15normal_iteratorINSD_10device_ptrIfEEEEPdjS9_ddNS7_10__identityEEEvT0_T1_T2_T3_T4_T6_E12temp_storage+120];
	add.f64 	%fd285, %fd284, %fd283;
	selp.f64 	%fd286, %fd285, %fd283, %p54;
	setp.gt.u32 	%p55, %r51, 416;
	ld.shared.f64 	%fd287, [_ZZN3cub18CUB_300001_SM_10006detail6reduce28DeviceReduceSingleTileKernelINS2_10policy_hubIdjN4cuda3std3__44plusIdEEE10Policy1000EN6thrust24THRUST_300001_SM_1000_NS6detail15normal_iteratorINSD_10device_ptrIfEEEEPdjS9_ddNS7_10__identityEEEvT0_T1_T2_T3_T4_T6_E12temp_storage+128];
	add.f64 	%fd288, %fd287, %fd286;
	selp.f64 	%fd289, %fd288, %fd286, %p55;
	setp.gt.u32 	%p56, %r51, 448;
	ld.shared.f64 	%fd290, [_ZZN3cub18CUB_300001_SM_10006detail6reduce28DeviceReduceSingleTileKernelINS2_10policy_hubIdjN4cuda3std3__44plusIdEEE10Policy1000EN6thrust24THRUST_300001_SM_1000_NS6detail15normal_iteratorINSD_10device_ptrIfEEEEPdjS9_ddNS7_10__identityEEEvT0_T1_T2_T3_T4_T6_E12temp_storage+136];
	add.f64 	%fd291, %fd290, %fd289;
	selp.f64 	%fd292, %fd291, %fd289, %p56;
	setp.gt.u32 	%p57, %r51, 480;
	ld.shared.f64 	%fd293, [_ZZN3cub18CUB_300001_SM_10006detail6reduce28DeviceReduceSingleTileKernelINS2_10policy_hubIdjN4cuda3std3__44plusIdEEE10Policy1000EN6thrust24THRUST_300001_SM_1000_NS6detail15normal_iteratorINSD_10device_ptrIfEEEEPdjS9_ddNS7_10__identityEEEvT0_T1_T2_T3_T4_T6_E12temp_storage+144];
	add.f64 	%fd294, %fd293, %fd292;
	selp.f64 	%fd295, %fd294, %fd292, %p57;
	setp.gt.u32 	%p58, %r51, 512;
	ld.shared.f64 	%fd296, [_ZZN3cub18CUB_300001_SM_10006detail6reduce28DeviceReduceSingleTileKernelINS2_10policy_hubIdjN4cuda3std3__44plusIdEEE10Policy1000EN6thrust24THRUST_300001_SM_1000_NS6detail15normal_iteratorINSD_10device_ptrIfEEEEPdjS9_ddNS7_10__identityEEEvT0_T1_T2_T3_T4_T6_E12temp_storage+152];
	add.f64 	%fd297, %fd296, %fd295;
	selp.f64 	%fd298, %fd297, %fd295, %p58;
	setp.gt.u32 	%p59, %r51, 544;
	ld.shared.f64 	%fd299, [_ZZN3cub18CUB_300001_SM_10006detail6reduce28DeviceReduceSingleTileKernelINS2_10policy_hubIdjN4cuda3std3__44plusIdEEE10Policy1000EN6thrust24THRUST_300001_SM_1000_NS6detail15normal_iteratorINSD_10device_ptrIfEEEEPdjS9_ddNS7_10__identityEEEvT0_T1_T2_T3_T4_T6_E12temp_storage+160];
	add.f64 	%fd300, %fd299, %fd298;
	selp.f64 	%fd301, %fd300, %fd298, %p59;
	setp.gt.u32 	%p60, %r51, 576;
	ld.shared.f64 	%fd302, [_ZZN3cub18CUB_300001_SM_10006detail6reduce28DeviceReduceSingleTileKernelINS2_10policy_hubIdjN4cuda3std3__44plusIdEEE10Policy1000EN6thrust24THRUST_300001_SM_1000_NS6detail15normal_iteratorINSD_10device_ptrIfEEEEPdjS9_ddNS7_10__identityEEEvT0_T1_T2_T3_T4_T6_E12temp_storage+168];
	add.f64 	%fd303, %fd302, %fd301;
	selp.f64 	%fd304, %fd303, %fd301, %p60;
	setp.gt.u32 	%p61, %r51, 608;
	ld.shared.f64 	%fd305, [_ZZN3cub18CUB_300001_SM_10006detail6reduce28DeviceReduceSingleTileKernelINS2_10policy_hubIdjN4cuda3std3__44plusIdEEE10Policy1000EN6thrust24THRUST_300001_SM_1000_NS6detail15normal_iteratorINSD_10device_ptrIfEEEEPdjS9_ddNS7_10__identityEEEvT0_T1_T2_T3_T4_T6_E12temp_storage+176];
	add.f64 	%fd306, %fd305, %fd304;
	selp.f64 	%fd379, %fd306, %fd304, %p61;
	bra.uni 	$L__BB9_50;
$L__BB9_28:
	mov.u32 	%r21, %tid.x;
	mul.wide.u32 	%rd11, %r21, 4;
	add.s64 	%rd12, %rd2, %rd11;
	ld.global.f32 	%f1, [%rd12];
	cvt.f64.f32 	%fd43, %f1;
	ld.global.f32 	%f2, [%rd12+2560];
	cvt.f64.f32 	%fd44, %f2;
	ld.global.f32 	%f3, [%rd12+5120];
	cvt.f64.f32 	%fd45, %f3;
	ld.global.f32 	%f4, [%rd12+7680];
	cvt.f64.f32 	%fd46, %f4;
	ld.global.f32 	%f5, [%rd12+10240];
	cvt.f64.f32 	%fd47, %f5;
	ld.global.f32 	%f6, [%rd12+12800];
	cvt.f64.f32 	%fd48, %f6;
	ld.global.f32 	%f7, [%rd12+15360];
	cvt.f64.f32 	%fd49, %f7;
	ld.global.f32 	%f8, [%rd12+17920];
	cvt.f64.f32 	%fd50, %f8;
	add.f64 	%fd51, %fd43, %fd44;
	add.f64 	%fd52, %fd51, %fd45;
	add.f64 	%fd53, %fd52, %fd46;
	add.f64 	%fd54, %fd53, %fd47;
	add.f64 	%fd55, %fd54, %fd48;
	add.f64 	%fd56, %fd55, %fd49;
	add.f64 	%fd378, %fd56, %fd50;
	add.s32 	%r22, %r51, -5120;
	setp.lt.u32 	%p3, %r22, 5120;
	mov.b32 	%r279, 5120;
	@%p3 bra 	$L__BB9_32;
	mov.b32 	%r279, 5120;
$L__BB9_30:
	add.s32 	%r54, %r21, %r279;
	mul.wide.u32 	%rd13, %r54, 4;
	add.s64 	%rd14, %rd2, %rd13;
	ld.global.f32 	%f9, [%rd14];
	cvt.f64.f32 	%fd57, %f9;
	ld.global.f32 	%f10, [%rd14+2560];
	cvt.f64.f32 	%fd58, %f10;
	ld.global.f32 	%f11, [%rd14+5120];
	cvt.f64.f32 	%fd59, %f11;
	ld.global.f32 	%f12, [%rd14+7680];
	cvt.f64.f32 	%fd60, %f12;
	ld.global.f32 	%f13, [%rd14+10240];
	cvt.f64.f32 	%fd61, %f13;
	ld.global.f32 	%f14, [%rd14+12800];
	cvt.f64.f32 	%fd62, %f14;
	ld.global.f32 	%f15, [%rd14+15360];
	cvt.f64.f32 	%fd63, %f15;
	ld.global.f32 	%f16, [%rd14+17920];
	cvt.f64.f32 	%fd64, %f16;
	add.f64 	%fd65, %fd378, %fd57;
	add.f64 	%fd66, %fd65, %fd58;
	add.f64 	%fd67, %fd66, %fd59;
	add.f64 	%fd68, %fd67, %fd60;
	add.f64 	%fd69, %fd68, %fd61;
	add.f64 	%fd70, %fd69, %fd62;
	add.f64 	%fd71, %fd70, %fd63;
	add.f64 	%fd378, %fd71, %fd64;
	sub.s32 	%r55, %r51, %r279;
	setp.lt.u32 	%p4, %r55, 5120;
	@%p4 bra 	$L__BB9_46;
	add.s32 	%r279, %r279, 5120;
	setp.le.u32 	%p5, %r279, %r22;
	@%p5 bra 	$L__BB9_30;
$L__BB9_32:
	setp.le.u32 	%p6, %r51, %r279;
	sub.s32 	%r56, %r51, %r279;
	setp.ge.s32 	%p7, %r21, %r56;
	or.pred  	%p8, %p6, %p7;
	@%p8 bra 	$L__BB9_46;
	not.b32 	%r58, %r21;
	add.s32 	%r59, %r51, %r58;
	sub.s32 	%r60, %r59, %r279;
	mul.hi.u32 	%r61, %r60, -858993459;
	shr.u32 	%r62, %r61, 9;
	add.s32 	%r26, %r62, 1;
	and.b32  	%r27, %r26, 15;
	setp.lt.u32 	%p9, %r60, 9600;
	mov.u32 	%r284, %r21;
	@%p9 bra 	$L__BB9_37;
	or.b32  	%r282, %r21, 5120;
	add.s32 	%r281, %r21, %r279;
	and.b32  	%r63, %r26, 16777200;
	neg.s32 	%r280, %r63;
$L__BB9_35:
	.pragma "nounroll";
	mul.wide.u32 	%rd15, %r281, 4;
	add.s64 	%rd16, %rd2, %rd15;
	ld.global.f32 	%f17, [%rd16];
	cvt.f64.f32 	%fd73, %f17;
	add.f64 	%fd74, %fd378, %fd73;
	add.s32 	%r64, %r281, 640;
	mul.wide.u32 	%rd17, %r64, 4;
	add.s64 	%rd18, %rd2, %rd17;
	ld.global.f32 	%f18, [%rd18];
	cvt.f64.f32 	%fd75, %f18;
	add.f64 	%fd76, %fd74, %fd75;
	add.s32 	%r65, %r281, 1280;
	mul.wide.u32 	%rd19, %r65, 4;
	add.s64 	%rd20, %rd2, %rd19;
	ld.global.f32 	%f19, [%rd20];
	cvt.f64.f32 	%fd77, %f19;
	add.f64 	%fd78, %fd76, %fd77;
	add.s32 	%r66, %r281, 1920;
	mul.wide.u32 	%rd21, %r66, 4;
	add.s64 	%rd22, %rd2, %rd21;
	ld.global.f32 	%f20, [%rd22];
	cvt.f64.f32 	%fd79, %f20;
	add.f64 	%fd80, %fd78, %fd79;
	add.s32 	%r67, %r281, 2560;
	mul.wide.u32 	%rd23, %r67, 4;
	add.s64 	%rd24, %rd2, %rd23;
	ld.global.f32 	%f21, [%rd24];
	cvt.f64.f32 	%fd81, %f21;
	add.f64 	%fd82, %fd80, %fd81;
	add.s32 	%r68, %r281, 3200;
	mul.wide.u32 	%rd25, %r68, 4;
	add.s64 	%rd26, %rd2, %rd25;
	ld.global.f32 	%f22, [%rd26];
	cvt.f64.f32 	%fd83, %f22;
	add.f64 	%fd84, %fd82, %fd83;
	add.s32 	%r69, %r281, 3840;
	mul.wide.u32 	%rd27, %r69, 4;
	add.s64 	%rd28, %rd2, %rd27;
	ld.global.f32 	%f23, [%rd28];
	cvt.f64.f32 	%fd85, %f23;
	add.f64 	%fd86, %fd84, %fd85;
	add.s32 	%r70, %r281, 4480;
	mul.wide.u32 	%rd29, %r70, 4;
	add.s64 	%rd30, %rd2, %rd29;
	ld.global.f32 	%f24, [%rd30];
	cvt.f64.f32 	%fd87, %f24;
	add.f64 	%fd88, %fd86, %fd87;
	add.s32 	%r71, %r281, 5120;
	mul.wide.u32 	%rd31, %r71, 4;
	add.s64 	%rd32, %rd2, %rd31;
	ld.global.f32 	%f25, [%rd32];
	cvt.f64.f32 	%fd89, %f25;
	add.f64 	%fd90, %fd88, %fd89;
	add.s32 	%r72, %r281, 5760;
	mul.wide.u32 	%rd33, %r72, 4;
	add.s64 	%rd34, %rd2, %rd33;
	ld.global.f32 	%f26, [%rd34];
	cvt.f64.f32 	%fd91, %f26;
	add.f64 	%fd92, %fd90, %fd91;
	add.s32 	%r73, %r281, 6400;
	mul.wide.u32 	%rd35, %r73, 4;
	add.s64 	%rd36, %rd2, %rd35;
	ld.global.f32 	%f27, [%rd36];
	cvt.f64.f32 	%fd93, %f27;
	add.f64 	%fd94, %fd92, %fd93;
	add.s32 	%r74, %r281, 7040;
	mul.wide.u32 	%rd37, %r74, 4;
	add.s64 	%rd38, %rd2, %rd37;
	ld.global.f32 	%f28, [%rd38];
	cvt.f64.f32 	%fd95, %f28;
	add.f64 	%fd96, %fd94, %fd95;
	add.s32 	%r75, %r281, 7680;
	mul.wide.u32 	%rd39, %r75, 4;
	add.s64 	%rd40, %rd2, %rd39;
	ld.global.f32 	%f29, [%rd40];
	cvt.f64.f32 	%fd97, %f29;
	add.f64 	%fd98, %fd96, %fd97;
	add.s32 	%r76, %r281, 8320;
	mul.wide.u32 	%rd41, %r76, 4;
	add.s64 	%rd42, %rd2, %rd41;
	ld.global.f32 	%f30, [%rd42];
	cvt.f64.f32 	%fd99, %f30;
	add.f64 	%fd100, %fd98, %fd99;
	add.s32 	%r77, %r281, 8960;
	mul.wide.u32 	%rd43, %r77, 4;
	add.s64 	%rd44, %rd2, %rd43;
	ld.global.f32 	%f31, [%rd44];
	cvt.f64.f32 	%fd101, %f31;
	add.f64 	%fd102, %fd100, %fd101;
	add.s32 	%r78, %r281, 9600;
	mul.wide.u32 	%rd45, %r78, 4;
	add.s64 	%rd46, %rd2, %rd45;
	ld.global.f32 	%f32, [%rd46];
	cvt.f64.f32 	%fd103, %f32;
	add.f64 	%fd378, %fd102, %fd103;
	add.s32 	%r282, %r282, 10240;
	add.s32 	%r281, %r281, 10240;
	add.s32 	%r280, %r280, 16;
	setp.ne.s32 	%p10, %r280, 0;
	@%p10 bra 	$L__BB9_35;
	add.s32 	%r284, %r282, -5120;
$L__BB9_37:
	setp.eq.s32 	%p11, %r27, 0;
	@%p11 bra 	$L__BB9_46;
	and.b32  	%r39, %r26, 7;
	setp.lt.u32 	%p12, %r27, 8;
	@%p12 bra 	$L__BB9_40;
	add.s32 	%r79, %r284, %r279;
	mul.wide.u32 	%rd47, %r79, 4;
	add.s64 	%rd48, %rd2, %rd47;
	ld.global.f32 	%f33, [%rd48];
	cvt.f64.f32 	%fd105, %f33;
	add.f64 	%fd106, %fd378, %fd105;
	add.s32 	%r80, %r79, 640;
	mul.wide.u32 	%rd49, %r80, 4;
	add.s64 	%rd50, %rd2, %rd49;
	ld.global.f32 	%f34, [%rd50];
	cvt.f64.f32 	%fd107, %f34;
	add.f64 	%fd108, %fd106, %fd107;
	add.s32 	%r81, %r79, 1280;
	mul.wide.u32 	%rd51, %r81, 4;
	add.s64 	%rd52, %rd2, %rd51;
	ld.global.f32 	%f35, [%rd52];
	cvt.f64.f32 	%fd109, %f35;
	add.f64 	%fd110, %fd108, %fd109;
	add.s32 	%r82, %r79, 1920;
	mul.wide.u32 	%rd53, %r82, 4;
	add.s64 	%rd54, %rd2, %rd53;
	ld.global.f32 	%f36, [%rd54];
	cvt.f64.f32 	%fd111, %f36;
	add.f64 	%fd112, %fd110, %fd111;
	add.s32 	%r83, %r79, 2560;
	mul.wide.u32 	%rd55, %r83, 4;
	add.s64 	%rd56, %rd2, %rd55;
	ld.global.f32 	%f37, [%rd56];
	cvt.f64.f32 	%fd113, %f37;
	add.f64 	%fd114, %fd112, %fd113;
	add.s32 	%r84, %r79, 3200;
	mul.wide.u32 	%rd57, %r84, 4;
	add.s64 	%rd58, %rd2, %rd57;
	ld.global.f32 	%f38, [%rd58];
	cvt.f64.f32 	%fd115, %f38;
	add.f64 	%fd116, %fd114, %fd115;
	add.s32 	%r85, %r79, 3840;
	mul.wide.u32 	%rd59, %r85, 4;
	add.s64 	%rd60, %rd2, %rd59;
	ld.global.f32 	%f39, [%rd60];
	cvt.f64.f32 	%fd117, %f39;
	add.f64 	%fd118, %fd116, %fd117;
	add.s32 	%r86, %r79, 4480;
	mul.wide.u32 	%rd61, %r86, 4;
	add.s64 	%rd62, %rd2, %rd61;
	ld.global.f32 	%f40, [%rd62];
	cvt.f64.f32 	%fd119, %f40;
	add.f64 	%fd378, %fd118, %fd119;
	add.s32 	%r284, %r284, 5120;
$L__BB9_40:
	setp.eq.s32 	%p13, %r39, 0;
	@%p13 bra 	$L__BB9_46;
	and.b32  	%r42, %r26, 3;
	setp.lt.u32 	%p14, %r39, 4;
	@%p14 bra 	$L__BB9_43;
	add.s32 	%r87, %r284, %r279;
	mul.wide.u32 	%rd63, %r87, 4;
	add.s64 	%rd64, %rd2, %rd63;
	ld.global.f32 	%f41, [%rd64];
	cvt.f64.f32 	%fd121, %f41;
	add.f64 	%fd122, %fd378, %fd121;
	add.s32 	%r88, %r87, 640;
	mul.wide.u32 	%rd65, %r88, 4;
	add.s64 	%rd66, %rd2, %rd65;
	ld.global.f32 	%f42, [%rd66];
	cvt.f64.f32 	%fd123, %f42;
	add.f64 	%fd124, %fd122, %fd123;
	add.s32 	%r89, %r87, 1280;
	mul.wide.u32 	%rd67, %r89, 4;
	add.s64 	%rd68, %rd2, %rd67;
	ld.global.f32 	%f43, [%rd68];
	cvt.f64.f32 	%fd125, %f43;
	add.f64 	%fd126, %fd124, %fd125;
	add.s32 	%r90, %r87, 1920;
	mul.wide.u32 	%rd69, %r90, 4;
	add.s64 	%rd70, %rd2, %rd69;
	ld.global.f32 	%f44, [%rd70];
	cvt.f64.f32 	%fd127, %f44;
	add.f64 	%fd378, %fd126, %fd127;
	add.s32 	%r284, %r284, 2560;
$L__BB9_43:
	setp.eq.s32 	%p15, %r42, 0;
	@%p15 bra 	$L__BB9_46;
	add.s32 	%r287, %r284, %r279;
	neg.s32 	%r286, %r42;
$L__BB9_45:
	.pragma "nounroll";
	mul.wide.u32 	%rd71, %r287, 4;
	add.s64 	%rd72, %rd2, %rd71;
	ld.global.f32 	%f45, [%rd72];
	cvt.f64.f32 	%fd128, %f45;
	add.f64 	%fd378, %fd378, %fd128;
	add.s32 	%r287, %r287, 640;
	add.s32 	%r286, %r286, 1;
	setp.ne.s32 	%p16, %r286, 0;
	@%p16 bra 	$L__BB9_45;
$L__BB9_46:
	// begin inline asm
	mov.u32 %r91, %laneid;
	// end inline asm
	mov.b64 	%rd73, %fd378;
	mov.b64 	{%r93, %r98}, %rd73;
	mov.b32 	%r99, 1;
	mov.b32 	%r140, 31;
	mov.b32 	%r141, -1;
	// begin inline asm
	shfl.sync.down.b32 %r92, %r93, %r99, %r140, %r141;
	// end inline asm
	// begin inline asm
	shfl.sync.down.b32 %r97, %r98, %r99, %r140, %r141;
	// end inline asm
	mov.b64 	%rd74, {%r92, %r97};
	mov.b64 	%fd129, %rd74;
	setp.gt.s32 	%p17, %r91, 30;
	add.f64 	%fd130, %fd378, %fd129;
	selp.f64 	%fd131, %fd378, %fd130, %p17;
	mov.b64 	%rd75, %fd131;
	mov.b64 	{%r103, %r108}, %rd75;
	mov.b32 	%r109, 2;
	// begin inline asm
	shfl.sync.down.b32 %r102, %r103, %r109, %r140, %r141;
	// end inline asm
	// begin inline asm
	shfl.sync.down.b32 %r107, %r108, %r109, %r140, %r141;
	// end inline asm
	mov.b64 	%rd76, {%r102, %r107};
	mov.b64 	%fd132, %rd76;
	setp.gt.s32 	%p18, %r91, 29;
	add.f64 	%fd133, %fd131, %fd132;
	selp.f64 	%fd134, %fd131, %fd133, %p18;
	mov.b64 	%rd77, %fd134;
	mov.b64 	{%r113, %r118}, %rd77;
	mov.b32 	%r119, 4;
	// begin inline asm
	shfl.sync.down.b32 %r112, %r113, %r119, %r140, %r141;
	// end inline asm
	// begin inline asm
	shfl.sync.down.b32 %r117, %r118, %r119, %r140, %r141;
	// end inline asm
	mov.b64 	%rd78, {%r112, %r117};
	mov.b64 	%fd135, %rd78;
	setp.gt.s32 	%p19, %r91, 27;
	add.f64 	%fd136, %fd134, %fd135;
	selp.f64 	%fd137, %fd134, %fd136, %p19;
	mov.b64 	%rd79, %fd137;
	mov.b64 	{%r123, %r128}, %rd79;
	mov.b32 	%r129, 8;
	// begin inline asm
	shfl.sync.down.b32 %r122, %r123, %r129, %r140, %r141;
	// end inline asm
	// begin inline asm
	shfl.sync.down.b32 %r127, %r128, %r129, %r140, %r141;
	// end inline asm
	mov.b64 	%rd80, {%r122, %r127};
	mov.b64 	%fd138, %rd80;
	setp.gt.s32 	%p20, %r91, 23;
	add.f64 	%fd139, %fd137, %fd138;
	selp.f64 	%fd140, %fd137, %fd139, %p20;
	mov.b64 	%rd81, %fd140;
	mov.b64 	{%r133, %r138}, %rd81;
	mov.b32 	%r139, 16;
	// begin inline asm
	shfl.sync.down.b32 %r132, %r133, %r139, %r140, %r141;
	// end inline asm
	// begin inline asm
	shfl.sync.down.b32 %r137, %r138, %r139, %r140, %r141;
	// end inline asm
	mov.b64 	%rd82, {%r132, %r137};
	mov.b64 	%fd141, %rd82;
	setp.gt.s32 	%p21, %r91, 15;
	add.f64 	%fd38, %fd140, %fd141;
	selp.f64 	%fd379, %fd140, %fd38, %p21;
	setp.ne.s32 	%p22, %r91, 0;
	@%p22 bra 	$L__BB9_48;
	shr.u32 	%r142, %r21, 2;
	and.b32  	%r143, %r142, 248;
	mov.u32 	%r144, _ZZN3cub18CUB_300001_SM_10006detail6reduce28DeviceReduceSingleTileKernelINS2_10policy_hubIdjN4cuda3std3__44plusIdEEE10Policy1000EN6thrust24THRUST_300001_SM_1000_NS6detail15normal_iteratorINSD_10device_ptrIfEEEEPdjS9_ddNS7_10__identityEEEvT0_T1_T2_T3_T4_T6_E12temp_storage;
	add.s32 	%r145, %r144, %r143;
	st.shared.f64 	[%r145+24], %fd38;
$L__BB9_48:
	bar.sync 	0;
	setp.ne.s32 	%p23, %r21, 0;
	@%p23 bra 	$L__BB9_50;
	ld.shared.f64 	%fd142, [_ZZN3cub18CUB_300001_SM_10006detail6reduce28DeviceReduceSingleTileKernelINS2_10policy_hubIdjN4cuda3std3__44plusIdEEE10Policy1000EN6thrust24THRUST_300001_SM_1000_NS6detail15normal_iteratorINSD_10device_ptrIfEEEEPdjS9_ddNS7_10__identityEEEvT0_T1_T2_T3_T4_T6_E12temp_storage+32];
	add.f64 	%fd143, %fd379, %fd142;
	ld.shared.f64 	%fd144, [_ZZN3cub18CUB_300001_SM_10006detail6reduce28DeviceReduceSingleTileKernelINS2_10policy_hubIdjN4cuda3std3__44plusIdEEE10Policy1000EN6thrust24THRUST_300001_SM_1000_NS6detail15normal_iteratorINSD_10device_ptrIfEEEEPdjS9_ddNS7_10__identityEEEvT0_T1_T2_T3_T4_T6_E12temp_storage+40];
	add.f64 	%fd145, %fd143, %fd144;
	ld.shared.f64 	%fd146, [_ZZN3cub18CUB_300001_SM_10006detail6reduce28DeviceReduceSingleTileKernelINS2_10policy_hubIdjN4cuda3std3__44plusIdEEE10Policy1000EN6thrust24THRUST_300001_SM_1000_NS6detail15normal_iteratorINSD_10device_ptrIfEEEEPdjS9_ddNS7_10__identityEEEvT0_T1_T2_T3_T4_T6_E12temp_storage+48];
	add.f64 	%fd147, %fd145, %fd146;
	ld.shared.f64 	%fd148, [_ZZN3cub18CUB_300001_SM_10006detail6reduce28DeviceReduceSingleTileKernelINS2_10policy_hubIdjN4cuda3std3__44plusIdEEE10Policy1000EN6thrust24THRUST_300001_SM_1000_NS6detail15normal_iteratorINSD_10device_ptrIfEEEEPdjS9_ddNS7_10__identityEEEvT0_T1_T2_T3_T4_T6_E12temp_storage+56];
	add.f64 	%fd149, %fd147, %fd148;
	ld.shared.f64 	%fd150, [_ZZN3cub18CUB_300001_SM_10006detail6reduce28DeviceReduceSingleTileKernelINS2_10policy_hubIdjN4cuda3std3__44plusIdEEE10Policy1000EN6thrust24THRUST_300001_SM_1000_NS6detail15normal_iteratorINSD_10device_ptrIfEEEEPdjS9_ddNS7_10__identityEEEvT0_T1_T2_T3_T4_T6_E12temp_storage+64];
	add.f64 	%fd151, %fd149, %fd150;
	ld.shared.f64 	%fd152, [_ZZN3cub18CUB_300001_SM_10006detail6reduce28DeviceReduceSingleTileKernelINS2_10policy_hubIdjN4cuda3std3__44plusIdEEE10Policy1000EN6thrust24THRUST_300001_SM_1000_NS6detail15normal_iteratorINSD_10device_ptrIfEEEEPdjS9_ddNS7_10__identityEEEvT0_T1_T2_T3_T4_T6_E12temp_storage+72];
	add.f64 	%fd153, %fd151, %fd152;
	ld.shared.f64 	%fd154, [_ZZN3cub18CUB_300001_SM_10006detail6reduce28DeviceReduceSingleTileKernelINS2_10policy_hubIdjN4cuda3std3__44plusIdEEE10Policy1000EN6thrust24THRUST_300001_SM_1000_NS6detail15normal_iteratorINSD_10device_ptrIfEEEEPdjS9_ddNS7_10__identityEEEvT0_T1_T2_T3_T4_T6_E12temp_storage+80];
	add.f64 	%fd155, %fd153, %fd154;
	ld.shared.f64 	%fd156, [_ZZN3cub18CUB_300001_SM_10006detail6reduce28DeviceReduceSingleTileKernelINS2_10policy_hubIdjN4cuda3std3__44plusIdEEE10Policy1000EN6thrust24THRUST_300001_SM_1000_NS6detail15normal_iteratorINSD_10device_ptrIfEEEEPdjS9_ddNS7_10__identityEEEvT0_T1_T2_T3_T4_T6_E12temp_storage+88];
	add.f64 	%fd157, %fd155, %fd156;
	ld.shared.f64 	%fd158, [_ZZN3cub18CUB_300001_SM_10006detail6reduce28DeviceReduceSingleTileKernelINS2_10policy_hubIdjN4cuda3std3__44plusIdEEE10Policy1000EN6thrust24THRUST_300001_SM_1000_NS6detail15normal_iteratorINSD_10device_ptrIfEEEEPdjS9_ddNS7_10__identityEEEvT0_T1_T2_T3_T4_T6_E12temp_storage+96];
	add.f64 	%fd159, %fd157, %fd158;
	ld.shared.f64 	%fd160, [_ZZN3cub18CUB_300001_SM_10006detail6reduce28DeviceReduceSingleTileKernelINS2_10policy_hubIdjN4cuda3std3__44plusIdEEE10Policy1000EN6thrust24THRUST_300001_SM_1000_NS6detail15normal_iteratorINSD_10device_ptrIfEEEEPdjS9_ddNS7_10__identityEEEvT0_T1_T2_T3_T4_T6_E12temp_storage+104];
	add.f64 	%fd161, %fd159, %fd160;
	ld.shared.f64 	%fd162, [_ZZN3cub18CUB_300001_SM_10006detail6reduce28DeviceReduceSingleTileKernelINS2_10policy_hubIdjN4cuda3std3__44plusIdEEE10Policy1000EN6thrust24THRUST_300001_SM_1000_NS6detail15normal_iteratorINSD_10device_ptrIfEEEEPdjS9_ddNS7_10__identityEEEvT0_T1_T2_T3_T4_T6_E12temp_storage+112];
	add.f64 	%fd163, %fd161, %fd162;
	ld.shared.f64 	%fd164, [_ZZN3cub18CUB_300001_SM_10006detail6reduce28DeviceReduceSingleTileKernelINS2_10policy_hubIdjN4cuda3std3__44plusIdEEE10Policy1000EN6thrust24THRUST_300001_SM_1000_NS6detail15normal_iteratorINSD_10device_ptrIfEEEEPdjS9_ddNS7_10__identityEEEvT0_T1_T2_T3_T4_T6_E12temp_storage+120];
	add.f64 	%fd165, %fd163, %fd164;
	ld.shared.f64 	%fd166, [_ZZN3cub18CUB_300001_SM_10006detail6reduce28DeviceReduceSingleTileKernelINS2_10policy_hubIdjN4cuda3std3__44plusIdEEE10Policy1000EN6thrust24THRUST_300001_SM_1000_NS6detail15normal_iteratorINSD_10device_ptrIfEEEEPdjS9_ddNS7_10__identityEEEvT0_T1_T2_T3_T4_T6_E12temp_storage+128];
	add.f64 	%fd167, %fd165, %fd166;
	ld.shared.f64 	%fd168, [_ZZN3cub18CUB_300001_SM_10006detail6reduce28DeviceReduceSingleTileKernelINS2_10policy_hubIdjN4cuda3std3__44plusIdEEE10Policy1000EN6thrust24THRUST_300001_SM_1000_NS6detail15normal_iteratorINSD_10device_ptrIfEEEEPdjS9_ddNS7_10__identityEEEvT0_T1_T2_T3_T4_T6_E12temp_storage+136];
	add.f64 	%fd169, %fd167, %fd168;
	ld.shared.f64 	%fd170, [_ZZN3cub18CUB_300001_SM_10006detail6reduce28DeviceReduceSingleTileKernelINS2_10policy_hubIdjN4cuda3std3__44plusIdEEE10Policy1000EN6thrust24THRUST_300001_SM_1000_NS6detail15normal_iteratorINSD_10device_ptrIfEEEEPdjS9_ddNS7_10__identityEEEvT0_T1_T2_T3_T4_T6_E12temp_storage+144];
	add.f64 	%fd171, %fd169, %fd170;
	ld.shared.f64 	%fd172, [_ZZN3cub18CUB_300001_SM_10006detail6reduce28DeviceReduceSingleTileKernelINS2_10policy_hubIdjN4cuda3std3__44plusIdEEE10Policy1000EN6thrust24THRUST_300001_SM_1000_NS6detail15normal_iteratorINSD_10device_ptrIfEEEEPdjS9_ddNS7_10__identityEEEvT0_T1_T2_T3_T4_T6_E12temp_storage+152];
	add.f64 	%fd173, %fd171, %fd172;
	ld.shared.f64 	%fd174, [_ZZN3cub18CUB_300001_SM_10006detail6reduce28DeviceReduceSingleTileKernelINS2_10policy_hubIdjN4cuda3std3__44plusIdEEE10Policy1000EN6thrust24THRUST_300001_SM_1000_NS6detail15normal_iteratorINSD_10device_ptrIfEEEEPdjS9_ddNS7_10__identityEEEvT0_T1_T2_T3_T4_T6_E12temp_storage+160];
	add.f64 	%fd175, %fd173, %fd174;
	ld.shared.f64 	%fd176, [_ZZN3cub18CUB_300001_SM_10006detail6reduce28DeviceReduceSingleTileKernelINS2_10policy_hubIdjN4cuda3std3__44plusIdEEE10Policy1000EN6thrust24THRUST_300001_SM_1000_NS6detail15normal_iteratorINSD_10device_ptrIfEEEEPdjS9_ddNS7_10__identityEEEvT0_T1_T2_T3_T4_T6_E12temp_storage+168];
	add.f64 	%fd177, %fd175, %fd176;
	ld.shared.f64 	%fd178, [_ZZN3cub18CUB_300001_SM_10006detail6reduce28DeviceReduceSingleTileKernelINS2_10policy_hubIdjN4cuda3std3__44plusIdEEE10Policy1000EN6thrust24THRUST_300001_SM_1000_NS6detail15normal_iteratorINSD_10device_ptrIfEEEEPdjS9_ddNS7_10__identityEEEvT0_T1_T2_T3_T4_T6_E12temp_storage+176];
	add.f64 	%fd379, %fd177, %fd178;
$L__BB9_50:
	mov.u32 	%r269, %tid.x;
	setp.ne.s32 	%p69, %r269, 0;
	@%p69 bra 	$L__BB9_52;
	add.f64 	%fd357, %fd42, %fd379;
	st.global.f64 	[%rd1], %fd357;
$L__BB9_52:
	ret;

}
	// .globl	_ZN3cub18CUB_300001_SM_10006detail6reduce18DeviceReduceKernelINS2_10policy_hubIdjN4cuda3std3__44plusIdEEE10Policy1000EN6thrust24THRUST_300001_SM_1000_NS6detail15normal_iteratorINSD_10device_ptrIfEEEEjS9_dNS7_10__identityEEEvT0_PT3_T1_NS0_13GridEvenShareISN_EET2_T4_
.visible .entry _ZN3cub18CUB_300001_SM_10006detail6reduce18DeviceReduceKernelINS2_10policy_hubIdjN4cuda3std3__44plusIdEEE10Policy1000EN6thrust24THRUST_300001_SM_1000_NS6detail15normal_iteratorINSD_10device_ptrIfEEEEjS9_dNS7_10__identityEEEvT0_PT3_T1_NS0_13GridEvenShareISN_EET2_T4_(
	.param .align 8 .b8 _ZN3cub18CUB_300001_SM_10006detail6reduce18DeviceReduceKernelINS2_10policy_hubIdjN4cuda3std3__44plusIdEEE10Policy1000EN6thrust24THRUST_300001_SM_1000_NS6detail15normal_iteratorINSD_10device_ptrIfEEEEjS9_dNS7_10__identityEEEvT0_PT3_T1_NS0_13GridEvenShareISN_EET2_T4__param_0[8],
	.param .u64 .ptr .align 1 _ZN3cub18CUB_300001_SM_10006detail6reduce18DeviceReduceKernelINS2_10policy_hubIdjN4cuda3std3__44plusIdEEE10Policy1000EN6thrust24THRUST_300001_SM_1000_NS6detail15normal_iteratorINSD_10device_ptrIfEEEEjS9_dNS7_10__identityEEEvT0_PT3_T1_NS0_13GridEvenShareISN_EET2_T4__param_1,
	.param .u32 _ZN3cub18CUB_300001_SM_10006detail6reduce18DeviceReduceKernelINS2_10policy_hubIdjN4cuda3std3__44plusIdEEE10Policy1000EN6thrust24THRUST_300001_SM_1000_NS6detail15normal_iteratorINSD_10device_ptrIfEEEEjS9_dNS7_10__identityEEEvT0_PT3_T1_NS0_13GridEvenShareISN_EET2_T4__param_2,
	.param .align 4 .b8 _ZN3cub18CUB_300001_SM_10006detail6reduce18DeviceReduceKernelINS2_10policy_hubIdjN4cuda3std3__44plusIdEEE10Policy1000EN6thrust24THRUST_300001_SM_1000_NS6detail15normal_iteratorINSD_10device_ptrIfEEEEjS9_dNS7_10__identityEEEvT0_PT3_T1_NS0_13GridEvenShareISN_EET2_T4__param_3[40],
	.param .align 1 .b8 _ZN3cub18CUB_300001_SM_10006detail6reduce18DeviceReduceKernelINS2_10policy_hubIdjN4cuda3std3__44plusIdEEE10Policy1000EN6thrust24THRUST_300001_SM_1000_NS6detail15normal_iteratorINSD_10device_ptrIfEEEEjS9_dNS7_10__identityEEEvT0_PT3_T1_NS0_13GridEvenShareISN_EET2_T4__param_4[1],
	.param .align 1 .b8 _ZN3cub18CUB_300001_SM_10006detail6reduce18DeviceReduceKernelINS2_10policy_hubIdjN4cuda3std3__44plusIdEEE10Policy1000EN6thrust24THRUST_300001_SM_1000_NS6detail15normal_iteratorINSD_10device_ptrIfEEEEjS9_dNS7_10__identityEEEvT0_PT3_T1_NS0_13GridEvenShareISN_EET2_T4__param_5[1]
)
.maxntid 640
{
	.reg .pred 	%p<69>;
	.reg .b16 	%rs<4>;
	.reg .b32 	%r<356>;
	.reg .b32 	%f<76>;
	.reg .b64 	%rd<160>;
	.reg .b64 	%fd<376>;
	// demoted variable
	.shared .align 8 .b8 _ZZN3cub18CUB_300001_SM_10006detail6reduce18DeviceReduceKernelINS2_10policy_hubIdjN4cuda3std3__44plusIdEEE10Policy1000EN6thrust24THRUST_300001_SM_1000_NS6detail15normal_iteratorINSD_10device_ptrIfEEEEjS9_dNS7_10__identityEEEvT0_PT3_T1_NS0_13GridEvenShareISN_EET2_T4_E12temp_storage[192];
	ld.param.u32 	%r1, [_ZN3cub18CUB_300001_SM_10006detail6reduce18DeviceReduceKernelINS2_10policy_hubIdjN4cuda3std3__44plusIdEEE10Policy1000EN6thrust24THRUST_300001_SM_1000_NS6detail15normal_iteratorINSD_10device_ptrIfEEEEjS9_dNS7_10__identityEEEvT0_PT3_T1_NS0_13GridEvenShareISN_EET2_T4__param_3+20];
	ld.param.u32 	%r2, [_ZN3cub18CUB_300001_SM_10006detail6reduce18DeviceReduceKernelINS2_10policy_hubIdjN4cuda3std3__44plusIdEEE10Policy1000EN6thrust24THRUST_300001_SM_1000_NS6detail15normal_iteratorINSD_10device_ptrIfEEEEjS9_dNS7_10__identityEEEvT0_PT3_T1_NS0_13GridEvenShareISN_EET2_T4__param_3+24];
	ld.param.u64 	%rd3, [_ZN3cub18CUB_300001_SM_10006detail6reduce18DeviceReduceKernelINS2_10policy_hubIdjN4cuda3std3__44plusIdEEE10Policy1000EN6thrust24THRUST_300001_SM_1000_NS6detail15normal_iteratorINSD_10device_ptrIfEEEEjS9_dNS7_10__identityEEEvT0_PT3_T1_NS0_13GridEvenShareISN_EET2_T4__param_0];
	cvta.to.global.u64 	%rd1, %rd3;
	mov.u32 	%r3, %ctaid.x;
	mul.lo.s32 	%r4, %r2, 5120;
	mul.lo.s32 	%r347, %r3, 5120;
	sub.s32 	%r6, %r1, %r347;
	setp.gt.u32 	%p1, %r6, 5119;
	@%p1 bra 	$L__BB10_26;
	mov.u32 	%r7, %tid.x;
	setp.ge.u32 	%p23, %r7, %r6;
	mov.f64 	%fd364, 0d0000000000000000;
	mov.u32 	%r338, %r7;
	@%p23 bra 	$L__BB10_3;
	add.s32 	%r181, %r347, %r7;
	mul.wide.u32 	%rd76, %r181, 4;
	add.s64 	%rd77, %rd1, %rd76;
	ld.global.f32 	%f46, [%rd77];
	cvt.f64.f32 	%fd364, %f46;
	add.s32 	%r338, %r7, 640;
$L__BB10_3:
	setp.ge.u32 	%p24, %r338, %r6;
	@%p24 bra 	$L__BB10_17;
	not.b32 	%r182, %r338;
	add.s32 	%r183, %r1, %r182;
	sub.s32 	%r184, %r183, %r347;
	mul.hi.u32 	%r185, %r184, -858993459;
	shr.u32 	%r186, %r185, 9;
	add.s32 	%r10, %r186, 1;
	and.b32  	%r11, %r10, 15;
	setp.lt.u32 	%p25, %r184, 9600;
	@%p25 bra 	$L__BB10_8;
	add.s32 	%r337, %r338, 5120;
	add.s32 	%r336, %r338, %r347;
	and.b32  	%r187, %r10, 16777200;
	neg.s32 	%r335, %r187;
$L__BB10_6:
	.pragma "nounroll";
	mul.wide.u32 	%rd78, %r336, 4;
	add.s64 	%rd79, %rd1, %rd78;
	ld.global.f32 	%f47, [%rd79];
	cvt.f64.f32 	%fd179, %f47;
	add.f64 	%fd180, %fd364, %fd179;
	add.s32 	%r188, %r336, 640;
	mul.wide.u32 	%rd80, %r188, 4;
	add.s64 	%rd81, %rd1, %rd80;
	ld.global.f32 	%f48, [%rd81];
	cvt.f64.f32 	%fd181, %f48;
	add.f64 	%fd182, %fd180, %fd181;
	add.s32 	%r189, %r336, 1280;
	mul.wide.u32 	%rd82, %r189, 4;
	add.s64 	%rd83, %rd1, %rd82;
	ld.global.f32 	%f49, [%rd83];
	cvt.f64.f32 	%fd183, %f49;
	add.f64 	%fd184, %fd182, %fd183;
	add.s32 	%r190, %r336, 1920;
	mul.wide.u32 	%rd84, %r190, 4;
	add.s64 	%rd85, %rd1, %rd84;
	ld.global.f32 	%f50, [%rd85];
	cvt.f64.f32 	%fd185, %f50;
	add.f64 	%fd186, %fd184, %fd185;
	add.s32 	%r191, %r336, 2560;
	mul.wide.u32 	%rd86, %r191, 4;
	add.s64 	%rd87, %rd1, %rd86;
	ld.global.f32 	%f51, [%rd87];
	cvt.f64.f32 	%fd187, %f51;
	add.f64 	%fd188, %fd186, %fd187;
	add.s32 	%r192, %r336, 3200;
	mul.wide.u32 	%rd88, %r192, 4;
	add.s64 	%rd89, %rd1, %rd88;
	ld.global.f32 	%f52, [%rd89];
	cvt.f64.f32 	%fd189, %f52;
	add.f64 	%fd190, %fd188, %fd189;
	add.s32 	%r193, %r336, 3840;
	mul.wide.u32 	%rd90, %r193, 4;
	add.s64 	%rd91, %rd1, %rd90;
	ld.global.f32 	%f53, [%rd91];
	cvt.f64.f32 	%fd191, %f53;
	add.f64 	%fd192, %fd190, %fd191;
	add.s32 	%r194, %r336, 4480;
	mul.wide.u32 	%rd92, %r194, 4;
	add.s64 	%rd93, %rd1, %rd92;
	ld.global.f32 	%f54, [%rd93];
	cvt.f64.f32 	%fd193, %f54;
	add.f64 	%fd194, %fd192, %fd193;
	add.s32 	%r195, %r336, 5120;
	mul.wide.u32 	%rd94, %r195, 4;
	add.s64 	%rd95, %rd1, %rd94;
	ld.global.f32 	%f55, [%rd95];
	cvt.f64.f32 	%fd195, %f55;
	add.f64 	%fd196, %fd194, %fd195;
	add.s32 	%r196, %r336, 5760;
	mul.wide.u32 	%rd96, %r196, 4;
	add.s64 	%rd97, %rd1, %rd96;
	ld.global.f32 	%f56, [%rd97];
	cvt.f64.f32 	%fd197, %f56;
	add.f64 	%fd198, %fd196, %fd197;
	add.s32 	%r197, %r336, 6400;
	mul.wide.u32 	%rd98, %r197, 4;
	add.s64 	%rd99, %rd1, %rd98;
	ld.global.f32 	%f57, [%rd99];
	cvt.f64.f32 	%fd199, %f57;
	add.f64 	%fd200, %fd198, %fd199;
	add.s32 	%r198, %r336, 7040;
	mul.wide.u32 	%rd100, %r198, 4;
	add.s64 	%rd101, %rd1, %rd100;
	ld.global.f32 	%f58, [%rd101];
	cvt.f64.f32 	%fd201, %f58;
	add.f64 	%fd202, %fd200, %fd201;
	add.s32 	%r199, %r336, 7680;
	mul.wide.u32 	%rd102, %r199, 4;
	add.s64 	%rd103, %rd1, %rd102;
	ld.global.f32 	%f59, [%rd103];
	cvt.f64.f32 	%fd203, %f59;
	add.f64 	%fd204, %fd202, %fd203;
	add.s32 	%r200, %r336, 8320;
	mul.wide.u32 	%rd104, %r200, 4;
	add.s64 	%rd105, %rd1, %rd104;
	ld.global.f32 	%f60, [%rd105];
	cvt.f64.f32 	%fd205, %f60;
	add.f64 	%fd206, %fd204, %fd205;
	add.s32 	%r201, %r336, 8960;
	mul.wide.u32 	%rd106, %r201, 4;
	add.s64 	%rd107, %rd1, %rd106;
	ld.global.f32 	%f61, [%rd107];
	cvt.f64.f32 	%fd207, %f61;
	add.f64 	%fd208, %fd206, %fd207;
	add.s32 	%r202, %r336, 9600;
	mul.wide.u32 	%rd108, %r202, 4;
	add.s64 	%rd109, %rd1, %rd108;
	ld.global.f32 	%f62, [%rd109];
	cvt.f64.f32 	%fd209, %f62;
	add.f64 	%fd364, %fd208, %fd209;
	add.s32 	%r337, %r337, 10240;
	add.s32 	%r336, %r336, 10240;
	add.s32 	%r335, %r335, 16;
	setp.ne.s32 	%p26, %r335, 0;
	@%p26 bra 	$L__BB10_6;
	add.s32 	%r338, %r337, -5120;
$L__BB10_8:
	setp.eq.s32 	%p27, %r11, 0;
	@%p27 bra 	$L__BB10_17;
	and.b32  	%r23, %r10, 7;
	setp.lt.u32 	%p28, %r11, 8;
	@%p28 bra 	$L__BB10_11;
	add.s32 	%r203, %r338, %r347;
	mul.wide.u32 	%rd110, %r203, 4;
	add.s64 	%rd111, %rd1, %rd110;
	ld.global.f32 	%f63, [%rd111];
	cvt.f64.f32 	%fd211, %f63;
	add.f64 	%fd212, %fd364, %fd211;
	add.s32 	%r204, %r203, 640;
	mul.wide.u32 	%rd112, %r204, 4;
	add.s64 	%rd113, %rd1, %rd112;
	ld.global.f32 	%f64, [%rd113];
	cvt.f64.f32 	%fd213, %f64;
	add.f64 	%fd214, %fd212, %fd213;
	add.s32 	%r205, %r203, 1280;
	mul.wide.u32 	%rd114, %r205, 4;
	add.s64 	%rd115, %rd1, %rd114;
	ld.global.f32 	%f65, [%rd115];
	cvt.f64.f32 	%fd215, %f65;
	add.f64 	%fd216, %fd214, %fd215;
	add.s32 	%r206, %r203, 1920;
	mul.wide.u32 	%rd116, %r206, 4;
	add.s64 	%rd117, %rd1, %rd116;
	ld.global.f32 	%f66, [%rd117];
	cvt.f64.f32 	%fd217, %f66;
	add.f64 	%fd218, %fd216, %fd217;
	add.s32 	%r207, %r203, 2560;
	mul.wide.u32 	%rd118, %r207, 4;
	add.s64 	%rd119, %rd1, %rd118;
	ld.global.f32 	%f67, [%rd119];
	cvt.f64.f32 	%fd219, %f67;
	add.f64 	%fd220, %fd218, %fd219;
	add.s32 	%r208, %r203, 3200;
	mul.wide.u32 	%rd120, %r208, 4;
	add.s64 	%rd121, %rd1, %rd120;
	ld.global.f32 	%f68, [%rd121];
	cvt.f64.f32 	%fd221, %f68;
	add.f64 	%fd222, %fd220, %fd221;
	add.s32 	%r209, %r203, 3840;
	mul.wide.u32 	%rd122, %r209, 4;
	add.s64 	%rd123, %rd1, %rd122;
	ld.global.f32 	%f69, [%rd123];
	cvt.f64.f32 	%fd223, %f69;
	add.f64 	%fd224, %fd222, %fd223;
	add.s32 	%r210, %r203, 4480;
	mul.wide.u32 	%rd124, %r210, 4;
	add.s64 	%rd125, %rd1, %rd124;
	ld.global.f32 	%f70, [%rd125];
	cvt.f64.f32 	%fd225, %f70;
	add.f64 	%fd364, %fd224, %fd225;
	add.s32 	%r338, %r338, 5120;
$L__BB10_11:
	setp.eq.s32 	%p29, %r23, 0;
	@%p29 bra 	$L__BB10_17;
	and.b32  	%r26, %r10, 3;
	setp.lt.u32 	%p30, %r23, 4;
	@%p30 bra 	$L__BB10_14;
	add.s32 	%r211, %r338, %r347;
	mul.wide.u32 	%rd126, %r211, 4;
	add.s64 	%rd127, %rd1, %rd126;
	ld.global.f32 	%f71, [%rd127];
	cvt.f64.f32 	%fd227, %f71;
	add.f64 	%fd228, %fd364, %fd227;
	add.s32 	%r212, %r211, 640;
	mul.wide.u32 	%rd128, %r212, 4;
	add.s64 	%rd129, %rd1, %rd128;
	ld.global.f32 	%f72, [%rd129];
	cvt.f64.f32 	%fd229, %f72;
	add.f64 	%fd230, %fd228, %fd229;
	add.s32 	%r213, %r211, 1280;
	mul.wide.u32 	%rd130, %r213, 4;
	add.s64 	%rd131, %rd1, %rd130;
	ld.global.f32 	%f73, [%rd131];
	cvt.f64.f32 	%fd231, %f73;
	add.f64 	%fd232, %fd230, %fd231;
	add.s32 	%r214, %r211, 1920;
	mul.wide.u32 	%rd132, %r214, 4;
	add.s64 	%rd133, %rd1, %rd132;
	ld.global.f32 	%f74, [%rd133];
	cvt.f64.f32 	%fd233, %f74;
	add.f64 	%fd364, %fd232, %fd233;
	add.s32 	%r338, %r338, 2560;
$L__BB10_14:
	setp.eq.s32 	%p31, %r26, 0;
	@%p31 bra 	$L__BB10_17;
	add.s32 	%r342, %r338, %r347;
	neg.s32 	%r341, %r26;
$L__BB10_16:
	.pragma "nounroll";
	mul.wide.u32 	%rd134, %r342, 4;
	add.s64 	%rd135, %rd1, %rd134;
	ld.global.f32 	%f75, [%rd135];
	cvt.f64.f32 	%fd234, %f75;
	add.f64 	%fd364, %fd364, %fd234;
	add.s32 	%r342, %r342, 640;
	add.s32 	%r341, %r341, 1;
	setp.ne.s32 	%p32, %r341, 0;
	@%p32 bra 	$L__BB10_16;
$L__BB10_17:
	setp.lt.u32 	%p33, %r6, 640;
	@%p33 bra 	$L__BB10_22;
	// begin inline asm
	mov.u32 %r278, %laneid;
	// end inline asm
	mov.b64 	%rd146, %fd364;
	mov.b64 	{%r280, %r285}, %rd146;
	mov.b32 	%r286, 1;
	mov.b32 	%r327, 31;
	mov.b32 	%r328, -1;
	// begin inline asm
	shfl.sync.down.b32 %r279, %r280, %r286, %r327, %r328;
	// end inline asm
	// begin inline asm
	shfl.sync.down.b32 %r284, %r285, %r286, %r327, %r328;
	// end inline asm
	mov.b64 	%rd147, {%r279, %r284};
	mov.b64 	%fd305, %rd147;
	setp.gt.s32 	%p61, %r278, 30;
	add.f64 	%fd306, %fd364, %fd305;
	selp.f64 	%fd307, %fd364, %fd306, %p61;
	mov.b64 	%rd148, %fd307;
	mov.b64 	{%r290, %r295}, %rd148;
	mov.b32 	%r296, 2;
	// begin inline asm
	shfl.sync.down.b32 %r289, %r290, %r296, %r327, %r328;
	// end inline asm
	// begin inline asm
	shfl.sync.down.b32 %r294, %r295, %r296, %r327, %r328;
	// end inline asm
	mov.b64 	%rd149, {%r289, %r294};
	mov.b64 	%fd308, %rd149;
	setp.gt.s32 	%p62, %r278, 29;
	add.f64 	%fd309, %fd307, %fd308;
	selp.f64 	%fd310, %fd307, %fd309, %p62;
	mov.b64 	%rd150, %fd310;
	mov.b64 	{%r300, %r305}, %rd150;
	mov.b32 	%r306, 4;
	// begin inline asm
	shfl.sync.down.b32 %r299, %r300, %r306, %r327, %r328;
	// end inline asm
	// begin inline asm
	shfl.sync.down.b32 %r304, %r305, %r306, %r327, %r328;
	// end inline asm
	mov.b64 	%rd151, {%r299, %r304};
	mov.b64 	%fd311, %rd151;
	setp.gt.s32 	%p63, %r278, 27;
	add.f64 	%fd312, %fd310, %fd311;
	selp.f64 	%fd313, %fd310, %fd312, %p63;
	mov.b64 	%rd152, %fd313;
	mov.b64 	{%r310, %r315}, %rd152;
	mov.b32 	%r316, 8;
	// begin inline asm
	shfl.sync.down.b32 %r309, %r310, %r316, %r327, %r328;
	// end inline asm
	// begin inline asm
	shfl.sync.down.b32 %r314, %r315, %r316, %r327, %r328;
	// end inline asm
	mov.b64 	%rd153, {%r309, %r314};
	mov.b64 	%fd314, %rd153;
	setp.gt.s32 	%p64, %r278, 23;
	add.f64 	%fd315, %fd313, %fd314;
	selp.f64 	%fd316, %fd313, %fd315, %p64;
	mov.b64 	%rd154, %fd316;
	mov.b64 	{%r320, %r325}, %rd154;
	mov.b32 	%r326, 16;
	// begin inline asm
	shfl.sync.down.b32 %r319, %r320, %r326, %r327, %r328;
	// end inline asm
	// begin inline asm
	shfl.sync.down.b32 %r324, %r325, %r326, %r327, %r328;
	// end inline asm
	mov.b64 	%rd155, {%r319, %r324};
	mov.b64 	%fd317, %rd155;
	setp.gt.s32 	%p65, %r278, 15;
	add.f64 	%fd16, %fd316, %fd317;
	selp.f64 	%fd375, %fd316, %fd16, %p65;
	setp.ne.s32 	%p66, %r278, 0;
	@%p66 bra 	$L__BB10_20;
	shr.u32 	%r329, %r7, 2;
	and.b32  	%r330, %r329, 248;
	mov.u32 	%r331, _ZZN3cub18CUB_300001_SM_10006detail6reduce18DeviceReduceKernelINS2_10policy_hubIdjN4cuda3std3__44plusIdEEE10Policy1000EN6thrust24THRUST_300001_SM_1000_NS6detail15normal_iteratorINSD_10device_ptrIfEEEEjS9_dNS7_10__identityEEEvT0_PT3_T1_NS0_13GridEvenShareISN_EET2_T4_E12temp_storage;
	add.s32 	%r332, %r331, %r330;
	st.shared.f64 	[%r332+24], %fd16;
$L__BB10_20:
	bar.sync 	0;
	setp.ne.s32 	%p67, %r7, 0;
	@%p67 bra 	$L__BB10_48;
	ld.shared.f64 	%fd318, [_ZZN3cub18CUB_300001_SM_10006detail6reduce18DeviceReduceKernelINS2_10policy_hubIdjN4cuda3std3__44plusIdEEE10Policy1000EN6thrust24THRUST_300001_SM_1000_NS6detail15normal_iteratorINSD_10device_ptrIfEEEEjS9_dNS7_10__identityEEEvT0_PT3_T1_NS0_13GridEvenShareISN_EET2_T4_E12temp_storage+32];
	add.f64 	%fd319, %fd375, %fd318;
	ld.shared.f64 	%fd320, [_ZZN3cub18CUB_300001_SM_10006detail6reduce18DeviceReduceKernelINS2_10policy_hubIdjN4cuda3std3__44plusIdEEE10Policy1000EN6thrust24THRUST_300001_SM_1000_NS6detail15normal_iteratorINSD_10device_ptrIfEEEEjS9_dNS7_10__identityEEEvT0_PT3_T1_NS0_13GridEvenShareISN_EET2_T4_E12temp_storage+40];
	add.f64 	%fd321, %fd319, %fd320;
	ld.shared.f64 	%fd322, [_ZZN3cub18CUB_300001_SM_10006detail6reduce18DeviceReduceKernelINS2_10policy_hubIdjN4cuda3std3__44plusIdEEE10Policy1000EN6thrust24THRUST_300001_SM_1000_NS6detail15normal_iteratorINSD_10device_ptrIfEEEEjS9_dNS7_10__identityEEEvT0_PT3_T1_NS0_13GridEvenShareISN_EET2_T4_E12temp_storage+48];
	add.f64 	%fd323, %fd321, %fd322;
	ld.shared.f64 	%fd324, [_ZZN3cub18CUB_300001_SM_10006detail6reduce18DeviceReduceKernelINS2_10policy_hubIdjN4cuda3std3__44plusIdEEE10Policy1000EN6thrust24THRUST_300001_SM_1000_NS6detail15normal_iteratorINSD_10device_ptrIfEEEEjS9_dNS7_10__identityEEEvT0_PT3_T1_NS0_13GridEvenShareISN_EET2_T4_E12temp_storage+56];
	add.f64 	%fd325, %fd323, %fd324;
	ld.shared.f64 	%fd326, [_ZZN3cub18CUB_300001_SM_10006detail6reduce18DeviceReduceKernelINS2_10policy_hubIdjN4cuda3std3__44plusIdEEE10Policy1000EN6thrust24THRUST_300001_SM_1000_NS6detail15normal_iteratorINSD_10device_ptrIfEEEEjS9_dNS7_10__identityEEEvT0_PT3_T1_NS0_13GridEvenShareISN_EET2_T4_E12temp_storage+64];
	add.f64 	%fd327, %fd325, %fd326;
	ld.shared.f64 	%fd328, [_ZZN3cub18CUB_300001_SM_10006detail6reduce18DeviceReduceKernelINS2_10policy_hubIdjN4cuda3std3__44plusIdEEE10Policy1000EN6thrust24THRUST_300001_SM_1000_NS6detail15normal_iteratorINSD_10device_ptrIfEEEEjS9_dNS7_10__identityEEEvT0_PT3_T1_NS0_13GridEvenShareISN_EET2_T4_E12temp_storage+72];
	add.f64 	%fd329, %fd327, %fd328;
	ld.shared.f64 	%fd330, [_ZZN3cub18CUB_300001_SM_10006detail6reduce18DeviceReduceKernelINS2_10policy_hubIdjN4cuda3std3__44plusIdEEE10Policy1000EN6thrust24THRUST_300001_SM_1000_NS6detail15normal_iteratorINSD_10device_ptrIfEEEEjS9_dNS7_10__identityEEEvT0_PT3_T1_NS0_13GridEvenShareISN_EET2_T4_E12temp_storage+80];
	add.f64 	%fd331, %fd329, %fd330;
	ld.shared.f64 	%fd332, [_ZZN3cub18CUB_300001_SM_10006detail6reduce18DeviceReduceKernelINS2_10policy_hubIdjN4cuda3std3__44plusIdEEE10Policy1000EN6thrust24THRUST_300001_SM_1000_NS6detail15normal_iteratorINSD_10device_ptrIfEEEEjS9_dNS7_10__identityEEEvT0_PT3_T1_NS0_13GridEvenShareISN_EET2_T4_E12temp_storage+88];
	add.f64 	%fd333, %fd331, %fd332;
	ld.shared.f64 	%fd334, [_ZZN3cub18CUB_300001_SM_10006detail6reduce18DeviceReduceKernelINS2_10policy_hubIdjN4cuda3std3__44plusIdEEE10Policy1000EN6thrust24THRUST_300001_SM_1000_NS6detail15normal_iteratorINSD_10device_ptrIfEEEEjS9_dNS7_10__identityEEEvT0_PT3_T1_NS0_13GridEvenShareISN_EET2_T4_E12temp_storage+96];
	add.f64 	%fd335, %fd333, %fd334;
	ld.shared.f64 	%fd336, [_ZZN3cub18CUB_300001_SM_10006detail6reduce18DeviceReduceKernelINS2_10policy_hubIdjN4cuda3std3__44plusIdEEE10Policy1000EN6thrust24THRUST_300001_SM_1000_NS6detail15normal_iteratorINSD_10device_ptrIfEEEEjS9_dNS7_10__identityEEEvT0_PT3_T1_NS0_13GridEvenShareISN_EET2_T4_E12temp_storage+104];
	add.f64 	%fd337, %fd335, %fd336;
	ld.shared.f64 	%fd338, [_ZZN3cub18CUB_300001_SM_10006detail6reduce18DeviceReduceKernelINS2_10policy_hubIdjN4cuda3std3__44plusIdEEE10Policy1000EN6thrust24THRUST_300001_SM_1000_NS6detail15normal_iteratorINSD_10device_ptrIfEEEEjS9_dNS7_10__identityEEEvT0_PT3_T1_NS0_13GridEvenShareISN_EET2_T4_E12temp_storage+112];
	add.f64 	%fd339, %fd337, %fd338;
	ld.shared.f64 	%fd340, [_ZZN3cub18CUB_300001_SM_10006detail6reduce18DeviceReduceKernelINS2_10policy_hubIdjN4cuda3std3__44plusIdEEE10Policy1000EN6thrust24THRUST_300001_SM_1000_NS6detail15normal_iteratorINSD_10device_ptrIfEEEEjS9_dNS7_10__identityEEEvT0_PT3_T1_NS0_13GridEvenShareISN_EET2_T4_E12temp_storage+120];
	add.f64 	%fd341, %fd339, %fd340;
	ld.shared.f64 	%fd342, [_ZZN3cub18CUB_300001_SM_10006detail6reduce18DeviceReduceKernelINS2_10policy_hubIdjN4cuda3std3__44plusIdEEE10Policy1000EN6thrust24THRUST_300001_SM_1000_NS6detail15normal_iteratorINSD_10device_ptrIfEEEEjS9_dNS7_10__identityEEEvT0_PT3_T1_NS0_13GridEvenShareISN_EET2_T4_E12temp_storage+128];
	add.f64 	%fd343, %fd341, %fd342;
	ld.shared.f64 	%fd344, [_ZZN3cub18CUB_300001_SM_10006detail6reduce18DeviceReduceKernelINS2_10policy_hubIdjN4cuda3std3__44plusIdEEE10Policy1000EN6thrust24THRUST_300001_SM_1000_NS6detail15normal_iteratorINSD_10device_ptrIfEEEEjS9_dNS7_10__identityEEEvT0_PT3_T1_NS0_13GridEvenShareISN_EET2_T4_E12temp_storage+136];
	add.f64 	%fd345, %fd343, %fd344;
	ld.shared.f64 	%fd346, [_ZZN3cub18CUB_300001_SM_10006detail6reduce18DeviceReduceKernelINS2_10policy_hubIdjN4cuda3std3__44plusIdEEE10Policy1000EN6thrust24THRUST_300001_SM_1000_NS6detail15normal_iteratorINSD_10device_ptrIfEEEEjS9_dNS7_10__identityEEEvT0_PT3_T1_NS0_13GridEvenShareISN_EET2_T4_E12temp_storage+144];
	add.f64 	%fd347, %fd345, %fd346;
	ld.shared.f64 	%fd348, [_ZZN3cub18CUB_300001_SM_10006detail6reduce18DeviceReduceKernelINS2_10policy_hubIdjN4cuda3std3__44plusIdEEE10Policy1000EN6thrust24THRUST_300001_SM_1000_NS6detail15normal_iteratorINSD_10device_ptrIfEEEEjS9_dNS7_10__identityEEEvT0_PT3_T1_NS0_13GridEvenShareISN_EET2_T4_E12temp_storage+152];
	add.f64 	%fd349, %fd347, %fd348;
	ld.shared.f64 	%fd350, [_ZZN3cub18CUB_300001_SM_10006detail6reduce18DeviceReduceKernelINS2_10policy_hubIdjN4cuda3std3__44plusIdEEE10Policy1000EN6thrust24THRUST_300001_SM_1000_NS6detail15normal_iteratorINSD_10device_ptrIfEEEEjS9_dNS7_10__identityEEEvT0_PT3_T1_NS0_13GridEvenShareISN_EET2_T4_E12temp_storage+160];
	add.f64 	%fd351, %fd349, %fd350;
	ld.shared.f64 	%fd352, [_ZZN3cub18CUB_300001_SM_10006detail6reduce18DeviceReduceKernelINS2_10policy_hubIdjN4cuda3std3__44plusIdEEE10Policy1000EN6thrust24THRUST_300001_SM_1000_NS6detail15normal_iteratorINSD_10device_ptrIfEEEEjS9_dNS7_10__identityEEEvT0_PT3_T1_NS0_13GridEvenShareISN_EET2_T4_E12temp_storage+168];
	add.f64 	%fd353, %fd351, %fd352;
	ld.shared.f64 	%fd354, [_ZZN3cub18CUB_300001_SM_10006detail6reduce18DeviceReduceKernelINS2_10policy_hubIdjN4cuda3std3__44plusIdEEE10Policy1000EN6thrust24THRUST_300001_SM_1000_NS6detail15normal_iteratorINSD_10device_ptrIfEEEEjS9_dNS7_10__identityEEEvT0_PT3_T1_NS0_13GridEvenShareISN_EET2_T4_E12temp_storage+176];
	add.f64 	%fd375, %fd353, %fd354;
	bra.uni 	$L__BB10_48;
$L__BB10_22:
	// begin inline asm
	mov.u32 %r215, %laneid;
	// end inline asm
	and.b32  	%r266, %r7, 992;
	add.s32 	%r267, %r266, 32;
	setp.gt.u32 	%p34, %r267, %r6;
	not.b32 	%r268, %r266;
	add.s32 	%r269, %r6, %r268;
	selp.b32 	%r264, %r269, 31, %p34;
	mov.b64 	%rd136, %fd364;
	mov.b64 	{%r217, %r222}, %rd136;
	mov.b32 	%r223, 1;
	mov.b32 	%r265, -1;
	// begin inline asm
	shfl.sync.down.b32 %r216, %r217, %r223, %r264, %r265;
	// end inline asm
	// begin inline asm
	shfl.sync.down.b32 %r221, %r222, %r223, %r264, %r265;
	// end inline asm
	mov.b64 	%rd137, {%r216, %r221};
	mov.b64 	%fd235, %rd137;
	setp.lt.s32 	%p35, %r215, %r264;
	add.f64 	%fd236, %fd364, %fd235;
	selp.f64 	%fd237, %fd236, %fd364, %p35;
	mov.b64 	%rd138, %fd237;
	mov.b64 	{%r227, %r232}, %rd138;
	mov.b32 	%r233, 2;
	// begin inline asm
	shfl.sync.down.b32 %r226, %r227, %r233, %r264, %r265;
	// end inline asm
	// begin inline asm
	shfl.sync.down.b32 %r231, %r232, %r233, %r264, %r265;
	// end inline asm
	mov.b64 	%rd139, {%r226, %r231};
	mov.b64 	%fd238, %rd139;
	add.s32 	%r270, %r215, 2;
	setp.gt.s32 	%p36, %r270, %r264;
	add.f64 	%fd239, %fd237, %fd238;
	selp.f64 	%fd240, %fd237, %fd239, %p36;
	mov.b64 	%rd140, %fd240;
	mov.b64 	{%r237, %r242}, %rd140;
	mov.b32 	%r243, 4;
	// begin inline asm
	shfl.sync.down.b32 %r236, %r237, %r243, %r264, %r265;
	// end inline asm
	// begin inline asm
	shfl.sync.down.b32 %r241, %r242, %r243, %r264, %r265;
	// end inline asm
	mov.b64 	%rd141, {%r236, %r241};
	mov.b64 	%fd241, %rd141;
	add.s32 	%r271, %r215, 4;
	setp.gt.s32 	%p37, %r271, %r264;
	add.f64 	%fd242, %fd240, %fd241;
	selp.f64 	%fd243, %fd240, %fd242, %p37;
	mov.b64 	%rd142, %fd243;
	mov.b64 	{%r247, %r252}, %rd142;
	mov.b32 	%r253, 8;
	// begin inline asm
	shfl.sync.down.b32 %r246, %r247, %r253, %r264, %r265;
	// end inline asm
	// begin inline asm
	shfl.sync.down.b32 %r251, %r252, %r253, %r264, %r265;
	// end inline asm
	mov.b64 	%rd143, {%r246, %r251};
	mov.b64 	%fd244, %rd143;
	add.s32 	%r272, %r215, 8;
	setp.gt.s32 	%p38, %r272, %r264;
	add.f64 	%fd245, %fd243, %fd244;
	selp.f64 	%fd246, %fd243, %fd245, %p38;
	mov.b64 	%rd144, %fd246;
	mov.b64 	{%r257, %r262}, %rd144;
	mov.b32 	%r263, 16;
	// begin inline asm
	shfl.sync.down.b32 %r256, %r257, %r263, %r264, %r265;
	// end inline asm
	// begin inline asm
	shfl.sync.down.b32 %r261, %r262, %r263, %r264, %r265;
	// end inline asm
	mov.b64 	%rd145, {%r256, %r261};
	mov.b64 	%fd247, %rd145;
	add.s32 	%r273, %r215, 16;
	setp.gt.s32 	%p39, %r273, %r264;
	add.f64 	%fd248, %fd246, %fd247;
	selp.f64 	%fd375, %fd246, %fd248, %p39;
	setp.ne.s32 	%p40, %r215, 0;
	@%p40 bra 	$L__BB10_24;
	shr.u32 	%r274, %r7, 2;
	and.b32  	%r275, %r274, 248;
	mov.u32 	%r276, _ZZN3cub18CUB_300001_SM_10006detail6reduce18DeviceReduceKernelINS2_10policy_hubIdjN4cuda3std3__44plusIdEEE10Policy1000EN6thrust24THRUST_300001_SM_1000_NS6detail15normal_iteratorINSD_10device_ptrIfEEEEjS9_dNS7_10__identityEEEvT0_PT3_T1_NS0_13GridEvenShareISN_EET2_T4_E12temp_storage;
	add.s32 	%r277, %r276, %r275;
	st.shared.f64 	[%r277+24], %fd375;
$L__BB10_24:
	bar.sync 	0;
	setp.ne.s32 	%p41, %r7, 0;
	@%p41 bra 	$L__BB10_48;
	setp.gt.u32 	%p42, %r6, 32;
	ld.shared.f64 	%fd249, [_ZZN3cub18CUB_300001_SM_10006detail6reduce18DeviceReduceKernelINS2_10policy_hubIdjN4cuda3std3__44plusIdEEE10Policy1000EN6thrust24THRUST_300001_SM_1000_NS6detail15normal_iteratorINSD_10device_ptrIfEEEEjS9_dNS7_10__identityEEEvT0_PT3_T1_NS0_13GridEvenShareISN_EET2_T4_E12temp_storage+32];
	add.f64 	%fd250, %fd375, %fd249;
	selp.f64 	%fd251, %fd250, %fd375, %p42;
	setp.gt.u32 	%p43, %r6, 64;
	ld.shared.f64 	%fd252, [_ZZN3cub18CUB_300001_SM_10006detail6reduce18DeviceReduceKernelINS2_10policy_hubIdjN4cuda3std3__44plusIdEEE10Policy1000EN6thrust24THRUST_300001_SM_1000_NS6detail15normal_iteratorINSD_10device_ptrIfEEEEjS9_dNS7_10__identityEEEvT0_PT3_T1_NS0_13GridEvenShareISN_EET2_T4_E12temp_storage+40];
	add.f64 	%fd253, %fd252, %fd251;
	selp.f64 	%fd254, %fd253, %fd251, %p43;
	setp.gt.u32 	%p44, %r6, 96;
	ld.shared.f64 	%fd255, [_ZZN3cub18CUB_300001_SM_10006detail6reduce18DeviceReduceKernelINS2_10policy_hubIdjN4cuda3std3__44plusIdEEE10Policy1000EN6thrust24THRUST_300001_SM_1000_NS6detail15normal_iteratorINSD_10device_ptrIfEEEEjS9_dNS7_10__identityEEEvT0_PT3_T1_NS0_13GridEvenShareISN_EET2_T4_E12temp_storage+48];
	add.f64 	%fd256, %fd255, %fd254;
	selp.f64 	%fd257, %fd256, %fd254, %p44;
	setp.gt.u32 	%p45, %r6, 128;
	ld.shared.f64 	%fd258, [_ZZN3cub18CUB_300001_SM_10006detail6reduce18DeviceReduceKernelINS2_10policy_hubIdjN4cuda3std3__44plusIdEEE10Policy1000EN6thrust24THRUST_300001_SM_1000_NS6detail15normal_iteratorINSD_10device_ptrIfEEEEjS9_dNS7_10__identityEEEvT0_PT3_T1_NS0_13GridEvenShareISN_EET2_T4_E12temp_storage+56];
	add.f64 	%fd259, %fd258, %fd257;
	selp.f64 	%fd260, %fd259, %fd257, %p45;
	setp.gt.u32 	%p46, %r6, 160;
	ld.shared.f64 	%fd261, [_ZZN3cub18CUB_300001_SM_10006detail6reduce18DeviceReduceKernelINS2_10policy_hubIdjN4cuda3std3__44plusIdEEE10Policy1000EN6thrust24THRUST_300001_SM_1000_NS6detail15normal_iteratorINSD_10device_ptrIfEEEEjS9_dNS7_10__identityEEEvT0_PT3_T1_NS0_13GridEvenShareISN_EET2_T4_E12temp_storage+64];
	add.f64 	%fd262, %fd261, %fd260;
	selp.f64 	%fd263, %fd262, %fd260, %p46;
	setp.gt.u32 	%p47, %r6, 192;
	ld.shared.f64 	%fd264, [_ZZN3cub18CUB_300001_SM_10006detail6reduce18DeviceReduceKernelINS2_10policy_hubIdjN4cuda3std3__44plusIdEEE10Policy1000EN6thrust24THRUST_300001_SM_1000_NS6detail15normal_iteratorINSD_10device_ptrIfEEEEjS9_dNS7_10__identityEEEvT0_PT3_T1_NS0_13GridEvenShareISN_EET2_T4_E12temp_storage+72];
	add.f64 	%fd265, %fd264, %fd263;
	selp.f64 	%fd266, %fd265, %fd263, %p47;
	setp.gt.u32 	%p48, %r6, 224;
	ld.shared.f64 	%fd267, [_ZZN3cub18CUB_300001_SM_10006detail6reduce18DeviceReduceKernelINS2_10policy_hubIdjN4cuda3std3__44plusIdEEE10Policy1000EN6thrust24THRUST_300001_SM_1000_NS6detail15normal_iteratorINSD_10device_ptrIfEEEEjS9_dNS7_10__identityEEEvT0_PT3_T1_NS0_13GridEvenShareISN_EET2_T4_E12temp_storage+80];
	add.f64 	%fd268, %fd267, %fd266;
	selp.f64 	%fd269, %fd268, %fd266, %p48;
	setp.gt.u32 	%p49, %r6, 256;
	ld.shared.f64 	%fd270, [_ZZN3cub18CUB_300001_SM_10006detail6reduce18DeviceReduceKernelINS2_10policy_hubIdjN4cuda3std3__44plusIdEEE10Policy1000EN6thrust24THRUST_300001_SM_1000_NS6detail15normal_iteratorINSD_10device_ptrIfEEEEjS9_dNS7_10__identityEEEvT0_PT3_T1_NS0_13GridEvenShareISN_EET2_T4_E12temp_storage+88];
	add.f64 	%fd271, %fd270, %fd269;
	selp.f64 	%fd272, %fd271, %fd269, %p49;
	setp.gt.u32 	%p50, %r6, 288;
	ld.shared.f64 	%fd273, [_ZZN3cub18CUB_300001_SM_10006detail6reduce18DeviceReduceKernelINS2_10policy_hubIdjN4cuda3std3__44plusIdEEE10Policy1000EN6thrust24THRUST_300001_SM_1000_NS6detail15normal_iteratorINSD_10device_ptrIfEEEEjS9_dNS7_10__identityEEEvT0_PT3_T1_NS0_13GridEvenShareISN_EET2_T4_E12temp_storage+96];
	add.f64 	%fd274, %fd273, %fd272;
	selp.f64 	%fd275, %fd274, %fd272, %p50;
	setp.gt.u32 	%p51, %r6, 320;
	ld.shared.f64 	%fd276, [_ZZN3cub18CUB_300001_SM_10006detail6reduce18DeviceReduceKernelINS2_10policy_hubIdjN4cuda3std3__44plusIdEEE10Policy1000EN6thrust24THRUST_300001_SM_1000_NS6detail15normal_iteratorINSD_10device_ptrIfEEEEjS9_dNS7_10__identityEEEvT0_PT3_T1_NS0_13GridEvenShareISN_EET2_T4_E12temp_storage+104];
	add.f64 	%fd277, %fd276, %fd275;
	selp.f64 	%fd278, %fd277, %fd275, %p51;
	setp.gt.u32 	%p52, %r6, 352;
	ld.shared.f64 	%fd279, [_ZZN3cub18CUB_300001_SM_10006detail6reduce18DeviceReduceKernelINS2_10policy_hubIdjN4cuda3std3__44plusIdEEE10Policy1000EN6thrust24THRUST_300001_SM_1000_NS6detail15normal_iteratorINSD_10device_ptrIfEEEEjS9_dNS7_10__identityEEEvT0_PT3_T1_NS0_13GridEvenShareISN_EET2_T4_E12temp_storage+112];
	add.f64 	%fd280, %fd279, %fd278;
	selp.f64 	%fd281, %fd280, %fd278, %p52;
	setp.gt.u32 	%p53, %r6, 384;
	ld.shared.f64 	%fd282, [_ZZN3cub18CUB_300001_SM_10006detail6reduce18DeviceReduceKernelINS2_10policy_hubIdjN4cuda3std3__44plusIdEEE10Policy1000EN6thrust24THRUST_300001_SM_1000_NS6detail15normal_iteratorINSD_10device_ptrIfEEEEjS9_dNS7_10__identityEEEvT0_PT3_T1_NS0_13GridEvenShareISN_EET2_T4_E12temp_storage+120];
	add.f64 	%fd283, %fd282, %fd281;
	selp.f64 	%fd284, %fd283, %fd281, %p53;
	setp.gt.u32 	%p54, %r6, 416;
	ld.shared.f64 	%fd285, [_ZZN3cub18CUB_300001_SM_10006detail6reduce18DeviceReduceKernelINS2_10policy_hubIdjN4cuda3std3__44plusIdEEE10Policy1000EN6thrust24THRUST_300001_SM_1000_NS6detail15normal_iteratorINSD_10device_ptrIfEEEEjS9_dNS7_10__identityEEEvT0_PT3_T1_NS0_13GridEvenShareISN_EET2_T4_E12temp_storage+128];
	add.f64 	%fd286, %fd285, %fd284;
	selp.f64 	%fd287, %fd286, %fd284, %p54;
	setp.gt.u32 	%p55, %r6, 448;
	ld.shared.f64 	%fd288, [_ZZN3cub18CUB_300001_SM_10006detail6reduce18DeviceReduceKernelINS2_10policy_hubIdjN4cuda3std3__44plusIdEEE10Policy1000EN6thrust24THRUST_300001_SM_1000_NS6detail15normal_iteratorINSD_10device_ptrIfEEEEjS9_dNS7_10__identityEEEvT0_PT3_T1_NS0_13GridEvenShareISN_EET2_T4_E12temp_storage+136];
	add.f64 	%fd289, %fd288, %fd287;
	selp.f64 	%fd290, %fd289, %fd287, %p55;
	setp.gt.u32 	%p56, %r6, 480;
	ld.shared.f64 	%fd291, [_ZZN3cub18CUB_300001_SM_10006detail6reduce18DeviceReduceKernelINS2_10policy_hubIdjN4cuda3std3__44plusIdEEE10Policy1000EN6thrust24THRUST_300001_SM_1000_NS6detail15normal_iteratorINSD_10device_ptrIfEEEEjS9_dNS7_10__identityEEEvT0_PT3_T1_NS0_13GridEvenShareISN_EET2_T4_E12temp_storage+144];
	add.f64 	%fd292, %fd291, %fd290;
	selp.f64 	%fd293, %fd292, %fd290, %p56;
	setp.gt.u32 	%p57, %r6, 512;
	ld.shared.f64 	%fd294, [_ZZN3cub18CUB_300001_SM_10006detail6reduce18DeviceReduceKernelINS2_10policy_hubIdjN4cuda3std3__44plusIdEEE10Policy1000EN6thrust24THRUST_300001_SM_1000_NS6detail15normal_iteratorINSD_10device_ptrIfEEEEjS9_dNS7_10__identityEEEvT0_PT3_T1_NS0_13GridEvenShareISN_EET2_T4_E12temp_storage+152];
	add.f64 	%fd295, %fd294, %fd293;
	selp.f64 	%fd296, %fd295, %fd293, %p57;
	setp.gt.u32 	%p58, %r6, 544;
	ld.shared.f64 	%fd297, [_ZZN3cub18CUB_300001_SM_10006detail6reduce18DeviceReduceKernelINS2_10policy_hubIdjN4cuda3std3__44plusIdEEE10Policy1000EN6thrust24THRUST_300001_SM_1000_NS6detail15normal_iteratorINSD_10device_ptrIfEEEEjS9_dNS7_10__identityEEEvT0_PT3_T1_NS0_13GridEvenShareISN_EET2_T4_E12temp_storage+160];
	add.f64 	%fd298, %fd297, %fd296;
	selp.f64 	%fd299, %fd298, %fd296, %p58;
	setp.gt.u32 	%p59, %r6, 576;
	ld.shared.f64 	%fd300, [_ZZN3cub18CUB_300001_SM_10006detail6reduce18DeviceReduceKernelINS2_10policy_hubIdjN4cuda3std3__44plusIdEEE10Policy1000EN6thrust24THRUST_300001_SM_1000_NS6detail15normal_iteratorINSD_10device_ptrIfEEEEjS9_dNS7_10__identityEEEvT0_PT3_T1_NS0_13GridEvenShareISN_EET2_T4_E12temp_storage+168];
	add.f64 	%fd301, %fd300, %fd299;
	selp.f64 	%fd302, %fd301, %fd299, %p59;
	setp.gt.u32 	%p60, %r6, 608;
	ld.shared.f64 	%fd303, [_ZZN3cub18CUB_300001_SM_10006detail6reduce18DeviceReduceKernelINS2_10policy_hubIdjN4cuda3std3__44plusIdEEE10Policy1000EN6thrust24THRUST_300001_SM_1000_NS6detail15normal_iteratorINSD_10device_ptrIfEEEEjS9_dNS7_10__identityEEEvT0_PT3_T1_NS0_13GridEvenShareISN_EET2_T4_E12temp_storage+176];
	add.f64 	%fd304, %fd303, %fd302;
	selp.f64 	%fd375, %fd304, %fd302, %p60;
	bra.uni 	$L__BB10_48;
$L__BB10_26:
	mov.u32 	%r35, %tid.x;
	add.s32 	%r72, %r347, %r35;
	mul.wide.u32 	%rd4, %r72, 4;
	add.s64 	%rd5, %rd1, %rd4;
	ld.global.f32 	%f1, [%rd5];
	cvt.f64.f32 	%fd41, %f1;
	ld.global.f32 	%f2, [%rd5+2560];
	cvt.f64.f32 	%fd42, %f2;
	ld.global.f32 	%f3, [%rd5+5120];
	cvt.f64.f32 	%fd43, %f3;
	ld.global.f32 	%f4, [%rd5+7680];
	cvt.f64.f32 	%fd44, %f4;
	ld.global.f32 	%f5, [%rd5+10240];
	cvt.f64.f32 	%fd45, %f5;
	ld.global.f32 	%f6, [%rd5+12800];
	cvt.f64.f32 	%fd46, %f6;
	ld.global.f32 	%f7, [%rd5+15360];
	cvt.f64.f32 	%fd47, %f7;
	ld.global.f32 	%f8, [%rd5+17920];
	cvt.f64.f32 	%fd48, %f8;
	add.f64 	%fd49, %fd41, %fd42;
	add.f64 	%fd50, %fd49, %fd43;
	add.f64 	%fd51, %fd50, %fd44;
	add.f64 	%fd52, %fd51, %fd45;
	add.f64 	%fd53, %fd52, %fd46;
	add.f64 	%fd54, %fd53, %fd47;
	add.f64 	%fd374, %fd54, %fd48;
	setp.lt.u32 	%p2, %r6, %r4;
	@%p2 bra 	$L__BB10_44;
	add.s32 	%r36, %r4, %r347;
	not.b32 	%r74, %r35;
	add.s32 	%r75, %r74, %r1;
	sub.s32 	%r76, %r75, %r4;
	sub.s32 	%r344, %r76, %r347;
	add.s32 	%r77, %r36, %r35;
	add.s32 	%r343, %r77, 5120;
	mov.b32 	%r346, 0;
	mov.u32 	%r345, %r36;
$L__BB10_28:
	mad.lo.s32 	%r347, %r2, 5120, %r347;
	add.s32 	%r78, %r1, -5120;
	setp.gt.u32 	%p3, %r347, %r78;
	@%p3 bra 	$L__BB10_30;
	add.s32 	%r79, %r35, %r347;
	mul.wide.u32 	%rd6, %r79, 4;
	add.s64 	%rd7, %rd1, %rd6;
	ld.global.f32 	%f9, [%rd7];
	cvt.f64.f32 	%fd55, %f9;
	ld.global.f32 	%f10, [%rd7+2560];
	cvt.f64.f32 	%fd56, %f10;
	ld.global.f32 	%f11, [%rd7+5120];
	cvt.f64.f32 	%fd57, %f11;
	ld.global.f32 	%f12, [%rd7+7680];
	cvt.f64.f32 	%fd58, %f12;
	ld.global.f32 	%f13, [%rd7+10240];
	cvt.f64.f32 	%fd59, %f13;
	ld.global.f32 	%f14, [%rd7+12800];
	cvt.f64.f32 	%fd60, %f14;
	ld.global.f32 	%f15, [%rd7+15360];
	cvt.f64.f32 	%fd61, %f15;
	ld.global.f32 	%f16, [%rd7+17920];
	cvt.f64.f32 	%fd62, %f16;
	add.f64 	%fd63, %fd374, %fd55;
	add.f64 	%fd64, %fd63, %fd56;
	add.f64 	%fd65, %fd64, %fd57;
	add.f64 	%fd66, %fd65, %fd58;
	add.f64 	%fd67, %fd66, %fd59;
	add.f64 	%fd68, %fd67, %fd60;
	add.f64 	%fd69, %fd68, %fd61;
	add.f64 	%fd374, %fd69, %fd62;
	sub.s32 	%r80, %r1, %r347;
	mul.lo.s32 	%r81, %r2, 5120;
	setp.lt.u32 	%p4, %r80, %r81;
	add.s32 	%r346, %r346, 1;
	add.s32 	%r345, %r345, %r81;
	sub.s32 	%r344, %r344, %r81;
	add.s32 	%r343, %r343, %r81;
	@%p4 bra 	$L__BB10_44;
	bra.uni 	$L__BB10_28;
$L__BB10_30:
	setp.le.u32 	%p5, %r1, %r347;
	sub.s32 	%r82, %r1, %r347;
	setp.ge.s32 	%p6, %r35, %r82;
	or.pred  	%p7, %p5, %p6;
	@%p7 bra 	$L__BB10_44;
	not.b32 	%r84, %r35;
	add.s32 	%r85, %r1, %r84;
	sub.s32 	%r86, %r85, %r36;
	mul.lo.s32 	%r87, %r2, %r346;
	mad.lo.s32 	%r88, %r87, -5120, %r86;
	mul.hi.u32 	%r89, %r88, -858993459;
	shr.u32 	%r90, %r89, 9;
	add.s32 	%r49, %r90, 1;
	and.b32  	%r50, %r49, 15;
	setp.lt.u32 	%p8, %r88, 9600;
	mov.u32 	%r352, %r35;
	@%p8 bra 	$L__BB10_35;
	or.b32  	%r350, %r35, 5120;
	mul.hi.u32 	%r91, %r344, -858993459;
	shr.u32 	%r92, %r91, 9;
	add.s32 	%r93, %r92, 1;
	and.b32  	%r94, %r93, 16777200;
	neg.s32 	%r348, %r94;
$L__BB10_33:
	.pragma "nounroll";
	add.s32 	%r95, %r343, -5120;
	mul.wide.u32 	%rd8, %r95, 4;
	add.s64 	%rd9, %rd1, %rd8;
	ld.global.f32 	%f17, [%rd9];
	cvt.f64.f32 	%fd71, %f17;
	add.f64 	%fd72, %fd374, %fd71;
	add.s32 	%r96, %r343, -4480;
	mul.wide.u32 	%rd10, %r96, 4;
	add.s64 	%rd11, %rd1, %rd10;
	ld.global.f32 	%f18, [%rd11];
	cvt.f64.f32 	%fd73, %f18;
	add.f64 	%fd74, %fd72, %fd73;
	add.s32 	%r97, %r343, -3840;
	mul.wide.u32 	%rd12, %r97, 4;
	add.s64 	%rd13, %rd1, %rd12;
	ld.global.f32 	%f19, [%rd13];
	cvt.f64.f32 	%fd75, %f19;
	add.f64 	%fd76, %fd74, %fd75;
	add.s32 	%r98, %r343, -3200;
	mul.wide.u32 	%rd14, %r98, 4;
	add.s64 	%rd15, %rd1, %rd14;
	ld.global.f32 	%f20, [%rd15];
	cvt.f64.f32 	%fd77, %f20;
	add.f64 	%fd78, %fd76, %fd77;
	add.s32 	%r99, %r343, -2560;
	mul.wide.u32 	%rd16, %r99, 4;
	add.s64 	%rd17, %rd1, %rd16;
	ld.global.f32 	%f21, [%rd17];
	cvt.f64.f32 	%fd79, %f21;
	add.f64 	%fd80, %fd78, %fd79;
	add.s32 	%r100, %r343, -1920;
	mul.wide.u32 	%rd18, %r100, 4;
	add.s64 	%rd19, %rd1, %rd18;
	ld.global.f32 	%f22, [%rd19];
	cvt.f64.f32 	%fd81, %f22;
	add.f64 	%fd82, %fd80, %fd81;
	add.s32 	%r101, %r343, -1280;
	mul.wide.u32 	%rd20, %r101, 4;
	add.s64 	%rd21, %rd1, %rd20;
	ld.global.f32 	%f23, [%rd21];
	cvt.f64.f32 	%fd83, %f23;
	add.f64 	%fd84, %fd82, %fd83;
	add.s32 	%r102, %r343, 4480;
	add.s32 	%r103, %r343, -640;
	mul.wide.u32 	%rd22, %r103, 4;
	add.s64 	%rd23, %rd1, %rd22;
	ld.global.f32 	%f24, [%rd23];
	cvt.f64.f32 	%fd85, %f24;
	add.f64 	%fd86, %fd84, %fd85;
	mul.wide.u32 	%rd24, %r343, 4;
	add.s64 	%rd25, %rd1, %rd24;
	ld.global.f32 	%f25, [%rd25];
	cvt.f64.f32 	%fd87, %f25;
	add.f64 	%fd88, %fd86, %fd87;
	add.s32 	%r104, %r343, 640;
	mul.wide.u32 	%rd26, %r104, 4;
	add.s64 	%rd27, %rd1, %rd26;
	ld.global.f32 	%f26, [%rd27];
	cvt.f64.f32 	%fd89, %f26;
	add.f64 	%fd90, %fd88, %fd89;
	add.s32 	%r105, %r343, 1280;
	mul.wide.u32 	%rd28, %r105, 4;
	add.s64 	%rd29, %rd1, %rd28;
	ld.global.f32 	%f27, [%rd29];
	cvt.f64.f32 	%fd91, %f27;
	add.f64 	%fd92, %fd90, %fd91;
	add.s32 	%r106, %r343, 1920;
	mul.wide.u32 	%rd30, %r106, 4;
	add.s64 	%rd31, %rd1, %rd30;
	ld.global.f32 	%f28, [%rd31];
	cvt.f64.f32 	%fd93, %f28;
	add.f64 	%fd94, %fd92, %fd93;
	add.s32 	%r107, %r343, 2560;
	mul.wide.u32 	%rd32, %r107, 4;
	add.s64 	%rd33, %rd1, %rd32;
	ld.global.f32 	%f29, [%rd33];
	cvt.f64.f32 	%fd95, %f29;
	add.f64 	%fd96, %fd94, %fd95;
	add.s32 	%r108, %r343, 3200;
	mul.wide.u32 	%rd34, %r108, 4;
	add.s64 	%rd35, %rd1, %rd34;
	ld.global.f32 	%f30, [%rd35];
	cvt.f64.f32 	%fd97, %f30;
	add.f64 	%fd98, %fd96, %fd97;
	add.s32 	%r109, %r343, 3840;
	mul.wide.u32 	%rd36, %r109, 4;
	add.s64 	%rd37, %rd1, %rd36;
	ld.global.f32 	%f31, [%rd37];
	cvt.f64.f32 	%fd99, %f31;
	add.f64 	%fd100, %fd98, %fd99;
	mul.wide.u32 	%rd38, %r102, 4;
	add.s64 	%rd39, %rd1, %rd38;
	ld.global.f32 	%f32, [%rd39];
	cvt.f64.f32 	%fd101, %f32;
	add.f64 	%fd374, %fd100, %fd101;
	add.s32 	%r350, %r350, 10240;
	add.s32 	%r343, %r343, 10240;
	add.s32 	%r348, %r348, 16;
	setp.ne.s32 	%p9, %r348, 0;
	@%p9 bra 	$L__BB10_33;
	add.s32 	%r352, %r350, -5120;
$L__BB10_35:
	setp.eq.s32 	%p10, %r50, 0;
	@%p10 bra 	$L__BB10_44;
	and.b32  	%r61, %r49, 7;
	setp.lt.u32 	%p11, %r50, 8;
	@%p11 bra 	$L__BB10_38;
	add.s32 	%r110, %r352, %r347;
	mul.wide.u32 	%rd40, %r110, 4;
	add.s64 	%rd41, %rd1, %rd40;
	ld.global.f32 	%f33, [%rd41];
	cvt.f64.f32 	%fd103, %f33;
	add.f64 	%fd104, %fd374, %fd103;
	add.s32 	%r111, %r110, 640;
	mul.wide.u32 	%rd42, %r111, 4;
	add.s64 	%rd43, %rd1, %rd42;
	ld.global.f32 	%f34, [%rd43];
	cvt.f64.f32 	%fd105, %f34;
	add.f64 	%fd106, %fd104, %fd105;
	add.s32 	%r112, %r110, 1280;
	mul.wide.u32 	%rd44, %r112, 4;
	add.s64 	%rd45, %rd1, %rd44;
	ld.global.f32 	%f35, [%rd45];
	cvt.f64.f32 	%fd107, %f35;
	add.f64 	%fd108, %fd106, %fd107;
	add.s32 	%r113, %r110, 1920;
	mul.wide.u32 	%rd46, %r113, 4;
	add.s64 	%rd47, %rd1, %rd46;
	ld.global.f32 	%f36, [%rd47];
	cvt.f64.f32 	%fd109, %f36;
	add.f64 	%fd110, %fd108, %fd109;
	add.s32 	%r114, %r110, 2560;
	mul.wide.u32 	%rd48, %r114, 4;
	add.s64 	%rd49, %rd1, %rd48;
	ld.global.f32 	%f37, [%rd49];
	cvt.f64.f32 	%fd111, %f37;
	add.f64 	%fd112, %fd110, %fd111;
	add.s32 	%r115, %r110, 3200;
	mul.wide.u32 	%rd50, %r115, 4;
	add.s64 	%rd51, %rd1, %rd50;
	ld.global.f32 	%f38, [%rd51];
	cvt.f64.f32 	%fd113, %f38;
	add.f64 	%fd114, %fd112, %fd113;
	add.s32 	%r116, %r110, 3840;
	mul.wide.u32 	%rd52, %r116, 4;
	add.s64 	%rd53, %rd1, %rd52;
	ld.global.f32 	%f39, [%rd53];
	cvt.f64.f32 	%fd115, %f39;
	add.f64 	%fd116, %fd114, %fd115;
	add.s32 	%r117, %r110, 4480;
	mul.wide.u32 	%rd54, %r117, 4;
	add.s64 	%rd55, %rd1, %rd54;
	ld.global.f32 	%f40, [%rd55];
	cvt.f64.f32 	%fd117, %f40;
	add.f64 	%fd374, %fd116, %fd117;
	add.s32 	%r352, %r352, 5120;
$L__BB10_38:
	setp.eq.s32 	%p12, %r61, 0;
	@%p12 bra 	$L__BB10_44;
	setp.lt.u32 	%p13, %r61, 4;
	@%p13 bra 	$L__BB10_41;
	add.s32 	%r118, %r352, %r347;
	mul.wide.u32 	%rd56, %r118, 4;
	add.s64 	%rd57, %rd1, %rd56;
	ld.global.f32 	%f41, [%rd57];
	cvt.f64.f32 	%fd119, %f41;
	add.f64 	%fd120, %fd374, %fd119;
	add.s32 	%r119, %r118, 640;
	mul.wide.u32 	%rd58, %r119, 4;
	add.s64 	%rd59, %rd1, %rd58;
	ld.global.f32 	%f42, [%rd59];
	cvt.f64.f32 	%fd121, %f42;
	add.f64 	%fd122, %fd120, %fd121;
	add.s32 	%r120, %r118, 1280;
	mul.wide.u32 	%rd60, %r120, 4;
	add.s64 	%rd61, %rd1, %rd60;
	ld.global.f32 	%f43, [%rd61];
	cvt.f64.f32 	%fd123, %f43;
	add.f64 	%fd124, %fd122, %fd123;
	add.s32 	%r121, %r118, 1920;
	mul.wide.u32 	%rd62, %r121, 4;
	add.s64 	%rd63, %rd1, %rd62;
	ld.global.f32 	%f44, [%rd63];
	cvt.f64.f32 	%fd125, %f44;
	add.f64 	%fd374, %fd124, %fd125;
	add.s32 	%r352, %r352, 2560;
$L__BB10_41:
	and.b32  	%r122, %r49, 3;
	setp.eq.s32 	%p14, %r122, 0;
	@%p14 bra 	$L__BB10_44;
	add.s32 	%r355, %r352, %r345;
	mul.hi.u32 	%r123, %r344, -858993459;
	cvt.u16.u32 	%rs1, %r123;
	shr.u16 	%rs2, %rs1, 9;
	add.s16 	%rs3, %rs2, 1;
	cvt.u32.u16 	%r124, %rs3;
	and.b32  	%r125, %r124, 3;
	neg.s32 	%r354, %r125;
$L__BB10_43:
	.pragma "nounroll";
	mul.wide.u32 	%rd64, %r355, 4;
	add.s64 	%rd65, %rd1, %rd64;
	ld.global.f32 	%f45, [%rd65];
	cvt.f64.f32 	%fd126, %f45;
	add.f64 	%fd374, %fd374, %fd126;
	add.s32 	%r355, %r355, 640;
	add.s32 	%r354, %r354, 1;
	setp.ne.s32 	%p15, %r354, 0;
	@%p15 bra 	$L__BB10_43;
$L__BB10_44:
	// begin inline asm
	mov.u32 %r126, %laneid;
	// end inline asm
	mov.b64 	%rd66, %fd374;
	mov.b64 	{%r128, %r133}, %rd66;
	mov.b32 	%r134, 1;
	mov.b32 	%r175, 31;
	mov.b32 	%r176, -1;
	// begin inline asm
	shfl.sync.down.b32 %r127, %r128, %r134, %r175, %r176;
	// end inline asm
	// begin inline asm
	shfl.sync.down.b32 %r132, %r133, %r134, %r175, %r176;
	// end inline asm
	mov.b64 	%rd67, {%r127, %r132};
	mov.b64 	%fd127, %rd67;
	setp.gt.s32 	%p16, %r126, 30;
	add.f64 	%fd128, %fd374, %fd127;
	selp.f64 	%fd129, %fd374, %fd128, %p16;
	mov.b64 	%rd68, %fd129;
	mov.b64 	{%r138, %r143}, %rd68;
	mov.b32 	%r144, 2;
	// begin inline asm
	shfl.sync.down.b32 %r137, %r138, %r144, %r175, %r176;
	// end inline asm
	// begin inline asm
	shfl.sync.down.b32 %r142, %r143, %r144, %r175, %r176;
	// end inline asm
	mov.b64 	%rd69, {%r137, %r142};
	mov.b64 	%fd130, %rd69;
	setp.gt.s32 	%p17, %r126, 29;
	add.f64 	%fd131, %fd129, %fd130;
	selp.f64 	%fd132, %fd129, %fd131, %p17;
	mov.b64 	%rd70, %fd132;
	mov.b64 	{%r148, %r153}, %rd70;
	mov.b32 	%r154, 4;
	// begin inline asm
	shfl.sync.down.b32 %r147, %r148, %r154, %r175, %r176;
	// end inline asm
	// begin inline asm
	shfl.sync.down.b32 %r152, %r153, %r154, %r175, %r176;
	// end inline asm
	mov.b64 	%rd71, {%r147, %r152};
	mov.b64 	%fd133, %rd71;
	setp.gt.s32 	%p18, %r126, 27;
	add.f64 	%fd134, %fd132, %fd133;
	selp.f64 	%fd135, %fd132, %fd134, %p18;
	mov.b64 	%rd72, %fd135;
	mov.b64 	{%r158, %r163}, %rd72;
	mov.b32 	%r164, 8;
	// begin inline asm
	shfl.sync.down.b32 %r157, %r158, %r164, %r175, %r176;
	// end inline asm
	// begin inline asm
	shfl.sync.down.b32 %r162, %r163, %r164, %r175, %r176;
	// end inline asm
	mov.b64 	%rd73, {%r157, %r162};
	mov.b64 	%fd136, %rd73;
	setp.gt.s32 	%p19, %r126, 23;
	add.f64 	%fd137, %fd135, %fd136;
	selp.f64 	%fd138, %fd135, %fd137, %p19;
	mov.b64 	%rd74, %fd138;
	mov.b64 	{%r168, %r173}, %rd74;
	mov.b32 	%r174, 16;
	// begin inline asm
	shfl.sync.down.b32 %r167, %r168, %r174, %r175, %r176;
	// end inline asm
	// begin inline asm
	shfl.sync.down.b32 %r172, %r173, %r174, %r175, %r176;
	// end inline asm
	mov.b64 	%rd75, {%r167, %r172};
	mov.b64 	%fd139, %rd75;
	setp.gt.s32 	%p20, %r126, 15;
	add.f64 	%fd37, %fd138, %fd139;
	selp.f64 	%fd375, %fd138, %fd37, %p20;
	setp.ne.s32 	%p21, %r126, 0;
	@%p21 bra 	$L__BB10_46;
	shr.u32 	%r177, %r35, 2;
	and.b32  	%r178, %r177, 248;
	mov.u32 	%r179, _ZZN3cub18CUB_300001_SM_10006detail6reduce18DeviceReduceKernelINS2_10policy_hubIdjN4cuda3std3__44plusIdEEE10Policy1000EN6thrust24THRUST_300001_SM_1000_NS6detail15normal_iteratorINSD_10device_ptrIfEEEEjS9_dNS7_10__identityEEEvT0_PT3_T1_NS0_13GridEvenShareISN_EET2_T4_E12temp_storage;
	add.s32 	%r180, %r179, %r178;
	st.shared.f64 	[%r180+24], %fd37;
$L__BB10_46:
	bar.sync 	0;
	setp.ne.s32 	%p22, %r35, 0;
	@%p22 bra 	$L__BB10_48;
	ld.shared.f64 	%fd140, [_ZZN3cub18CUB_300001_SM_10006detail6reduce18DeviceReduceKernelINS2_10policy_hubIdjN4cuda3std3__44plusIdEEE10Policy1000EN6thrust24THRUST_300001_SM_1000_NS6detail15normal_iteratorINSD_10device_ptrIfEEEEjS9_dNS7_10__identityEEEvT0_PT3_T1_NS0_13GridEvenShareISN_EET2_T4_E12temp_storage+32];
	add.f64 	%fd141, %fd375, %fd140;
	ld.shared.f64 	%fd142, [_ZZN3cub18CUB_300001_SM_10006detail6reduce18DeviceReduceKernelINS2_10policy_hubIdjN4cuda3std3__44plusIdEEE10Policy1000EN6thrust24THRUST_300001_SM_1000_NS6detail15normal_iteratorINSD_10device_ptrIfEEEEjS9_dNS7_10__identityEEEvT0_PT3_T1_NS0_13GridEvenShareISN_EET2_T4_E12temp_storage+40];
	add.f64 	%fd143, %fd141, %fd142;
	ld.shared.f64 	%fd144, [_ZZN3cub18CUB_300001_SM_10006detail6reduce18DeviceReduceKernelINS2_10policy_hubIdjN4cuda3std3__44plusIdEEE10Policy1000EN6thrust24THRUST_300001_SM_1000_NS6detail15normal_iteratorINSD_10device_ptrIfEEEEjS9_dNS7_10__identityEEEvT0_PT3_T1_NS0_13GridEvenShareISN_EET2_T4_E12temp_storage+48];
	add.f64 	%fd145, %fd143, %fd144;
	ld.shared.f64 	%fd146, [_ZZN3cub18CUB_300001_SM_10006detail6reduce18DeviceReduceKernelINS2_10policy_hubIdjN4cuda3std3__44plusIdEEE10Policy1000EN6thrust24THRUST_300001_SM_1000_NS6detail15normal_iteratorINSD_10device_ptrIfEEEEjS9_dNS7_10__identityEEEvT0_PT3_T1_NS0_13GridEvenShareISN_EET2_T4_E12temp_storage+56];
	add.f64 	%fd147, %fd145, %fd146;
	ld.shared.f64 	%fd148, [_ZZN3cub18CUB_300001_SM_10006detail6reduce18DeviceReduceKernelINS2_10policy_hubIdjN4cuda3std3__44plusIdEEE10Policy1000EN6thrust24THRUST_300001_SM_1000_NS6detail15normal_iteratorINSD_10device_ptrIfEEEEjS9_dNS7_10__identityEEEvT0_PT3_T1_NS0_13GridEvenShareISN_EET2_T4_E12temp_storage+64];
	add.f64 	%fd149, %fd147, %fd148;
	ld.shared.f64 	%fd150, [_ZZN3cub18CUB_300001_SM_10006detail6reduce18DeviceReduceKernelINS2_10policy_hubIdjN4cuda3std3__44plusIdEEE10Policy1000EN6thrust24THRUST_300001_SM_1000_NS6detail15normal_iteratorINSD_10device_ptrIfEEEEjS9_dNS7_10__identityEEEvT0_PT3_T1_NS0_13GridEvenShareISN_EET2_T4_E12temp_storage+72];
	add.f64 	%fd151, %fd149, %fd150;
	ld.shared.f64 	%fd152, [_ZZN3cub18CUB_300001_SM_10006detail6reduce18DeviceReduceKernelINS2_10policy_hubIdjN4cuda3std3__44plusIdEEE10Policy1000EN6thrust24THRUST_300001_SM_1000_NS6detail15normal_iteratorINSD_10device_ptrIfEEEEjS9_dNS7_10__identityEEEvT0_PT3_T1_NS0_13GridEvenShareISN_EET2_T4_E12temp_storage+80];
	add.f64 	%fd153, %fd151, %fd152;
	ld.shared.f64 	%fd154, [_ZZN3cub18CUB_300001_SM_10006detail6reduce18DeviceReduceKernelINS2_10policy_hubIdjN4cuda3std3__44plusIdEEE10Policy1000EN6thrust24THRUST_300001_SM_1000_NS6detail15normal_iteratorINSD_10device_ptrIfEEEEjS9_dNS7_10__identityEEEvT0_PT3_T1_NS0_13GridEvenShareISN_EET2_T4_E12temp_storage+88];
	add.f64 	%fd155, %fd153, %fd154;
	ld.shared.f64 	%fd156, [_ZZN3cub18CUB_300001_SM_10006detail6reduce18DeviceReduceKernelINS2_10policy_hubIdjN4cuda3std3__44plusIdEEE10Policy1000EN6thrust24THRUST_300001_SM_1000_NS6detail15normal_iteratorINSD_10device_ptrIfEEEEjS9_dNS7_10__identityEEEvT0_PT3_T1_NS0_13GridEvenShareISN_EET2_T4_E12temp_storage+96];
	add.f64 	%fd157, %fd155, %fd156;
	ld.shared.f64 	%fd158, [_ZZN3cub18CUB_300001_SM_10006detail6reduce18DeviceReduceKernelINS2_10policy_hubIdjN4cuda3std3__44plusIdEEE10Policy1000EN6thrust24THRUST_300001_SM_1000_NS6detail15normal_iteratorINSD_10device_ptrIfEEEEjS9_dNS7_10__identityEEEvT0_PT3_T1_NS0_13GridEvenShareISN_EET2_T4_E12temp_storage+104];
	add.f64 	%fd159, %fd157, %fd158;
	ld.shared.f64 	%fd160, [_ZZN3cub18CUB_300001_SM_10006detail6reduce18DeviceReduceKernelINS2_10policy_hubIdjN4cuda3std3__44plusIdEEE10Policy1000EN6thrust24THRUST_300001_SM_1000_NS6detail15normal_iteratorINSD_10device_ptrIfEEEEjS9_dNS7_10__identityEEEvT0_PT3_T1_NS0_13GridEvenShareISN_EET2_T4_E12temp_storage+112];
	add.f64 	%fd161, %fd159, %fd160;
	ld.shared.f64 	%fd162, [_ZZN3cub18CUB_300001_SM_10006detail6reduce18DeviceReduceKernelINS2_10policy_hubIdjN4cuda3std3__44plusIdEEE10Policy1000EN6thrust24THRUST_300001_SM_1000_NS6detail15normal_iteratorINSD_10device_ptrIfEEEEjS9_dNS7_10__identityEEEvT0_PT3_T1_NS0_13GridEvenShareISN_EET2_T4_E12temp_storage+120];
	add.f64 	%fd163, %fd161, %fd162;
	ld.shared.f64 	%fd164, [_ZZN3cub18CUB_300001_SM_10006detail6reduce18DeviceReduceKernelINS2_10policy_hubIdjN4cuda3std3__44plusIdEEE10Policy1000EN6thrust24THRUST_300001_SM_1000_NS6detail15normal_iteratorINSD_10device_ptrIfEEEEjS9_dNS7_10__identityEEEvT0_PT3_T1_NS0_13GridEvenShareISN_EET2_T4_E12temp_storage+128];
	add.f64 	%fd165, %fd163, %fd164;
	ld.shared.f64 	%fd166, [_ZZN3cub18CUB_300001_SM_10006detail6reduce18DeviceReduceKernelINS2_10policy_hubIdjN4cuda3std3__44plusIdEEE10Policy1000EN6thrust24THRUST_300001_SM_1000_NS6detail15normal_iteratorINSD_10device_ptrIfEEEEjS9_dNS7_10__identityEEEvT0_PT3_T1_NS0_13GridEvenShareISN_EET2_T4_E12temp_storage+136];
	add.f64 	%fd167, %fd165, %fd166;
	ld.shared.f64 	%fd168, [_ZZN3cub18CUB_300001_SM_10006detail6reduce18DeviceReduceKernelINS2_10policy_hubIdjN4cuda3std3__44plusIdEEE10Policy1000EN6thrust24THRUST_300001_SM_1000_NS6detail15normal_iteratorINSD_10device_ptrIfEEEEjS9_dNS7_10__identityEEEvT0_PT3_T1_NS0_13GridEvenShareISN_EET2_T4_E12temp_storage+144];
	add.f64 	%fd169, %fd167, %fd168;
	ld.shared.f64 	%fd170, [_ZZN3cub18CUB_300001_SM_10006detail6reduce18DeviceReduceKernelINS2_10policy_hubIdjN4cuda3std3__44plusIdEEE10Policy1000EN6thrust24THRUST_300001_SM_1000_NS6detail15normal_iteratorINSD_10device_ptrIfEEEEjS9_dNS7_10__identityEEEvT0_PT3_T1_NS0_13GridEvenShareISN_EET2_T4_E12temp_storage+152];
	add.f64 	%fd171, %fd169, %fd170;
	ld.shared.f64 	%fd172, [_ZZN3cub18CUB_300001_SM_10006detail6reduce18DeviceReduceKernelINS2_10policy_hubIdjN4cuda3std3__44plusIdEEE10Policy1000EN6thrust24THRUST_300001_SM_1000_NS6detail15normal_iteratorINSD_10device_ptrIfEEEEjS9_dNS7_10__identityEEEvT0_PT3_T1_NS0_13GridEvenShareISN_EET2_T4_E12temp_storage+160];
	add.f64 	%fd173, %fd171, %fd172;
	ld.shared.f64 	%fd174, [_ZZN3cub18CUB_300001_SM_10006detail6reduce18DeviceReduceKernelINS2_10policy_hubIdjN4cuda3std3__44plusIdEEE10Policy1000EN6thrust24THRUST_300001_SM_1000_NS6detail15normal_iteratorINSD_10device_ptrIfEEEEjS9_dNS7_10__identityEEEvT0_PT3_T1_NS0_13GridEvenShareISN_EET2_T4_E12temp_storage+168];
	add.f64 	%fd175, %fd173, %fd174;
	ld.shared.f64 	%fd176, [_ZZN3cub18CUB_300001_SM_10006detail6reduce18DeviceReduceKernelINS2_10policy_hubIdjN4cuda3std3__44plusIdEEE10Policy1000EN6thrust24THRUST_300001_SM_1000_NS6detail15normal_iteratorINSD_10device_ptrIfEEEEjS9_dNS7_10__identityEEEvT0_PT3_T1_NS0_13GridEvenShareISN_EET2_T4_E12temp_storage+176];
	add.f64 	%fd375, %fd175, %fd176;
$L__BB10_48:
	mov.u32 	%r333, %tid.x;
	setp.ne.s32 	%p68, %r333, 0;
	@%p68 bra 	$L__BB10_50;
	ld.param.u64 	%rd159, [_ZN3cub18CUB_300001_SM_10006detail6reduce18DeviceReduceKernelINS2_10policy_hubIdjN4cuda3std3__44plusIdEEE10Policy1000EN6thrust24THRUST_300001_SM_1000_NS6detail15normal_iteratorINSD_10device_ptrIfEEEEjS9_dNS7_10__identityEEEvT0_PT3_T1_NS0_13GridEvenShareISN_EET2_T4__param_1];
	cvta.to.global.u64 	%rd156, %rd159;
	mul.wide.u32 	%rd157, %r3, 8;
	add.s64 	%rd158, %rd156, %rd157;
	st.global.f64 	[%rd158], %fd375;
$L__BB10_50:
	ret;

}
	// .globl	_ZN3cub18CUB_300001_SM_10006detail6reduce28DeviceReduceSingleTileKernelINS2_10policy_hubIdjN4cuda3std3__44plusIdEEE10Policy1000EPdSC_iS9_ddNS7_10__identityEEEvT0_T1_T2_T3_T4_T6_
.visible .entry _ZN3cub18CUB_300001_SM_10006detail6reduce28DeviceReduceSingleTileKernelINS2_10policy_hubIdjN4cuda3std3__44plusIdEEE10Policy1000EPdSC_iS9_ddNS7_10__identityEEEvT0_T1_T2_T3_T4_T6_(
	.param .u64 .ptr .align 1 _ZN3cub18CUB_300001_SM_10006detail6reduce28DeviceReduceSingleTileKernelINS2_10policy_hubIdjN4cuda3std3__44plusIdEEE10Policy1000EPdSC_iS9_ddNS7_10__identityEEEvT0_T1_T2_T3_T4_T6__param_0,
	.param .u64 .ptr .align 1 _ZN3cub18CUB_300001_SM_10006detail6reduce28DeviceReduceSingleTileKernelINS2_10policy_hubIdjN4cuda3std3__44plusIdEEE10Policy1000EPdSC_iS9_ddNS7_10__identityEEEvT0_T1_T2_T3_T4_T6__param_1,
	.param .u32 _ZN3cub18CUB_300001_SM_10006detail6reduce28DeviceReduceSingleTileKernelINS2_10policy_hubIdjN4cuda3std3__44plusIdEEE10Policy1000EPdSC_iS9_ddNS7_10__identityEEEvT0_T1_T2_T3_T4_T6__param_2,
	.param .align 1 .b8 _ZN3cub18CUB_300001_SM_10006detail6reduce28DeviceReduceSingleTileKernelINS2_10policy_hubIdjN4cuda3std3__44plusIdEEE10Policy1000EPdSC_iS9_ddNS7_10__identityEEEvT0_T1_T2_T3_T4_T6__param_3[1],
	.param .f64 _ZN3cub18CUB_300001_SM_10006detail6reduce28DeviceReduceSingleTileKernelINS2_10policy_hubIdjN4cuda3std3__44plusIdEEE10Policy1000EPdSC_iS9_ddNS7_10__identityEEEvT0_T1_T2_T3_T4_T6__param_4,
	.param .align 1 .b8 _ZN3cub18CUB_300001_SM_10006detail6reduce28DeviceReduceSingleTileKernelINS2_10policy_hubIdjN4cuda3std3__44plusIdEEE10Policy1000EPdSC_iS9_ddNS7_10__identityEEEvT0_T1_T2_T3_T4_T6__param_5[1]
)
.maxntid 640
.minnctapersm 1
{
	.reg .pred 	%p<62>;
	.reg .b32 	%r<239>;
	.reg .b64 	%rd<109>;
	.reg .b64 	%fd<264>;
	// demoted variable
	.shared .align 8 .b8 _ZZN3cub18CUB_300001_SM_10006detail6reduce28DeviceReduceSingleTileKernelINS2_10policy_hubIdjN4cuda3std3__44plusIdEEE10Policy1000EPdSC_iS9_ddNS7_10__identityEEEvT0_T1_T2_T3_T4_T6_E12temp_storage[192];
	ld.param.u64 	%rd9, [_ZN3cub18CUB_300001_SM_10006detail6reduce28DeviceReduceSingleTileKernelINS2_10policy_hubIdjN4cuda3std3__44plusIdEEE10Policy1000EPdSC_iS9_ddNS7_10__identityEEEvT0_T1_T2_T3_T4_T6__param_0];
	ld.param.u64 	%rd10, [_ZN3cub18CUB_300001_SM_10006detail6reduce28DeviceReduceSingleTileKernelINS2_10policy_hubIdjN4cuda3std3__44plusIdEEE10Policy1000EPdSC_iS9_ddNS7_10__identityEEEvT0_T1_T2_T3_T4_T6__param_1];
	ld.param.u32 	%r36, [_ZN3cub18CUB_300001_SM_10006detail6reduce28DeviceReduceSingleTileKernelINS2_10policy_hubIdjN4cuda3std3__44plusIdEEE10Policy1000EPdSC_iS9_ddNS7_10__identityEEEvT0_T1_T2_T3_T4_T6__param_2];
	ld.param.f64 	%fd30, [_ZN3cub18CUB_300001_SM_10006detail6reduce28DeviceReduceSingleTileKernelINS2_10policy_hubIdjN4cuda3std3__44plusIdEEE10Policy1000EPdSC_iS9_ddNS7_10__identityEEEvT0_T1_T2_T3_T4_T6__param_4];
	cvta.to.global.u64 	%rd1, %rd10;
	setp.ne.s32 	%p1, %r36, 0;
	@%p1 bra 	$L__BB11_3;
	mov.u32 	%r225, %tid.x;
	setp.ne.s32 	%p61, %r225, 0;
	@%p61 bra 	$L__BB11_39;
	st.global.f64 	[%rd1], %fd30;
	bra.uni 	$L__BB11_39;
$L__BB11_3:
	setp.gt.s32 	%p2, %r36, 5119;
	@%p2 bra 	$L__BB11_21;
	mov.u32 	%r1, %tid.x;
	setp.ge.s32 	%p19, %r1, %r36;
	mov.f64 	%fd255, 0d0000000000000000;
	mov.u32 	%r229, %r1;
	@%p19 bra 	$L__BB11_6;
	mul.wide.u32 	%rd74, %r1, 8;
	add.s64 	%rd73, %rd9, %rd74;
	// begin inline asm
	ld.global.nc.u64 %rd72, [%rd73];
	// end inline asm
	mov.b64 	%fd255, %rd72;
	add.s32 	%r229, %r1, 640;
$L__BB11_6:
	setp.ge.s32 	%p20, %r229, %r36;
	@%p20 bra 	$L__BB11_12;
	not.b32 	%r101, %r229;
	add.s32 	%r4, %r36, %r101;
	mul.hi.u32 	%r102, %r4, -858993459;
	shr.u32 	%r103, %r102, 9;
	add.s32 	%r5, %r103, 1;
	and.b32  	%r104, %r103, 3;
	setp.eq.s32 	%p21, %r104, 3;
	@%p21 bra 	$L__BB11_10;
	mul.wide.u32 	%rd75, %r229, 8;
	add.s64 	%rd107, %rd9, %rd75;
	and.b32  	%r105, %r5, 3;
	neg.s32 	%r227, %r105;
$L__BB11_9:
	.pragma "nounroll";
	// begin inline asm
	ld.global.nc.u64 %rd76, [%rd107];
	// end inline asm
	mov.b64 	%fd121, %rd76;
	add.f64 	%fd255, %fd255, %fd121;
	add.s32 	%r229, %r229, 640;
	add.s64 	%rd107, %rd107, 5120;
	add.s32 	%r227, %r227, 1;
	setp.ne.s32 	%p22, %r227, 0;
	@%p22 bra 	$L__BB11_9;
$L__BB11_10:
	setp.lt.u32 	%p23, %r4, 1920;
	@%p23 bra 	$L__BB11_12;
$L__BB11_11:
	mul.wide.s32 	%rd86, %r229, 8;
	add.s64 	%rd79, %rd9, %rd86;
	// begin inline asm
	ld.global.nc.u64 %rd78, [%rd79];
	// end inline asm
	mov.b64 	%fd122, %rd78;
	add.f64 	%fd123, %fd255, %fd122;
	add.s64 	%rd81, %rd79, 5120;
	// begin inline asm
	ld.global.nc.u64 %rd80, [%rd81];
	// end inline asm
	mov.b64 	%fd124, %rd80;
	add.f64 	%fd125, %fd123, %fd124;
	add.s64 	%rd83, %rd79, 10240;
	// begin inline asm
	ld.global.nc.u64 %rd82, [%rd83];
	// end inline asm
	mov.b64 	%fd126, %rd82;
	add.f64 	%fd127, %fd125, %fd126;
	add.s64 	%rd85, %rd79, 15360;
	// begin inline asm
	ld.global.nc.u64 %rd84, [%rd85];
	// end inline asm
	mov.b64 	%fd128, %rd84;
	add.f64 	%fd255, %fd127, %fd128;
	add.s32 	%r229, %r229, 2560;
	setp.lt.s32 	%p24, %r229, %r36;
	@%p24 bra 	$L__BB11_11;
$L__BB11_12:
	setp.lt.s32 	%p25, %r36, 640;
	@%p25 bra 	$L__BB11_17;
	// begin inline asm
	mov.u32 %r169, %laneid;
	// end inline asm
	mov.b64 	%rd97, %fd255;
	mov.b64 	{%r171, %r176}, %rd97;
	mov.b32 	%r177, 1;
	mov.b32 	%r218, 31;
	mov.b32 	%r219, -1;
	// begin inline asm
	shfl.sync.down.b32 %r170, %r171, %r177, %r218, %r219;
	// end inline asm
	// begin inline asm
	shfl.sync.down.b32 %r175, %r176, %r177, %r218, %r219;
	// end inline asm
	mov.b64 	%rd98, {%r170, %r175};
	mov.b64 	%fd199, %rd98;
	setp.gt.s32 	%p53, %r169, 30;
	add.f64 	%fd200, %fd255, %fd199;
	selp.f64 	%fd201, %fd255, %fd200, %p53;
	mov.b64 	%rd99, %fd201;
	mov.b64 	{%r181, %r186}, %rd99;
	mov.b32 	%r187, 2;
	// begin inline asm
	shfl.sync.down.b32 %r180, %r181, %r187, %r218, %r219;
	// end inline asm
	// begin inline asm
	shfl.sync.down.b32 %r185, %r186, %r187, %r218, %r219;
	// end inline asm
	mov.b64 	%rd100, {%r180, %r185};
	mov.b64 	%fd202, %rd100;
	setp.gt.s32 	%p54, %r169, 29;
	add.f64 	%fd203, %fd201, %fd202;
	selp.f64 	%fd204, %fd201, %fd203, %p54;
	mov.b64 	%rd101, %fd204;
	mov.b64 	{%r191, %r196}, %rd101;
	mov.b32 	%r197, 4;
	// begin inline asm
	shfl.sync.down.b32 %r190, %r191, %r197, %r218, %r219;
	// end inline asm
	// begin inline asm
	shfl.sync.down.b32 %r195, %r196, %r197, %r218, %r219;
	// end inline asm
	mov.b64 	%rd102, {%r190, %r195};
	mov.b64 	%fd205, %rd102;
	setp.gt.s32 	%p55, %r169, 27;
	add.f64 	%fd206, %fd204, %fd205;
	selp.f64 	%fd207, %fd204, %fd206, %p55;
	mov.b64 	%rd103, %fd207;
	mov.b64 	{%r201, %r206}, %rd103;
	mov.b32 	%r207, 8;
	// begin inline asm
	shfl.sync.down.b32 %r200, %r201, %r207, %r218, %r219;
	// end inline asm
	// begin inline asm
	shfl.sync.down.b32 %r205, %r206, %r207, %r218, %r219;
	// end inline asm
	mov.b64 	%rd104, {%r200, %r205};
	mov.b64 	%fd208, %rd104;
	setp.gt.s32 	%p56, %r169, 23;
	add.f64 	%fd209, %fd207, %fd208;
	selp.f64 	%fd210, %fd207, %fd209, %p56;
	mov.b64 	%rd105, %fd210;
	mov.b64 	{%r211, %r216}, %rd105;
	mov.b32 	%r217, 16;
	// begin inline asm
	shfl.sync.down.b32 %r210, %r211, %r217, %r218, %r219;
	// end inline asm
	// begin inline asm
	shfl.sync.down.b32 %r215, %r216, %r217, %r218, %r219;
	// end inline asm
	mov.b64 	%rd106, {%r210, %r215};
	mov.b64 	%fd211, %rd106;
	setp.gt.s32 	%p57, %r169, 15;
	add.f64 	%fd10, %fd210, %fd211;
	selp.f64 	%fd263, %fd210, %fd10, %p57;
	setp.ne.s32 	%p58, %r169, 0;
	@%p58 bra 	$L__BB11_15;
	shr.u32 	%r220, %r1, 2;
	and.b32  	%r221, %r220, 248;
	mov.u32 	%r222, _ZZN3cub18CUB_300001_SM_10006detail6reduce28DeviceReduceSingleTileKernelINS2_10policy_hubIdjN4cuda3std3__44plusIdEEE10Policy1000EPdSC_iS9_ddNS7_10__identityEEEvT0_T1_T2_T3_T4_T6_E12temp_storage;
	add.s32 	%r223, %r222, %r221;
	st.shared.f64 	[%r223+24], %fd10;
$L__BB11_15:
	bar.sync 	0;
	setp.ne.s32 	%p59, %r1, 0;
	@%p59 bra 	$L__BB11_37;
	ld.shared.f64 	%fd212, [_ZZN3cub18CUB_300001_SM_10006detail6reduce28DeviceReduceSingleTileKernelINS2_10policy_hubIdjN4cuda3std3__44plusIdEEE10Policy1000EPdSC_iS9_ddNS7_10__identityEEEvT0_T1_T2_T3_T4_T6_E12temp_storage+32];
	add.f64 	%fd213, %fd263, %fd212;
	ld.shared.f64 	%fd214, [_ZZN3cub18CUB_300001_SM_10006detail6reduce28DeviceReduceSingleTileKernelINS2_10policy_hubIdjN4cuda3std3__44plusIdEEE10Policy1000EPdSC_iS9_ddNS7_10__identityEEEvT0_T1_T2_T3_T4_T6_E12temp_storage+40];
	add.f64 	%fd215, %fd213, %fd214;
	ld.shared.f64 	%fd216, [_ZZN3cub18CUB_300001_SM_10006detail6reduce28DeviceReduceSingleTileKernelINS2_10policy_hubIdjN4cuda3std3__44plusIdEEE10Policy1000EPdSC_iS9_ddNS7_10__identityEEEvT0_T1_T2_T3_T4_T6_E12temp_storage+48];
	add.f64 	%fd217, %fd215, %fd216;
	ld.shared.f64 	%fd218, [_ZZN3cub18CUB_300001_SM_10006detail6reduce28DeviceReduceSingleTileKernelINS2_10policy_hubIdjN4cuda3std3__44plusIdEEE10Policy1000EPdSC_iS9_ddNS7_10__identityEEEvT0_T1_T2_T3_T4_T6_E12temp_storage+56];
	add.f64 	%fd219, %fd217, %fd218;
	ld.shared.f64 	%fd220, [_ZZN3cub18CUB_300001_SM_10006detail6reduce28DeviceReduceSingleTileKernelINS2_10policy_hubIdjN4cuda3std3__44plusIdEEE10Policy1000EPdSC_iS9_ddNS7_10__identityEEEvT0_T1_T2_T3_T4_T6_E12temp_storage+64];
	add.f64 	%fd221, %fd219, %fd220;
	ld.shared.f64 	%fd222, [_ZZN3cub18CUB_300001_SM_10006detail6reduce28DeviceReduceSingleTileKernelINS2_10policy_hubIdjN4cuda3std3__44plusIdEEE10Policy1000EPdSC_iS9_ddNS7_10__identityEEEvT0_T1_T2_T3_T4_T6_E12temp_storage+72];
	add.f64 	%fd223, %fd221, %fd222;
	ld.shared.f64 	%fd224, [_ZZN3cub18CUB_300001_SM_10006detail6reduce28DeviceReduceSingleTileKernelINS2_10policy_hubIdjN4cuda3std3__44plusIdEEE10Policy1000EPdSC_iS9_ddNS7_10__identityEEEvT0_T1_T2_T3_T4_T6_E12temp_storage+80];
	add.f64 	%fd225, %fd223, %fd224;
	ld.shared.f64 	%fd226, [_ZZN3cub18CUB_300001_SM_10006detail6reduce28DeviceReduceSingleTileKernelINS2_10policy_hubIdjN4cuda3std3__44plusIdEEE10Policy1000EPdSC_iS9_ddNS7_10__identityEEEvT0_T1_T2_T3_T4_T6_E12temp_storage+88];
	add.f64 	%fd227, %fd225, %fd226;
	ld.shared.f64 	%fd228, [_ZZN3cub18CUB_300001_SM_10006detail6reduce28DeviceReduceSingleTileKernelINS2_10policy_hubIdjN4cuda3std3__44plusIdEEE10Policy1000EPdSC_iS9_ddNS7_10__identityEEEvT0_T1_T2_T3_T4_T6_E12temp_storage+96];
	add.f64 	%fd229, %fd227, %fd228;
	ld.shared.f64 	%fd230, [_ZZN3cub18CUB_300001_SM_10006detail6reduce28DeviceReduceSingleTileKernelINS2_10policy_hubIdjN4cuda3std3__44plusIdEEE10Policy1000EPdSC_iS9_ddNS7_10__identityEEEvT0_T1_T2_T3_T4_T6_E12temp_storage+104];
	add.f64 	%fd231, %fd229, %fd230;
	ld.shared.f64 	%fd232, [_ZZN3cub18CUB_300001_SM_10006detail6reduce28DeviceReduceSingleTileKernelINS2_10policy_hubIdjN4cuda3std3__44plusIdEEE10Policy1000EPdSC_iS9_ddNS7_10__identityEEEvT0_T1_T2_T3_T4_T6_E12temp_storage+112];
	add.f64 	%fd233, %fd231, %fd232;
	ld.shared.f64 	%fd234, [_ZZN3cub18CUB_300001_SM_10006detail6reduce28DeviceReduceSingleTileKernelINS2_10policy_hubIdjN4cuda3std3__44plusIdEEE10Policy1000EPdSC_iS9_ddNS7_10__identityEEEvT0_T1_T2_T3_T4_T6_E12temp_storage+120];
	add.f64 	%fd235, %fd233, %fd234;
	ld.shared.f64 	%fd236, [_ZZN3cub18CUB_300001_SM_10006detail6reduce28DeviceReduceSingleTileKernelINS2_10policy_hubIdjN4cuda3std3__44plusIdEEE10Policy1000EPdSC_iS9_ddNS7_10__identityEEEvT0_T1_T2_T3_T4_T6_E12temp_storage+128];
	add.f64 	%fd237, %fd235, %fd236;
	ld.shared.f64 	%fd238, [_ZZN3cub18CUB_300001_SM_10006detail6reduce28DeviceReduceSingleTileKernelINS2_10policy_hubIdjN4cuda3std3__44plusIdEEE10Policy1000EPdSC_iS9_ddNS7_10__identityEEEvT0_T1_T2_T3_T4_T6_E12temp_storage+136];
	add.f64 	%fd239, %fd237, %fd238;
	ld.shared.f64 	%fd240, [_ZZN3cub18CUB_300001_SM_10006detail6reduce28DeviceReduceSingleTileKernelINS2_10policy_hubIdjN4cuda3std3__44plusIdEEE10Policy1000EPdSC_iS9_ddNS7_10__identityEEEvT0_T1_T2_T3_T4_T6_E12temp_storage+144];
	add.f64 	%fd241, %fd239, %fd240;
	ld.shared.f64 	%fd242, [_ZZN3cub18CUB_300001_SM_10006detail6reduce28DeviceReduceSingleTileKernelINS2_10policy_hubIdjN4cuda3std3__44plusIdEEE10Policy1000EPdSC_iS9_ddNS7_10__identityEEEvT0_T1_T2_T3_T4_T6_E12temp_storage+152];
	add.f64 	%fd243, %fd241, %fd242;
	ld.shared.f64 	%fd244, [_ZZN3cub18CUB_300001_SM_10006detail6reduce28DeviceReduceSingleTileKernelINS2_10policy_hubIdjN4cuda3std3__44plusIdEEE10Policy1000EPdSC_iS9_ddNS7_10__identityEEEvT0_T1_T2_T3_T4_T6_E12temp_storage+160];
	add.f64 	%fd245, %fd243, %fd244;
	ld.shared.f64 	%fd246, [_ZZN3cub18CUB_300001_SM_10006detail6reduce28DeviceReduceSingleTileKernelINS2_10policy_hubIdjN4cuda3std3__44plusIdEEE10Policy1000EPdSC_iS9_ddNS7_10__identityEEEvT0_T1_T2_T3_T4_T6_E12temp_storage+168];
	add.f64 	%fd247, %fd245, %fd246;
	ld.shared.f64 	%fd248, [_ZZN3cub18CUB_300001_SM_10006detail6reduce28DeviceReduceSingleTileKernelINS2_10policy_hubIdjN4cuda3std3__44plusIdEEE10Policy1000EPdSC_iS9_ddNS7_10__identityEEEvT0_T1_T2_T3_T4_T6_E12temp_storage+176];
	add.f64 	%fd263, %fd247, %fd248;
	bra.uni 	$L__BB11_37;
$L__BB11_17:
	// begin inline asm
	mov.u32 %r106, %laneid;
	// end inline asm
	and.b32  	%r157, %r1, 992;
	add.s32 	%r158, %r157, 32;
	setp.gt.s32 	%p26, %r158, %r36;
	not.b32 	%r159, %r157;
	add.s32 	%r160, %r36, %r159;
	selp.b32 	%r155, %r160, 31, %p26;
	mov.b64 	%rd87, %fd255;
	mov.b64 	{%r108, %r113}, %rd87;
	mov.b32 	%r114, 1;
	mov.b32 	%r156, -1;
	// begin inline asm
	shfl.sync.down.b32 %r107, %r108, %r114, %r155, %r156;
	// end inline asm
	// begin inline asm
	shfl.sync.down.b32 %r112, %r113, %r114, %r155, %r156;
	// end inline asm
	mov.b64 	%rd88, {%r107, %r112};
	mov.b64 	%fd129, %rd88;
	setp.lt.s32 	%p27, %r106, %r155;
	add.f64 	%fd130, %fd255, %fd129;
	selp.f64 	%fd131, %fd130, %fd255, %p27;
	mov.b64 	%rd89, %fd131;
	mov.b64 	{%r118, %r123}, %rd89;
	mov.b32 	%r124, 2;
	// begin inline asm
	shfl.sync.down.b32 %r117, %r118, %r124, %r155, %r156;
	// end inline asm
	// begin inline asm
	shfl.sync.down.b32 %r122, %r123, %r124, %r155, %r156;
	// end inline asm
	mov.b64 	%rd90, {%r117, %r122};
	mov.b64 	%fd132, %rd90;
	add.s32 	%r161, %r106, 2;
	setp.gt.s32 	%p28, %r161, %r155;
	add.f64 	%fd133, %fd131, %fd132;
	selp.f64 	%fd134, %fd131, %fd133, %p28;
	mov.b64 	%rd91, %fd134;
	mov.b64 	{%r128, %r133}, %rd91;
	mov.b32 	%r134, 4;
	// begin inline asm
	shfl.sync.down.b32 %r127, %r128, %r134, %r155, %r156;
	// end inline asm
	// begin inline asm
	shfl.sync.down.b32 %r132, %r133, %r134, %r155, %r156;
	// end inline asm
	mov.b64 	%rd92, {%r127, %r132};
	mov.b64 	%fd135, %rd92;
	add.s32 	%r162, %r106, 4;
	setp.gt.s32 	%p29, %r162, %r155;
	add.f64 	%fd136, %fd134, %fd135;
	selp.f64 	%fd137, %fd134, %fd136, %p29;
	mov.b64 	%rd93, %fd137;
	mov.b64 	{%r138, %r143}, %rd93;
	mov.b32 	%r144, 8;
	// begin inline asm
	shfl.sync.down.b32 %r137, %r138, %r144, %r155, %r156;
	// end inline asm
	// begin inline asm
	shfl.sync.down.b32 %r142, %r143, %r144, %r155, %r156;
	// end inline asm
	mov.b64 	%rd94, {%r137, %r142};
	mov.b64 	%fd138, %rd94;
	add.s32 	%r163, %r106, 8;
	setp.gt.s32 	%p30, %r163, %r155;
	add.f64 	%fd139, %fd137, %fd138;
	selp.f64 	%fd140, %fd137, %fd139, %p30;
	mov.b64 	%rd95, %fd140;
	mov.b64 	{%r148, %r153}, %rd95;
	mov.b32 	%r154, 16;
	// begin inline asm
	shfl.sync.down.b32 %r147, %r148, %r154, %r155, %r156;
	// end inline asm
	// begin inline asm
	shfl.sync.down.b32 %r152, %r153, %r154, %r155, %r156;
	// end inline asm
	mov.b64 	%rd96, {%r147, %r152};
	mov.b64 	%fd141, %rd96;
	add.s32 	%r164, %r106, 16;
	setp.gt.s32 	%p31, %r164, %r155;
	add.f64 	%fd142, %fd140, %fd141;
	selp.f64 	%fd263, %fd140, %fd142, %p31;
	setp.ne.s32 	%p32, %r106, 0;
	@%p32 bra 	$L__BB11_19;
	shr.u32 	%r165, %r1, 2;
	and.b32  	%r166, %r165, 248;
	mov.u32 	%r167, _ZZN3cub18CUB_300001_SM_10006detail6reduce28DeviceReduceSingleTileKernelINS2_10policy_hubIdjN4cuda3std3__44plusIdEEE10Policy1000EPdSC_iS9_ddNS7_10__identityEEEvT0_T1_T2_T3_T4_T6_E12temp_storage;
	add.s32 	%r168, %r167, %r166;
	st.shared.f64 	[%r168+24], %fd263;
$L__BB11_19:
	bar.sync 	0;
	setp.ne.s32 	%p33, %r1, 0;
	@%p33 bra 	$L__BB11_37;
	setp.gt.s32 	%p34, %r36, 32;
	ld.shared.f64 	%fd143, [_ZZN3cub18CUB_300001_SM_10006detail6reduce28DeviceReduceSingleTileKernelINS2_10policy_hubIdjN4cuda3std3__44plusIdEEE10Policy1000EPdSC_iS9_ddNS7_10__identityEEEvT0_T1_T2_T3_T4_T6_E12temp_storage+32];
	add.f64 	%fd144, %fd263, %fd143;
	selp.f64 	%fd145, %fd144, %fd263, %p34;
	setp.gt.s32 	%p35, %r36, 64;
	ld.shared.f64 	%fd146, [_ZZN3cub18CUB_300001_SM_10006detail6reduce28DeviceReduceSingleTileKernelINS2_10policy_hubIdjN4cuda3std3__44plusIdEEE10Policy1000EPdSC_iS9_ddNS7_10__identityEEEvT0_T1_T2_T3_T4_T6_E12temp_storage+40];
	add.f64 	%fd147, %fd146, %fd145;
	selp.f64 	%fd148, %fd147, %fd145, %p35;
	setp.gt.s32 	%p36, %r36, 96;
	ld.shared.f64 	%fd149, [_ZZN3cub18CUB_300001_SM_10006detail6reduce28DeviceReduceSingleTileKernelINS2_10policy_hubIdjN4cuda3std3__44plusIdEEE10Policy1000EPdSC_iS9_ddNS7_10__identityEEEvT0_T1_T2_T3_T4_T6_E12temp_storage+48];
	add.f64 	%fd150, %fd149, %fd148;
	selp.f64 	%fd151, %fd150, %fd148, %p36;
	setp.gt.s32 	%p37, %r36, 128;
	ld.shared.f64 	%fd152, [_ZZN3cub18CUB_300001_SM_10006detail6reduce28DeviceReduceSingleTileKernelINS2_10policy_hubIdjN4cuda3std3__44plusIdEEE10Policy1000EPdSC_iS9_ddNS7_10__identityEEEvT0_T1_T2_T3_T4_T6_E12temp_storage+56];
	add.f64 	%fd153, %fd152, %fd151;
	selp.f64 	%fd154, %fd153, %fd151, %p37;
	setp.gt.s32 	%p38, %r36, 160;
	ld.shared.f64 	%fd155, [_ZZN3cub18CUB_300001_SM_10006detail6reduce28DeviceReduceSingleTileKernelINS2_10policy_hubIdjN4cuda3std3__44plusIdEEE10Policy1000EPdSC_iS9_ddNS7_10__identityEEEvT0_T1_T2_T3_T4_T6_E12temp_storage+64];
	add.f64 	%fd156, %fd155, %fd154;
	selp.f64 	%fd157, %fd156, %fd154, %p38;
	setp.gt.s32 	%p39, %r36, 192;
	ld.shared.f64 	%fd158, [_ZZN3cub18CUB_300001_SM_10006detail6reduce28DeviceReduceSingleTileKernelINS2_10policy_hubIdjN4cuda3std3__44plusIdEEE10Policy1000EPdSC_iS9_ddNS7_10__identityEEEvT0_T1_T2_T3_T4_T6_E12temp_storage+72];
	add.f64 	%fd159, %fd158, %fd157;
	selp.f64 	%fd160, %fd159, %fd157, %p39;
	setp.gt.s32 	%p40, %r36, 224;
	ld.shared.f64 	%fd161, [_ZZN3cub18CUB_300001_SM_10006detail6reduce28DeviceReduceSingleTileKernelINS2_10policy_hubIdjN4cuda3std3__44plusIdEEE10Policy1000EPdSC_iS9_ddNS7_10__identityEEEvT0_T1_T2_T3_T4_T6_E12temp_storage+80];
	add.f64 	%fd162, %fd161, %fd160;
	selp.f64 	%fd163, %fd162, %fd160, %p40;
	setp.gt.s32 	%p41, %r36, 256;
	ld.shared.f64 	%fd164, [_ZZN3cub18CUB_300001_SM_10006detail6reduce28DeviceReduceSingleTileKernelINS2_10policy_hubIdjN4cuda3std3__44plusIdEEE10Policy1000EPdSC_iS9_ddNS7_10__identityEEEvT0_T1_T2_T3_T4_T6_E12temp_storage+88];
	add.f64 	%fd165, %fd164, %fd163;
	selp.f64 	%fd166, %fd165, %fd163, %p41;
	setp.gt.s32 	%p42, %r36, 288;
	ld.shared.f64 	%fd167, [_ZZN3cub18CUB_300001_SM_10006detail6reduce28DeviceReduceSingleTileKernelINS2_10policy_hubIdjN4cuda3std3__44plusIdEEE10Policy1000EPdSC_iS9_ddNS7_10__identityEEEvT0_T1_T2_T3_T4_T6_E12temp_storage+96];
	add.f64 	%fd168, %fd167, %fd166;
	selp.f64 	%fd169, %fd168, %fd166, %p42;
	setp.gt.s32 	%p43, %r36, 320;
	ld.shared.f64 	%fd170, [_ZZN3cub18CUB_300001_SM_10006detail6reduce28DeviceReduceSingleTileKernelINS2_10policy_hubIdjN4cuda3std3__44plusIdEEE10Policy1000EPdSC_iS9_ddNS7_10__identityEEEvT0_T1_T2_T3_T4_T6_E12temp_storage+104];
	add.f64 	%fd171, %fd170, %fd169;
	selp.f64 	%fd172, %fd171, %fd169, %p43;
	setp.gt.s32 	%p44, %r36, 352;
	ld.shared.f64 	%fd173, [_ZZN3cub18CUB_300001_SM_10006detail6reduce28DeviceReduceSingleTileKernelINS2_10policy_hubIdjN4cuda3std3__44plusIdEEE10Policy1000EPdSC_iS9_ddNS7_10__identityEEEvT0_T1_T2_T3_T4_T6_E12temp_storage+112];
	add.f64 	%fd174, %fd173, %fd172;
	selp.f64 	%fd175, %fd174, %fd172, %p44;
	setp.gt.s32 	%p45, %r36, 384;
	ld.shared.f64 	%fd176, [_ZZN3cub18CUB_300001_SM_10006detail6reduce28DeviceReduceSingleTileKernelINS2_10policy_hubIdjN4cuda3std3__44plusIdEEE10Policy1000EPdSC_iS9_ddNS7_10__identityEEEvT0_T1_T2_T3_T4_T6_E12temp_storage+120];
	add.f64 	%fd177, %fd176, %fd175;
	selp.f64 	%fd178, %fd177, %fd175, %p45;
	setp.gt.s32 	%p46, %r36, 416;
	ld.shared.f64 	%fd179, [_ZZN3cub18CUB_300001_SM_10006detail6reduce28DeviceReduceSingleTileKernelINS2_10policy_hubIdjN4cuda3std3__44plusIdEEE10Policy1000EPdSC_iS9_ddNS7_10__identityEEEvT0_T1_T2_T3_T4_T6_E12temp_storage+128];
	add.f64 	%fd180, %fd179, %fd178;
	selp.f64 	%fd181, %fd180, %fd178, %p46;
	setp.gt.s32 	%p47, %r36, 448;
	ld.shared.f64 	%fd182, [_ZZN3cub18CUB_300001_SM_10006detail6reduce28DeviceReduceSingleTileKernelINS2_10policy_hubIdjN4cuda3std3__44plusIdEEE10Policy1000EPdSC_iS9_ddNS7_10__identityEEEvT0_T1_T2_T3_T4_T6_E12temp_storage+136];
	add.f64 	%fd183, %fd182, %fd181;
	selp.f64 	%fd184, %fd183, %fd181, %p47;
	setp.gt.s32 	%p48, %r36, 480;
	ld.shared.f64 	%fd185, [_ZZN3cub18CUB_300001_SM_10006detail6reduce28DeviceReduceSingleTileKernelINS2_10policy_hubIdjN4cuda3std3__44plusIdEEE10Policy1000EPdSC_iS9_ddNS7_10__identityEEEvT0_T1_T2_T3_T4_T6_E12temp_storage+144];
	add.f64 	%fd186, %fd185, %fd184;
	selp.f64 	%fd187, %fd186, %fd184, %p48;
	setp.gt.s32 	%p49, %r36, 512;
	ld.shared.f64 	%fd188, [_ZZN3cub18CUB_300001_SM_10006detail6reduce28DeviceReduceSingleTileKernelINS2_10policy_hubIdjN4cuda3std3__44plusIdEEE10Policy1000EPdSC_iS9_ddNS7_10__identityEEEvT0_T1_T2_T3_T4_T6_E12temp_storage+152];
	add.f64 	%fd189, %fd188, %fd187;
	selp.f64 	%fd190, %fd189, %fd187, %p49;
	setp.gt.s32 	%p50, %r36, 544;
	ld.shared.f64 	%fd191, [_ZZN3cub18CUB_300001_SM_10006detail6reduce28DeviceReduceSingleTileKernelINS2_10policy_hubIdjN4cuda3std3__44plusIdEEE10Policy1000EPdSC_iS9_ddNS7_10__identityEEEvT0_T1_T2_T3_T4_T6_E12temp_storage+160];
	add.f64 	%fd192, %fd191, %fd190;
	selp.f64 	%fd193, %fd192, %fd190, %p50;
	setp.gt.s32 	%p51, %r36, 576;
	ld.shared.f64 	%fd194, [_ZZN3cub18CUB_300001_SM_10006detail6reduce28DeviceReduceSingleTileKernelINS2_10policy_hubIdjN4cuda3std3__44plusIdEEE10Policy1000EPdSC_iS9_ddNS7_10__identityEEEvT0_T1_T2_T3_T4_T6_E12temp_storage+168];
	add.f64 	%fd195, %fd194, %fd193;
	selp.f64 	%fd196, %fd195, %fd193, %p51;
	setp.gt.s32 	%p52, %r36, 608;
	ld.shared.f64 	%fd197, [_ZZN3cub18CUB_300001_SM_10006detail6reduce28DeviceReduceSingleTileKernelINS2_10policy_hubIdjN4cuda3std3__44plusIdEEE10Policy1000EPdSC_iS9_ddNS7_10__identityEEEvT0_T1_T2_T3_T4_T6_E12temp_storage+176];
	add.f64 	%fd198, %fd197, %fd196;
	selp.f64 	%fd263, %fd198, %fd196, %p52;
	bra.uni 	$L__BB11_37;
$L__BB11_21:
	mov.u32 	%r14, %tid.x;
	mul.wide.u32 	%rd27, %r14, 8;
	add.s64 	%rd12, %rd9, %rd27;
	// begin inline asm
	ld.global.nc.u64 %rd11, [%rd12];
	// end inline asm
	mov.b64 	%fd31, %rd11;
	add.s64 	%rd14, %rd12, 5120;
	// begin inline asm
	ld.global.nc.u64 %rd13, [%rd14];
	// end inline asm
	mov.b64 	%fd32, %rd13;
	add.s64 	%rd16, %rd12, 10240;
	// begin inline asm
	ld.global.nc.u64 %rd15, [%rd16];
	// end inline asm
	mov.b64 	%fd33, %rd15;
	add.s64 	%rd18, %rd12, 15360;
	// begin inline asm
	ld.global.nc.u64 %rd17, [%rd18];
	// end inline asm
	mov.b64 	%fd34, %rd17;
	add.s64 	%rd20, %rd12, 20480;
	// begin inline asm
	ld.global.nc.u64 %rd19, [%rd20];
	// end inline asm
	mov.b64 	%fd35, %rd19;
	add.s64 	%rd22, %rd12, 25600;
	// begin inline asm
	ld.global.nc.u64 %rd21, [%rd22];
	// end inline asm
	mov.b64 	%fd36, %rd21;
	add.s64 	%rd24, %rd12, 30720;
	// begin inline asm
	ld.global.nc.u64 %rd23, [%rd24];
	// end inline asm
	mov.b64 	%fd37, %rd23;
	add.s64 	%rd26, %rd12, 35840;
	// begin inline asm
	ld.global.nc.u64 %rd25, [%rd26];
	// end inline asm
	mov.b64 	%fd38, %rd25;
	add.f64 	%fd39, %fd31, %fd32;
	add.f64 	%fd40, %fd39, %fd33;
	add.f64 	%fd41, %fd40, %fd34;
	add.f64 	%fd42, %fd41, %fd35;
	add.f64 	%fd43, %fd42, %fd36;
	add.f64 	%fd44, %fd43, %fd37;
	add.f64 	%fd262, %fd44, %fd38;
	setp.lt.u32 	%p3, %r36, 10240;
	mov.b32 	%r232, 5120;
	@%p3 bra 	$L__BB11_25;
	add.s32 	%r15, %r36, -5120;
	mov.b32 	%r232, 5120;
$L__BB11_23:
	mul.wide.s32 	%rd44, %r232, 8;
	add.s64 	%rd29, %rd12, %rd44;
	// begin inline asm
	ld.global.nc.u64 %rd28, [%rd29];
	// end inline asm
	mov.b64 	%fd45, %rd28;
	add.s64 	%rd31, %rd29, 5120;
	// begin inline asm
	ld.global.nc.u64 %rd30, [%rd31];
	// end inline asm
	mov.b64 	%fd46, %rd30;
	add.s64 	%rd33, %rd29, 10240;
	// begin inline asm
	ld.global.nc.u64 %rd32, [%rd33];
	// end inline asm
	mov.b64 	%fd47, %rd32;
	add.s64 	%rd35, %rd29, 15360;
	// begin inline asm
	ld.global.nc.u64 %rd34, [%rd35];
	// end inline asm
	mov.b64 	%fd48, %rd34;
	add.s64 	%rd37, %rd29, 20480;
	// begin inline asm
	ld.global.nc.u64 %rd36, [%rd37];
	// end inline asm
	mov.b64 	%fd49, %rd36;
	add.s64 	%rd39, %rd29, 25600;
	// begin inline asm
	ld.global.nc.u64 %rd38, [%rd39];
	// end inline asm
	mov.b64 	%fd50, %rd38;
	add.s64 	%rd41, %rd29, 30720;
	// begin inline asm
	ld.global.nc.u64 %rd40, [%rd41];
	// end inline asm
	mov.b64 	%fd51, %rd40;
	add.s64 	%rd43, %rd29, 35840;
	// begin inline asm
	ld.global.nc.u64 %rd42, [%rd43];
	// end inline asm
	mov.b64 	%fd52, %rd42;
	add.f64 	%fd53, %fd262, %fd45;
	add.f64 	%fd54, %fd53, %fd46;
	add.f64 	%fd55, %fd54, %fd47;
	add.f64 	%fd56, %fd55, %fd48;
	add.f64 	%fd57, %fd56, %fd49;
	add.f64 	%fd58, %fd57, %fd50;
	add.f64 	%fd59, %fd58, %fd51;
	add.f64 	%fd262, %fd59, %fd52;
	sub.s32 	%r39, %r36, %r232;
	setp.lt.s32 	%p4, %r39, 5120;
	@%p4 bra 	$L__BB11_33;
	add.s32 	%r232, %r232, 5120;
	setp.le.s32 	%p5, %r232, %r15;
	@%p5 bra 	$L__BB11_23;
$L__BB11_25:
	setp.le.s32 	%p6, %r36, %r232;
	@%p6 bra 	$L__BB11_33;
	sub.s32 	%r19, %r36, %r232;
	setp.ge.s32 	%p7, %r14, %r19;
	@%p7 bra 	$L__BB11_33;
	not.b32 	%r40, %r14;
	add.s32 	%r41, %r36, %r40;
	sub.s32 	%r20, %r41, %r232;
	mul.hi.u32 	%r42, %r20, -858993459;
	shr.u32 	%r43, %r42, 9;
	add.s32 	%r21, %r43, 1;
	and.b32  	%r44, %r43, 3;
	setp.eq.s32 	%p8, %r44, 3;
	mov.u32 	%r236, %r14;
	@%p8 bra 	$L__BB11_30;
	add.s32 	%r234, %r14, %r232;
	and.b32  	%r45, %r21, 3;
	neg.s32 	%r233, %r45;
	mov.u32 	%r236, %r14;
$L__BB11_29:
	.pragma "nounroll";
	mul.wide.u32 	%rd47, %r234, 8;
	add.s64 	%rd46, %rd9, %rd47;
	// begin inline asm
	ld.global.nc.u64 %rd45, [%rd46];
	// end inline asm
	mov.b64 	%fd61, %rd45;
	add.f64 	%fd262, %fd262, %fd61;
	add.s32 	%r236, %r236, 640;
	add.s32 	%r234, %r234, 640;
	add.s32 	%r233, %r233, 1;
	setp.ne.s32 	%p9, %r233, 0;
	@%p9 bra 	$L__BB11_29;
$L__BB11_30:
	setp.lt.u32 	%p10, %r20, 1920;
	@%p10 bra 	$L__BB11_33;
	cvt.u64.u32 	%rd48, %r236;
	cvt.u64.u32 	%rd49, %r232;
	add.s64 	%rd50, %rd48, %rd49;
	shl.b64 	%rd51, %rd50, 3;
	add.s64 	%rd52, %rd51, %rd9;
	add.s64 	%rd108, %rd52, 10240;
	add.s32 	%r237, %r236, %r232;
$L__BB11_32:
	mul.wide.u32 	%rd61, %r237, 8;
	add.s64 	%rd54, %rd9, %rd61;
	// begin inline asm
	ld.global.nc.u64 %rd53, [%rd54];
	// end inline asm
	mov.b64 	%fd62, %rd53;
	add.f64 	%fd63, %fd262, %fd62;
	add.s64 	%rd56, %rd108, -5120;
	// begin inline asm
	ld.global.nc.u64 %rd55, [%rd56];
	// end inline asm
	mov.b64 	%fd64, %rd55;
	add.f64 	%fd65, %fd63, %fd64;
	// begin inline asm
	ld.global.nc.u64 %rd57, [%rd108];
	// end inline asm
	mov.b64 	%fd66, %rd57;
	add.f64 	%fd67, %fd65, %fd66;
	add.s64 	%rd60, %rd108, 5120;
	// begin inline asm
	ld.global.nc.u64 %rd59, [%rd60];
	// end inline asm
	mov.b64 	%fd68, %rd59;
	add.f64 	%fd262, %fd67, %fd68;
	add.s32 	%r236, %r236, 2560;
	add.s64 	%rd108, %rd108, 20480;
	add.s32 	%r237, %r237, 2560;
	setp.lt.s32 	%p11, %r236, %r19;
	@%p11 bra 	$L__BB11_32;
$L__BB11_33:
	// begin inline asm
	mov.u32 %r46, %laneid;
	// end inline asm
	mov.b64 	%rd62, %fd262;
	mov.b64 	{%r48, %r53}, %rd62;
	mov.b32 	%r54, 1;
	mov.b32 	%r95, 31;
	mov.b32 	%r96, -1;
	// begin inline asm
	shfl.sync.down.b32 %r47, %r48, %r54, %r95, %r96;
	// end inline asm
	// begin inline asm
	shfl.sync.down.b32 %r52, %r53, %r54, %r95, %r96;
	// end inline asm
	mov.b64 	%rd63, {%r47, %r52};
	mov.b64 	%fd69, %rd63;
	setp.gt.s32 	%p12, %r46, 30;
	add.f64 	%fd70, %fd262, %fd69;
	selp.f64 	%fd71, %fd262, %fd70, %p12;
	mov.b64 	%rd64, %fd71;
	mov.b64 	{%r58, %r63}, %rd64;
	mov.b32 	%r64, 2;
	// begin inline asm
	shfl.sync.down.b32 %r57, %r58, %r64, %r95, %r96;
	// end inline asm
	// begin inline asm
	shfl.sync.down.b32 %r62, %r63, %r64, %r95, %r96;
	// end inline asm
	mov.b64 	%rd65, {%r57, %r62};
	mov.b64 	%fd72, %rd65;
	setp.gt.s32 	%p13, %r46, 29;
	add.f64 	%fd73, %fd71, %fd72;
	selp.f64 	%fd74, %fd71, %fd73, %p13;
	mov.b64 	%rd66, %fd74;
	mov.b64 	{%r68, %r73}, %rd66;
	mov.b32 	%r74, 4;
	// begin inline asm
	shfl.sync.down.b32 %r67, %r68, %r74, %r95, %r96;
	// end inline asm
	// begin inline asm
	shfl.sync.down.b32 %r72, %r73, %r74, %r95, %r96;
	// end inline asm
	mov.b64 	%rd67, {%r67, %r72};
	mov.b64 	%fd75, %rd67;
	setp.gt.s32 	%p14, %r46, 27;
	add.f64 	%fd76, %fd74, %fd75;
	selp.f64 	%fd77, %fd74, %fd76, %p14;
	mov.b64 	%rd68, %fd77;
	mov.b64 	{%r78, %r83}, %rd68;
	mov.b32 	%r84, 8;
	// begin inline asm
	shfl.sync.down.b32 %r77, %r78, %r84, %r95, %r96;
	// end inline asm
	// begin inline asm
	shfl.sync.down.b32 %r82, %r83, %r84, %r95, %r96;
	// end inline asm
	mov.b64 	%rd69, {%r77, %r82};
	mov.b64 	%fd78, %rd69;
	setp.gt.s32 	%p15, %r46, 23;
	add.f64 	%fd79, %fd77, %fd78;
	selp.f64 	%fd80, %fd77, %fd79, %p15;
	mov.b64 	%rd70, %fd80;
	mov.b64 	{%r88, %r93}, %rd70;
	mov.b32 	%r94, 16;
	// begin inline asm
	shfl.sync.down.b32 %r87, %r88, %r94, %r95, %r96;
	// end inline asm
	// begin inline asm
	shfl.sync.down.b32 %r92, %r93, %r94, %r95, %r96;
	// end inline asm
	mov.b64 	%rd71, {%r87, %r92};
	mov.b64 	%fd81, %rd71;
	setp.gt.s32 	%p16, %r46, 15;
	add.f64 	%fd26, %fd80, %fd81;
	selp.f64 	%fd263, %fd80, %fd26, %p16;
	setp.ne.s32 	%p17, %r46, 0;
	@%p17 bra 	$L__BB11_35;
	shr.u32 	%r97, %r14, 2;
	and.b32  	%r98, %r97, 248;
	mov.u32 	%r99, _ZZN3cub18CUB_300001_SM_10006detail6reduce28DeviceReduceSingleTileKernelINS2_10policy_hubIdjN4cuda3std3__44plusIdEEE10Policy1000EPdSC_iS9_ddNS7_10__identityEEEvT0_T1_T2_T3_T4_T6_E12temp_storage;
	add.s32 	%r100, %r99, %r98;
	st.shared.f64 	[%r100+24], %fd26;
$L__BB11_35:
	bar.sync 	0;
	setp.ne.s32 	%p18, %r14, 0;
	@%p18 bra 	$L__BB11_37;
	ld.shared.f64 	%fd82, [_ZZN3cub18CUB_300001_SM_10006detail6reduce28DeviceReduceSingleTileKernelINS2_10policy_hubIdjN4cuda3std3__44plusIdEEE10Policy1000EPdSC_iS9_ddNS7_10__identityEEEvT0_T1_T2_T3_T4_T6_E12temp_storage+32];
	add.f64 	%fd83, %fd263, %fd82;
	ld.shared.f64 	%fd84, [_ZZN3cub18CUB_300001_SM_10006detail6reduce28DeviceReduceSingleTileKernelINS2_10policy_hubIdjN4cuda3std3__44plusIdEEE10Policy1000EPdSC_iS9_ddNS7_10__identityEEEvT0_T1_T2_T3_T4_T6_E12temp_storage+40];
	add.f64 	%fd85, %fd83, %fd84;
	ld.shared.f64 	%fd86, [_ZZN3cub18CUB_300001_SM_10006detail6reduce28DeviceReduceSingleTileKernelINS2_10policy_hubIdjN4cuda3std3__44plusIdEEE10Policy1000EPdSC_iS9_ddNS7_10__identityEEEvT0_T1_T2_T3_T4_T6_E12temp_storage+48];
	add.f64 	%fd87, %fd85, %fd86;
	ld.shared.f64 	%fd88, [_ZZN3cub18CUB_300001_SM_10006detail6reduce28DeviceReduceSingleTileKernelINS2_10policy_hubIdjN4cuda3std3__44plusIdEEE10Policy1000EPdSC_iS9_ddNS7_10__identityEEEvT0_T1_T2_T3_T4_T6_E12temp_storage+56];
	add.f64 	%fd89, %fd87, %fd88;
	ld.shared.f64 	%fd90, [_ZZN3cub18CUB_300001_SM_10006detail6reduce28DeviceReduceSingleTileKernelINS2_10policy_hubIdjN4cuda3std3__44plusIdEEE10Policy1000EPdSC_iS9_ddNS7_10__identityEEEvT0_T1_T2_T3_T4_T6_E12temp_storage+64];
	add.f64 	%fd91, %fd89, %fd90;
	ld.shared.f64 	%fd92, [_ZZN3cub18CUB_300001_SM_10006detail6reduce28DeviceReduceSingleTileKernelINS2_10policy_hubIdjN4cuda3std3__44plusIdEEE10Policy1000EPdSC_iS9_ddNS7_10__identityEEEvT0_T1_T2_T3_T4_T6_E12temp_storage+72];
	add.f64 	%fd93, %fd91, %fd92;
	ld.shared.f64 	%fd94, [_ZZN3cub18CUB_300001_SM_10006detail6reduce28DeviceReduceSingleTileKernelINS2_10policy_hubIdjN4cuda3std3__44plusIdEEE10Policy1000EPdSC_iS9_ddNS7_10__identityEEEvT0_T1_T2_T3_T4_T6_E12temp_storage+80];
	add.f64 	%fd95, %fd93, %fd94;
	ld.shared.f64 	%fd96, [_ZZN3cub18CUB_300001_SM_10006detail6reduce28DeviceReduceSingleTileKernelINS2_10policy_hubIdjN4cuda3std3__44plusIdEEE10Policy1000EPdSC_iS9_ddNS7_10__identityEEEvT0_T1_T2_T3_T4_T6_E12temp_storage+88];
	add.f64 	%fd97, %fd95, %fd96;
	ld.shared.f64 	%fd98, [_ZZN3cub18CUB_300001_SM_10006detail6reduce28DeviceReduceSingleTileKernelINS2_10policy_hubIdjN4cuda3std3__44plusIdEEE10Policy1000EPdSC_iS9_ddNS7_10__identityEEEvT0_T1_T2_T3_T4_T6_E12temp_storage+96];
	add.f64 	%fd99, %fd97, %fd98;
	ld.shared.f64 	%fd100, [_ZZN3cub18CUB_300001_SM_10006detail6reduce28DeviceReduceSingleTileKernelINS2_10policy_hubIdjN4cuda3std3__44plusIdEEE10Policy1000EPdSC_iS9_ddNS7_10__identityEEEvT0_T1_T2_T3_T4_T6_E12temp_storage+104];
	add.f64 	%fd101, %fd99, %fd100;
	ld.shared.f64 	%fd102, [_ZZN3cub18CUB_300001_SM_10006detail6reduce28DeviceReduceSingleTileKernelINS2_10policy_hubIdjN4cuda3std3__44plusIdEEE10Policy1000EPdSC_iS9_ddNS7_10__identityEEEvT0_T1_T2_T3_T4_T6_E12temp_storage+112];
	add.f64 	%fd103, %fd101, %fd102;
	ld.shared.f64 	%fd104, [_ZZN3cub18CUB_300001_SM_10006detail6reduce28DeviceReduceSingleTileKernelINS2_10policy_hubIdjN4cuda3std3__44plusIdEEE10Policy1000EPdSC_iS9_ddNS7_10__identityEEEvT0_T1_T2_T3_T4_T6_E12temp_storage+120];
	add.f64 	%fd105, %fd103, %fd104;
	ld.shared.f64 	%fd106, [_ZZN3cub18CUB_300001_SM_10006detail6reduce28DeviceReduceSingleTileKernelINS2_10policy_hubIdjN4cuda3std3__44plusIdEEE10Policy1000EPdSC_iS9_ddNS7_10__identityEEEvT0_T1_T2_T3_T4_T6_E12temp_storage+128];
	add.f64 	%fd107, %fd105, %fd106;
	ld.shared.f64 	%fd108, [_ZZN3cub18CUB_300001_SM_10006detail6reduce28DeviceReduceSingleTileKernelINS2_10policy_hubIdjN4cuda3std3__44plusIdEEE10Policy1000EPdSC_iS9_ddNS7_10__identityEEEvT0_T1_T2_T3_T4_T6_E12temp_storage+136];
	add.f64 	%fd109, %fd107, %fd108;
	ld.shared.f64 	%fd110, [_ZZN3cub18CUB_300001_SM_10006detail6reduce28DeviceReduceSingleTileKernelINS2_10policy_hubIdjN4cuda3std3__44plusIdEEE10Policy1000EPdSC_iS9_ddNS7_10__identityEEEvT0_T1_T2_T3_T4_T6_E12temp_storage+144];
	add.f64 	%fd111, %fd109, %fd110;
	ld.shared.f64 	%fd112, [_ZZN3cub18CUB_300001_SM_10006detail6reduce28DeviceReduceSingleTileKernelINS2_10policy_hubIdjN4cuda3std3__44plusIdEEE10Policy1000EPdSC_iS9_ddNS7_10__identityEEEvT0_T1_T2_T3_T4_T6_E12temp_storage+152];
	add.f64 	%fd113, %fd111, %fd112;
	ld.shared.f64 	%fd114, [_ZZN3cub18CUB_300001_SM_10006detail6reduce28DeviceReduceSingleTileKernelINS2_10policy_hubIdjN4cuda3std3__44plusIdEEE10Policy1000EPdSC_iS9_ddNS7_10__identityEEEvT0_T1_T2_T3_T4_T6_E12temp_storage+160];
	add.f64 	%fd115, %fd113, %fd114;
	ld.shared.f64 	%fd116, [_ZZN3cub18CUB_300001_SM_10006detail6reduce28DeviceReduceSingleTileKernelINS2_10policy_hubIdjN4cuda3std3__44plusIdEEE10Policy1000EPdSC_iS9_ddNS7_10__identityEEEvT0_T1_T2_T3_T4_T6_E12temp_storage+168];
	add.f64 	%fd117, %fd115, %fd116;
	ld.shared.f64 	%fd118, [_ZZN3cub18CUB_300001_SM_10006detail6reduce28DeviceReduceSingleTileKernelINS2_10policy_hubIdjN4cuda3std3__44plusIdEEE10Policy1000EPdSC_iS9_ddNS7_10__identityEEEvT0_T1_T2_T3_T4_T6_E12temp_storage+176];
	add.f64 	%fd263, %fd117, %fd118;
$L__BB11_37:
	mov.u32 	%r224, %tid.x;
	setp.ne.s32 	%p60, %r224, 0;
	@%p60 bra 	$L__BB11_39;
	add.f64 	%fd249, %fd30, %fd263;
	st.global.f64 	[%rd1], %fd249;
$L__BB11_39:
	ret;

}
	// .globl	_ZN3cub18CUB_300001_SM_10006detail6reduce28DeviceReduceSingleTileKernelINS2_10policy_hubIdyN4cuda3std3__44plusIdEEE10Policy1000EN6thrust24THRUST_300001_SM_1000_NS6detail15normal_iteratorINSD_10device_ptrIfEEEEPdyS9_ddNS7_10__identityEEEvT0_T1_T2_T3_T4_T6_
.visible .entry _ZN3cub18CUB_300001_SM_10006detail6reduce28DeviceReduceSingleTileKernelINS2_10policy_hubIdyN4cuda3std3__44plusIdEEE10Policy1000EN6thrust24THRUST_300001_SM_1000_NS6detail15normal_iteratorINSD_10device_ptrIfEEEEPdyS9_ddNS7_10__identityEEEvT0_T1_T2_T3_T4_T6_(
	.param .align 8 .b8 _ZN3cub18CUB_300001_SM_10006detail6reduce28DeviceReduceSingleTileKernelINS2_10policy_hubIdyN4cuda3std3__44plusIdEEE10Policy1000EN6thrust24THRUST_300001_SM_1000_NS6detail15normal_iteratorINSD_10device_ptrIfEEEEPdyS9_ddNS7_10__identityEEEvT0_T1_T2_T3_T4_T6__param_0[8],
	.param .u64 .ptr .align 1 _ZN3cub18CUB_300001_SM_10006detail6reduce28DeviceReduceSingleTileKernelINS2_10policy_hubIdyN4cuda3std3__44plusIdEEE10Policy1000EN6thrust24THRUST_300001_SM_1000_NS6detail15normal_iteratorINSD_10device_ptrIfEEEEPdyS9_ddNS7_10__identityEEEvT0_T1_T2_T3_T4_T6__param_1,
	.param .u64 _ZN3cub18CUB_300001_SM_10006detail6reduce28DeviceReduceSingleTileKernelINS2_10policy_hubIdyN4cuda3std3__44plusIdEEE10Policy1000EN6thrust24THRUST_300001_SM_1000_NS6detail15normal_iteratorINSD_10device_ptrIfEEEEPdyS9_ddNS7_10__identityEEEvT0_T1_T2_T3_T4_T6__param_2,
	.param .align 1 .b8 _ZN3cub18CUB_300001_SM_10006detail6reduce28DeviceReduceSingleTileKernelINS2_10policy_hubIdyN4cuda3std3__44plusIdEEE10Policy1000EN6thrust24THRUST_300001_SM_1000_NS6detail15normal_iteratorINSD_10device_ptrIfEEEEPdyS9_ddNS7_10__identityEEEvT0_T1_T2_T3_T4_T6__param_3[1],
	.param .f64 _ZN3cub18CUB_300001_SM_10006detail6reduce28DeviceReduceSingleTileKernelINS2_10policy_hubIdyN4cuda3std3__44plusIdEEE10Policy1000EN6thrust24THRUST_300001_SM_1000_NS6detail15normal_iteratorINSD_10device_ptrIfEEEEPdyS9_ddNS7_10__identityEEEvT0_T1_T2_T3_T4_T6__param_4,
	.param .align 1 .b8 _ZN3cub18CUB_300001_SM_10006detail6reduce28DeviceReduceSingleTileKernelINS2_10policy_hubIdyN4cuda3std3__44plusIdEEE10Policy1000EN6thrust24THRUST_300001_SM_1000_NS6detail15normal_iteratorINSD_10device_ptrIfEEEEPdyS9_ddNS7_10__identityEEEvT0_T1_T2_T3_T4_T6__param_5[1]
)
.maxntid 512
.minnctapersm 1
{
	.reg .pred 	%p<67>;
	.reg .b32 	%r<246>;
	.reg .b32 	%f<74>;
	.reg .b64 	%rd<86>;
	.reg .b64 	%fd<348>;
	// demoted variable
	.shared .align 8 .b8 _ZZN3cub18CUB_300001_SM_10006detail6reduce28DeviceReduceSingleTileKernelINS2_10policy_hubIdyN4cuda3std3__44plusIdEEE10Policy1000EN6thrust24THRUST_300001_SM_1000_NS6detail15normal_iteratorINSD_10device_ptrIfEEEEPdyS9_ddNS7_10__identityEEEvT0_T1_T2_T3_T4_T6_E12temp_storage[152];
	ld.param.u64 	%rd18, [_ZN3cub18CUB_300001_SM_10006detail6reduce28DeviceReduceSingleTileKernelINS2_10policy_hubIdyN4cuda3std3__44plusIdEEE10Policy1000EN6thrust24THRUST_300001_SM_1000_NS6detail15normal_iteratorINSD_10device_ptrIfEEEEPdyS9_ddNS7_10__identityEEEvT0_T1_T2_T3_T4_T6__param_0];
	ld.param.u64 	%rd20, [_ZN3cub18CUB_300001_SM_10006detail6reduce28DeviceReduceSingleTileKernelINS2_10policy_hubIdyN4cuda3std3__44plusIdEEE10Policy1000EN6thrust24THRUST_300001_SM_1000_NS6detail15normal_iteratorINSD_10device_ptrIfEEEEPdyS9_ddNS7_10__identityEEEvT0_T1_T2_T3_T4_T6__param_1];
	ld.param.u64 	%rd19, [_ZN3cub18CUB_300001_SM_10006detail6reduce28DeviceReduceSingleTileKernelINS2_10policy_hubIdyN4cuda3std3__44plusIdEEE10Policy1000EN6thrust24THRUST_300001_SM_1000_NS6detail15normal_iteratorINSD_10device_ptrIfEEEEPdyS9_ddNS7_10__identityEEEvT0_T1_T2_T3_T4_T6__param_2];
	ld.param.f64 	%fd42, [_ZN3cub18CUB_300001_SM_10006detail6reduce28DeviceReduceSingleTileKernelINS2_10policy_hubIdyN4cuda3std3__44plusIdEEE10Policy1000EN6thrust24THRUST_300001_SM_1000_NS6detail15normal_iteratorINSD_10device_ptrIfEEEEPdyS9_ddNS7_10__identityEEEvT0_T1_T2_T3_T4_T6__param_4];
	cvta.to.global.u64 	%rd1, %rd20;
	setp.ne.s64 	%p1, %rd19, 0;
	@%p1 bra 	$L__BB12_3;
	mov.u32 	%r231, %tid.x;
	setp.ne.s32 	%p66, %r231, 0;
	@%p66 bra 	$L__BB12_51;
	st.global.f64 	[%rd1], %fd42;
	bra.uni 	$L__BB12_51;
$L__BB12_3:
	cvta.to.global.u64 	%rd2, %rd18;
	setp.gt.u64 	%p2, %rd19, 3583;
	@%p2 bra 	$L__BB12_28;
	cvt.u32.u64 	%r1, %rd19;
	mov.u32 	%r2, %tid.x;
	setp.ge.u32 	%p24, %r2, %r1;
	mov.f64 	%fd335, 0d0000000000000000;
	mov.u32 	%r235, %r2;
	@%p24 bra 	$L__BB12_6;
	mul.wide.u32 	%rd51, %r2, 4;
	add.s64 	%rd52, %rd2, %rd51;
	ld.global.f32 	%f44, [%rd52];
	cvt.f64.f32 	%fd335, %f44;
	add.s32 	%r235, %r2, 512;
$L__BB12_6:
	setp.ge.u32 	%p25, %r235, %r1;
	@%p25 bra 	$L__BB12_19;
	not.b32 	%r108, %r235;
	add.s32 	%r109, %r108, %r1;
	shr.u32 	%r110, %r109, 9;
	add.s32 	%r5, %r110, 1;
	and.b32  	%r6, %r5, 15;
	setp.lt.u32 	%p26, %r109, 7680;
	@%p26 bra 	$L__BB12_10;
	and.b32  	%r111, %r5, 16777200;
	neg.s32 	%r233, %r111;
	mul.wide.u32 	%rd53, %r235, 4;
	add.s64 	%rd54, %rd53, %rd2;
	add.s64 	%rd81, %rd54, 16384;
$L__BB12_9:
	.pragma "nounroll";
	ld.global.f32 	%f45, [%rd81+-16384];
	cvt.f64.f32 	%fd169, %f45;
	add.f64 	%fd170, %fd335, %fd169;
	ld.global.f32 	%f46, [%rd81+-14336];
	cvt.f64.f32 	%fd171, %f46;
	add.f64 	%fd172, %fd170, %fd171;
	ld.global.f32 	%f47, [%rd81+-12288];
	cvt.f64.f32 	%fd173, %f47;
	add.f64 	%fd174, %fd172, %fd173;
	ld.global.f32 	%f48, [%rd81+-10240];
	cvt.f64.f32 	%fd175, %f48;
	add.f64 	%fd176, %fd174, %fd175;
	ld.global.f32 	%f49, [%rd81+-8192];
	cvt.f64.f32 	%fd177, %f49;
	add.f64 	%fd178, %fd176, %fd177;
	ld.global.f32 	%f50, [%rd81+-6144];
	cvt.f64.f32 	%fd179, %f50;
	add.f64 	%fd180, %fd178, %fd179;
	ld.global.f32 	%f51, [%rd81+-4096];
	cvt.f64.f32 	%fd181, %f51;
	add.f64 	%fd182, %fd180, %fd181;
	ld.global.f32 	%f52, [%rd81+-2048];
	cvt.f64.f32 	%fd183, %f52;
	add.f64 	%fd184, %fd182, %fd183;
	ld.global.f32 	%f53, [%rd81];
	cvt.f64.f32 	%fd185, %f53;
	add.f64 	%fd186, %fd184, %fd185;
	ld.global.f32 	%f54, [%rd81+2048];
	cvt.f64.f32 	%fd187, %f54;
	add.f64 	%fd188, %fd186, %fd187;
	ld.global.f32 	%f55, [%rd81+4096];
	cvt.f64.f32 	%fd189, %f55;
	add.f64 	%fd190, %fd188, %fd189;
	ld.global.f32 	%f56, [%rd81+6144];
	cvt.f64.f32 	%fd191, %f56;
	add.f64 	%fd192, %fd190, %fd191;
	ld.global.f32 	%f57, [%rd81+8192];
	cvt.f64.f32 	%fd193, %f57;
	add.f64 	%fd194, %fd192, %fd193;
	ld.global.f32 	%f58, [%rd81+10240];
	cvt.f64.f32 	%fd195, %f58;
	add.f64 	%fd196, %fd194, %fd195;
	ld.global.f32 	%f59, [%rd81+12288];
	cvt.f64.f32 	%fd197, %f59;
	add.f64 	%fd198, %fd196, %fd197;
	ld.global.f32 	%f60, [%rd81+14336];
	cvt.f64.f32 	%fd199, %f60;
	add.f64 	%fd335, %fd198, %fd199;
	add.s32 	%r235, %r235, 8192;
	add.s32 	%r233, %r233, 16;
	add.s64 	%rd81, %rd81, 32768;
	setp.ne.s32 	%p27, %r233, 0;
	@%p27 bra 	$L__BB12_9;
$L__BB12_10:
	setp.eq.s32 	%p28, %r6, 0;
	@%p28 bra 	$L__BB12_19;
	and.b32  	%r13, %r5, 7;
	setp.lt.u32 	%p29, %r6, 8;
	@%p29 bra 	$L__BB12_13;
	mul.wide.s32 	%rd55, %r235, 4;
	add.s64 	%rd56, %rd2, %rd55;
	ld.global.f32 	%f61, [%rd56];
	cvt.f64.f32 	%fd201, %f61;
	add.f64 	%fd202, %fd335, %fd201;
	ld.global.f32 	%f62, [%rd56+2048];
	cvt.f64.f32 	%fd203, %f62;
	add.f64 	%fd204, %fd202, %fd203;
	ld.global.f32 	%f63, [%rd56+4096];
	cvt.f64.f32 	%fd205, %f63;
	add.f64 	%fd206, %fd204, %fd205;
	ld.global.f32 	%f64, [%rd56+6144];
	cvt.f64.f32 	%fd207, %f64;
	add.f64 	%fd208, %fd206, %fd207;
	ld.global.f32 	%f65, [%rd56+8192];
	cvt.f64.f32 	%fd209, %f65;
	add.f64 	%fd210, %fd208, %fd209;
	ld.global.f32 	%f66, [%rd56+10240];
	cvt.f64.f32 	%fd211, %f66;
	add.f64 	%fd212, %fd210, %fd211;
	ld.global.f32 	%f67, [%rd56+12288];
	cvt.f64.f32 	%fd213, %f67;
	add.f64 	%fd214, %fd212, %fd213;
	ld.global.f32 	%f68, [%rd56+14336];
	cvt.f64.f32 	%fd215, %f68;
	add.f64 	%fd335, %fd214, %fd215;
	add.s32 	%r235, %r235, 4096;
$L__BB12_13:
	setp.eq.s32 	%p30, %r13, 0;
	@%p30 bra 	$L__BB12_19;
	and.b32  	%r16, %r5, 3;
	setp.lt.u32 	%p31, %r13, 4;
	@%p31 bra 	$L__BB12_16;
	mul.wide.s32 	%rd57, %r235, 4;
	add.s64 	%rd58, %rd2, %rd57;
	ld.global.f32 	%f69, [%rd58];
	cvt.f64.f32 	%fd217, %f69;
	add.f64 	%fd218, %fd335, %fd217;
	ld.global.f32 	%f70, [%rd58+2048];
	cvt.f64.f32 	%fd219, %f70;
	add.f64 	%fd220, %fd218, %fd219;
	ld.global.f32 	%f71, [%rd58+4096];
	cvt.f64.f32 	%fd221, %f71;
	add.f64 	%fd222, %fd220, %fd221;
	ld.global.f32 	%f72, [%rd58+6144];
	cvt.f64.f32 	%fd223, %f72;
	add.f64 	%fd335, %fd222, %fd223;
	add.s32 	%r235, %r235, 2048;
$L__BB12_16:
	setp.eq.s32 	%p32, %r16, 0;
	@%p32 bra 	$L__BB12_19;
	neg.s32 	%r238, %r16;
$L__BB12_18:
	.pragma "nounroll";
	mul.wide.s32 	%rd59, %r235, 4;
	add.s64 	%rd60, %rd2, %rd59;
	ld.global.f32 	%f73, [%rd60];
	cvt.f64.f32 	%fd224, %f73;
	add.f64 	%fd335, %fd335, %fd224;
	add.s32 	%r235, %r235, 512;
	add.s32 	%r238, %r238, 1;
	setp.ne.s32 	%p33, %r238, 0;
	@%p33 bra 	$L__BB12_18;
$L__BB12_19:
	setp.lt.u64 	%p34, %rd19, 512;
	@%p34 bra 	$L__BB12_24;
	// begin inline asm
	mov.u32 %r175, %laneid;
	// end inline asm
	mov.b64 	%rd71, %fd335;
	mov.b64 	{%r177, %r182}, %rd71;
	mov.b32 	%r183, 1;
	mov.b32 	%r224, 31;
	mov.b32 	%r225, -1;
	// begin inline asm
	shfl.sync.down.b32 %r176, %r177, %r183, %r224, %r225;
	// end inline asm
	// begin inline asm
	shfl.sync.down.b32 %r181, %r182, %r183, %r224, %r225;
	// end inline asm
	mov.b64 	%rd72, {%r176, %r181};
	mov.b64 	%fd283, %rd72;
	setp.gt.s32 	%p58, %r175, 30;
	add.f64 	%fd284, %fd335, %fd283;
	selp.f64 	%fd285, %fd335, %fd284, %p58;
	mov.b64 	%rd73, %fd285;
	mov.b64 	{%r187, %r192}, %rd73;
	mov.b32 	%r193, 2;
	// begin inline asm
	shfl.sync.down.b32 %r186, %r187, %r193, %r224, %r225;
	// end inline asm
	// begin inline asm
	shfl.sync.down.b32 %r191, %r192, %r193, %r224, %r225;
	// end inline asm
	mov.b64 	%rd74, {%r186, %r191};
	mov.b64 	%fd286, %rd74;
	setp.gt.s32 	%p59, %r175, 29;
	add.f64 	%fd287, %fd285, %fd286;
	selp.f64 	%fd288, %fd285, %fd287, %p59;
	mov.b64 	%rd75, %fd288;
	mov.b64 	{%r197, %r202}, %rd75;
	mov.b32 	%r203, 4;
	// begin inline asm
	shfl.sync.down.b32 %r196, %r197, %r203, %r224, %r225;
	// end inline asm
	// begin inline asm
	shfl.sync.down.b32 %r201, %r202, %r203, %r224, %r225;
	// end inline asm
	mov.b64 	%rd76, {%r196, %r201};
	mov.b64 	%fd289, %rd76;
	setp.gt.s32 	%p60, %r175, 27;
	add.f64 	%fd290, %fd288, %fd289;
	selp.f64 	%fd291, %fd288, %fd290, %p60;
	mov.b64 	%rd77, %fd291;
	mov.b64 	{%r207, %r212}, %rd77;
	mov.b32 	%r213, 8;
	// begin inline asm
	shfl.sync.down.b32 %r206, %r207, %r213, %r224, %r225;
	// end inline asm
	// begin inline asm
	shfl.sync.down.b32 %r211, %r212, %r213, %r224, %r225;
	// end inline asm
	mov.b64 	%rd78, {%r206, %r211};
	mov.b64 	%fd292, %rd78;
	setp.gt.s32 	%p61, %r175, 23;
	add.f64 	%fd293, %fd291, %fd292;
	selp.f64 	%fd294, %fd291, %fd293, %p61;
	mov.b64 	%rd79, %fd294;
	mov.b64 	{%r217, %r222}, %rd79;
	mov.b32 	%r223, 16;
	// begin inline asm
	shfl.sync.down.b32 %r216, %r217, %r223, %r224, %r225;
	// end inline asm
	// begin inline asm
	shfl.sync.down.b32 %r221, %r222, %r223, %r224, %r225;
	// end inline asm
	mov.b64 	%rd80, {%r216, %r221};
	mov.b64 	%fd295, %rd80;
	setp.gt.s32 	%p62, %r175, 15;
	add.f64 	%fd16, %fd294, %fd295;
	selp.f64 	%fd347, %fd294, %fd16, %p62;
	setp.ne.s32 	%p63, %r175, 0;
	@%p63 bra 	$L__BB12_22;
	shr.u32 	%r226, %r2, 2;
	and.b32  	%r227, %r226, 248;
	mov.u32 	%r228, _ZZN3cub18CUB_300001_SM_10006detail6reduce28DeviceReduceSingleTileKernelINS2_10policy_hubIdyN4cuda3std3__44plusIdEEE10Policy1000EN6thrust24THRUST_300001_SM_1000_NS6detail15normal_iteratorINSD_10device_ptrIfEEEEPdyS9_ddNS7_10__identityEEEvT0_T1_T2_T3_T4_T6_E12temp_storage;
	add.s32 	%r229, %r228, %r227;
	st.shared.f64 	[%r229+16], %fd16;
$L__BB12_22:
	bar.sync 	0;
	setp.ne.s32 	%p64, %r2, 0;
	@%p64 bra 	$L__BB12_49;
	ld.shared.f64 	%fd296, [_ZZN3cub18CUB_300001_SM_10006detail6reduce28DeviceReduceSingleTileKernelINS2_10policy_hubIdyN4cuda3std3__44plusIdEEE10Policy1000EN6thrust24THRUST_300001_SM_1000_NS6detail15normal_iteratorINSD_10device_ptrIfEEEEPdyS9_ddNS7_10__identityEEEvT0_T1_T2_T3_T4_T6_E12temp_storage+24];
	add.f64 	%fd297, %fd347, %fd296;
	ld.shared.f64 	%fd298, [_ZZN3cub18CUB_300001_SM_10006detail6reduce28DeviceReduceSingleTileKernelINS2_10policy_hubIdyN4cuda3std3__44plusIdEEE10Policy1000EN6thrust24THRUST_300001_SM_1000_NS6detail15normal_iteratorINSD_10device_ptrIfEEEEPdyS9_ddNS7_10__identityEEEvT0_T1_T2_T3_T4_T6_E12temp_storage+32];
	add.f64 	%fd299, %fd297, %fd298;
	ld.shared.f64 	%fd300, [_ZZN3cub18CUB_300001_SM_10006detail6reduce28DeviceReduceSingleTileKernelINS2_10policy_hubIdyN4cuda3std3__44plusIdEEE10Policy1000EN6thrust24THRUST_300001_SM_1000_NS6detail15normal_iteratorINSD_10device_ptrIfEEEEPdyS9_ddNS7_10__identityEEEvT0_T1_T2_T3_T4_T6_E12temp_storage+40];
	add.f64 	%fd301, %fd299, %fd300;
	ld.shared.f64 	%fd302, [_ZZN3cub18CUB_300001_SM_10006detail6reduce28DeviceReduceSingleTileKernelINS2_10policy_hubIdyN4cuda3std3__44plusIdEEE10Policy1000EN6thrust24THRUST_300001_SM_1000_NS6detail15normal_iteratorINSD_10device_ptrIfEEEEPdyS9_ddNS7_10__identityEEEvT0_T1_T2_T3_T4_T6_E12temp_storage+48];
	add.f64 	%fd303, %fd301, %fd302;
	ld.shared.f64 	%fd304, [_ZZN3cub18CUB_300001_SM_10006detail6reduce28DeviceReduceSingleTileKernelINS2_10policy_hubIdyN4cuda3std3__44plusIdEEE10Policy1000EN6thrust24THRUST_300001_SM_1000_NS6detail15normal_iteratorINSD_10device_ptrIfEEEEPdyS9_ddNS7_10__identityEEEvT0_T1_T2_T3_T4_T6_E12temp_storage+56];
	add.f64 	%fd305, %fd303, %fd304;
	ld.shared.f64 	%fd306, [_ZZN3cub18CUB_300001_SM_10006detail6reduce28DeviceReduceSingleTileKernelINS2_10policy_hubIdyN4cuda3std3__44plusIdEEE10Policy1000EN6thrust24THRUST_300001_SM_1000_NS6detail15normal_iteratorINSD_10device_ptrIfEEEEPdyS9_ddNS7_10__identityEEEvT0_T1_T2_T3_T4_T6_E12temp_storage+64];
	add.f64 	%fd307, %fd305, %fd306;
	ld.shared.f64 	%fd308, [_ZZN3cub18CUB_300001_SM_10006detail6reduce28DeviceReduceSingleTileKernelINS2_10policy_hubIdyN4cuda3std3__44plusIdEEE10Policy1000EN6thrust24THRUST_300001_SM_1000_NS6detail15normal_iteratorINSD_10device_ptrIfEEEEPdyS9_ddNS7_10__identityEEEvT0_T1_T2_T3_T4_T6_E12temp_storage+72];
	add.f64 	%fd309, %fd307, %fd308;
	ld.shared.f64 	%fd310, [_ZZN3cub18CUB_300001_SM_10006detail6reduce28DeviceReduceSingleTileKernelINS2_10policy_hubIdyN4cuda3std3__44plusIdEEE10Policy1000EN6thrust24THRUST_300001_SM_1000_NS6detail15normal_iteratorINSD_10device_ptrIfEEEEPdyS9_ddNS7_10__identityEEEvT0_T1_T2_T3_T4_T6_E12temp_storage+80];
	add.f64 	%fd311, %fd309, %fd310;
	ld.shared.f64 	%fd312, [_ZZN3cub18CUB_300001_SM_10006detail6reduce28DeviceReduceSingleTileKernelINS2_10policy_hubIdyN4cuda3std3__44plusIdEEE10Policy1000EN6thrust24THRUST_300001_SM_1000_NS6detail15normal_iteratorINSD_10device_ptrIfEEEEPdyS9_ddNS7_10__identityEEEvT0_T1_T2_T3_T4_T6_E12temp_storage+88];
	add.f64 	%fd313, %fd311, %fd312;
	ld.shared.f64 	%fd314, [_ZZN3cub18CUB_300001_SM_10006detail6reduce28DeviceReduceSingleTileKernelINS2_10policy_hubIdyN4cuda3std3__44plusIdEEE10Policy1000EN6thrust24THRUST_300001_SM_1000_NS6detail15normal_iteratorINSD_10device_ptrIfEEEEPdyS9_ddNS7_10__identityEEEvT0_T1_T2_T3_T4_T6_E12temp_storage+96];
	add.f64 	%fd315, %fd313, %fd314;
	ld.shared.f64 	%fd316, [_ZZN3cub18CUB_300001_SM_10006detail6reduce28DeviceReduceSingleTileKernelINS2_10policy_hubIdyN4cuda3std3__44plusIdEEE10Policy1000EN6thrust24THRUST_300001_SM_1000_NS6detail15normal_iteratorINSD_10device_ptrIfEEEEPdyS9_ddNS7_10__identityEEEvT0_T1_T2_T3_T4_T6_E12temp_storage+104];
	add.f64 	%fd317, %fd315, %fd316;
	ld.shared.f64 	%fd318, [_ZZN3cub18CUB_300001_SM_10006detail6reduce28DeviceReduceSingleTileKernelINS2_10policy_hubIdyN4cuda3std3__44plusIdEEE10Policy1000EN6thrust24THRUST_300001_SM_1000_NS6detail15normal_iteratorINSD_10device_ptrIfEEEEPdyS9_ddNS7_10__identityEEEvT0_T1_T2_T3_T4_T6_E12temp_storage+112];
	add.f64 	%fd319, %fd317, %fd318;
	ld.shared.f64 	%fd320, [_ZZN3cub18CUB_300001_SM_10006detail6reduce28DeviceReduceSingleTileKernelINS2_10policy_hubIdyN4cuda3std3__44plusIdEEE10Policy1000EN6thrust24THRUST_300001_SM_1000_NS6detail15normal_iteratorINSD_10device_ptrIfEEEEPdyS9_ddNS7_10__identityEEEvT0_T1_T2_T3_T4_T6_E12temp_storage+120];
	add.f64 	%fd321, %fd319, %fd320;
	ld.shared.f64 	%fd322, [_ZZN3cub18CUB_300001_SM_10006detail6reduce28DeviceReduceSingleTileKernelINS2_10policy_hubIdyN4cuda3std3__44plusIdEEE10Policy1000EN6thrust24THRUST_300001_SM_1000_NS6detail15normal_iteratorINSD_10device_ptrIfEEEEPdyS9_ddNS7_10__identityEEEvT0_T1_T2_T3_T4_T6_E12temp_storage+128];
	add.f64 	%fd323, %fd321, %fd322;
	ld.shared.f64 	%fd324, [_ZZN3cub18CUB_300001_SM_10006detail6reduce28DeviceReduceSingleTileKernelINS2_10policy_hubIdyN4cuda3std3__44plusIdEEE10Policy1000EN6thrust24THRUST_300001_SM_1000_NS6detail15normal_iteratorINSD_10device_ptrIfEEEEPdyS9_ddNS7_10__identityEEEvT0_T1_T2_T3_T4_T6_E12temp_storage+136];
	add.f64 	%fd347, %fd323, %fd324;
	bra.uni 	$L__BB12_49;
$L__BB12_24:
	// begin inline asm
	mov.u32 %r112, %laneid;
	// end inline asm
	and.b32  	%r163, %r2, 992;
	add.s32 	%r164, %r163, 32;
	setp.gt.u32 	%p35, %r164, %r1;
	not.b32 	%r165, %r163;
	add.s32 	%r166, %r1, %r165;
	selp.b32 	%r161, %r166, 31, %p35;
	mov.b64 	%rd61, %fd335;
	mov.b64 	{%r114, %r119}, %rd61;
	mov.b32 	%r120, 1;
	mov.b32 	%r162, -1;
	// begin inline asm
	shfl.sync.down.b32 %r113, %r114, %r120, %r161, %r162;
	// end inline asm
	// begin inline asm
	shfl.sync.down.b32 %r118, %r119, %r120, %r161, %r162;
	// end inline asm
	mov.b64 	%rd62, {%r113, %r118};
	mov.b64 	%fd225, %rd62;
	setp.lt.s32 	%p36, %r112, %r161;
	add.f64 	%fd226, %fd335, %fd225;
	selp.f64 	%fd227, %fd226, %fd335, %p36;
	mov.b64 	%rd63, %fd227;
	mov.b64 	{%r124, %r129}, %rd63;
	mov.b32 	%r130, 2;
	// begin inline asm
	shfl.sync.down.b32 %r123, %r124, %r130, %r161, %r162;
	// end inline asm
	// begin inline asm
	shfl.sync.down.b32 %r128, %r129, %r130, %r161, %r162;
	// end inline asm
	mov.b64 	%rd64, {%r123, %r128};
	mov.b64 	%fd228, %rd64;
	add.s32 	%r167, %r112, 2;
	setp.gt.s32 	%p37, %r167, %r161;
	add.f64 	%fd229, %fd227, %fd228;
	selp.f64 	%fd230, %fd227, %fd229, %p37;
	mov.b64 	%rd65, %fd230;
	mov.b64 	{%r134, %r139}, %rd65;
	mov.b32 	%r140, 4;
	// begin inline asm
	shfl.sync.down.b32 %r133, %r134, %r140, %r161, %r162;
	// end inline asm
	// begin inline asm
	shfl.sync.down.b32 %r138, %r139, %r140, %r161, %r162;
	// end inline asm
	mov.b64 	%rd66, {%r133, %r138};
	mov.b64 	%fd231, %rd66;
	add.s32 	%r168, %r112, 4;
	setp.gt.s32 	%p38, %r168, %r161;
	add.f64 	%fd232, %fd230, %fd231;
	selp.f64 	%fd233, %fd230, %fd232, %p38;
	mov.b64 	%rd67, %fd233;
	mov.b64 	{%r144, %r149}, %rd67;
	mov.b32 	%r150, 8;
	// begin inline asm
	shfl.sync.down.b32 %r143, %r144, %r150, %r161, %r162;
	// end inline asm
	// begin inline asm
	shfl.sync.down.b32 %r148, %r149, %r150, %r161, %r162;
	// end inline asm
	mov.b64 	%rd68, {%r143, %r148};
	mov.b64 	%fd234, %rd68;
	add.s32 	%r169, %r112, 8;
	setp.gt.s32 	%p39, %r169, %r161;
	add.f64 	%fd235, %fd233, %fd234;
	selp.f64 	%fd236, %fd233, %fd235, %p39;
	mov.b64 	%rd69, %fd236;
	mov.b64 	{%r154, %r159}, %rd69;
	mov.b32 	%r160, 16;
	// begin inline asm
	shfl.sync.down.b32 %r153, %r154, %r160, %r161, %r162;
	// end inline asm
	// begin inline asm
	shfl.sync.down.b32 %r158, %r159, %r160, %r161, %r162;
	// end inline asm
	mov.b64 	%rd70, {%r153, %r158};
	mov.b64 	%fd237, %rd70;
	add.s32 	%r170, %r112, 16;
	setp.gt.s32 	%p40, %r170, %r161;
	add.f64 	%fd238, %fd236, %fd237;
	selp.f64 	%fd347, %fd236, %fd238, %p40;
	setp.ne.s32 	%p41, %r112, 0;
	@%p41 bra 	$L__BB12_26;
	shr.u32 	%r171, %r2, 2;
	and.b32  	%r172, %r171, 248;
	mov.u32 	%r173, _ZZN3cub18CUB_300001_SM_10006detail6reduce28DeviceReduceSingleTileKernelINS2_10policy_hubIdyN4cuda3std3__44plusIdEEE10Policy1000EN6thrust24THRUST_300001_SM_1000_NS6detail15normal_iteratorINSD_10device_ptrIfEEEEPdyS9_ddNS7_10__identityEEEvT0_T1_T2_T3_T4_T6_E12temp_storage;
	add.s32 	%r174, %r173, %r172;
	st.shared.f64 	[%r174+16], %fd347;
$L__BB12_26:
	bar.sync 	0;
	setp.ne.s32 	%p42, %r2, 0;
	@%p42 bra 	$L__BB12_49;
	setp.gt.u64 	%p43, %rd19, 32;
	ld.shared.f64 	%fd239, [_ZZN3cub18CUB_300001_SM_10006detail6reduce28DeviceReduceSingleTileKernelINS2_10policy_hubIdyN4cuda3std3__44plusIdEEE10Policy1000EN6thrust24THRUST_300001_SM_1000_NS6detail15normal_iteratorINSD_10device_ptrIfEEEEPdyS9_ddNS7_10__identityEEEvT0_T1_T2_T3_T4_T6_E12temp_storage+24];
	add.f64 	%fd240, %fd347, %fd239;
	selp.f64 	%fd241, %fd240, %fd347, %p43;
	setp.gt.u64 	%p44, %rd19, 64;
	ld.shared.f64 	%fd242, [_ZZN3cub18CUB_300001_SM_10006detail6reduce28DeviceReduceSingleTileKernelINS2_10policy_hubIdyN4cuda3std3__44plusIdEEE10Policy1000EN6thrust24THRUST_300001_SM_1000_NS6detail15normal_iteratorINSD_10device_ptrIfEEEEPdyS9_ddNS7_10__identityEEEvT0_T1_T2_T3_T4_T6_E12temp_storage+32];
	add.f64 	%fd243, %fd242, %fd241;
	selp.f64 	%fd244, %fd243, %fd241, %p44;
	setp.gt.u64 	%p45, %rd19, 96;
	ld.shared.f64 	%fd245, [_ZZN3cub18CUB_300001_SM_10006detail6reduce28DeviceReduceSingleTileKernelINS2_10policy_hubIdyN4cuda3std3__44plusIdEEE10Policy1000EN6thrust24THRUST_300001_SM_1000_NS6detail15normal_iteratorINSD_10device_ptrIfEEEEPdyS9_ddNS7_10__identityEEEvT0_T1_T2_T3_T4_T6_E12temp_storage+40];
	add.f64 	%fd246, %fd245, %fd244;
	selp.f64 	%fd247, %fd246, %fd244, %p45;
	setp.gt.u64 	%p46, %rd19, 128;
	ld.shared.f64 	%fd248, [_ZZN3cub18CUB_300001_SM_10006detail6reduce28DeviceReduceSingleTileKernelINS2_10policy_hubIdyN4cuda3std3__44plusIdEEE10Policy1000EN6thrust24THRUST_300001_SM_1000_NS6detail15normal_iteratorINSD_10device_ptrIfEEEEPdyS9_ddNS7_10__identityEEEvT0_T1_T2_T3_T4_T6_E12temp_storage+48];
	add.f64 	%fd249, %fd248, %fd247;
	selp.f64 	%fd250, %fd249, %fd247, %p46;
	setp.gt.u64 	%p47, %rd19, 160;
	ld.shared.f64 	%fd251, [_ZZN3cub18CUB_300001_SM_10006detail6reduce28DeviceReduceSingleTileKernelINS2_10policy_hubIdyN4cuda3std3__44plusIdEEE10Policy1000EN6thrust24THRUST_300001_SM_1000_NS6detail15normal_iteratorINSD_10device_ptrIfEEEEPdyS9_ddNS7_10__identityEEEvT0_T1_T2_T3_T4_T6_E12temp_storage+56];
	add.f64 	%fd252, %fd251, %fd250;
	selp.f64 	%fd253, %fd252, %fd250, %p47;
	setp.gt.u64 	%p48, %rd19, 192;
	ld.shared.f64 	%fd254, [_ZZN3cub18CUB_300001_SM_10006detail6reduce28DeviceReduceSingleTileKernelINS2_10policy_hubIdyN4cuda3std3__44plusIdEEE10Policy1000EN6thrust24THRUST_300001_SM_1000_NS6detail15normal_iteratorINSD_10device_ptrIfEEEEPdyS9_ddNS7_10__identityEEEvT0_T1_T2_T3_T4_T6_E12temp_storage+64];
	add.f64 	%fd255, %fd254, %fd253;
	selp.f64 	%fd256, %fd255, %fd253, %p48;
	setp.gt.u64 	%p49, %rd19, 224;
	ld.shared.f64 	%fd257, [_ZZN3cub18CUB_300001_SM_10006detail6reduce28DeviceReduceSingleTileKernelINS2_10policy_hubIdyN4cuda3std3__44plusIdEEE10Policy1000EN6thrust24THRUST_300001_SM_1000_NS6detail15normal_iteratorINSD_10device_ptrIfEEEEPdyS9_ddNS7_10__identityEEEvT0_T1_T2_T3_T4_T6_E12temp_storage+72];
	add.f64 	%fd258, %fd257, %fd256;
	selp.f64 	%fd259, %fd258, %fd256, %p49;
	setp.gt.u64 	%p50, %rd19, 256;
	ld.shared.f64 	%fd260, [_ZZN3cub18CUB_300001_SM_10006detail6reduce28DeviceReduceSingleTileKernelINS2_10policy_hubIdyN4cuda3std3__44plusIdEEE10Policy1000EN6thrust24THRUST_300001_SM_1000_NS6detail15normal_iteratorINSD_10device_ptrIfEEEEPdyS9_ddNS7_10__identityEEEvT0_T1_T2_T3_T4_T6_E12temp_storage+80];
	add.f64 	%fd261, %fd260, %fd259;
	selp.f64 	%fd262, %fd261, %fd259, %p50;
	setp.gt.u64 	%p51, %rd19, 288;
	ld.shared.f64 	%fd263, [_ZZN3cub18CUB_300001_SM_10006detail6reduce28DeviceReduceSingleTileKernelINS2_10policy_hubIdyN4cuda3std3__44plusIdEEE10Policy1000EN6thrust24THRUST_300001_SM_1000_NS6detail15normal_iteratorINSD_10device_ptrIfEEEEPdyS9_ddNS7_10__identityEEEvT0_T1_T2_T3_T4_T6_E12temp_storage+88];
	add.f64 	%fd264, %fd263, %fd262;
	selp.f64 	%fd265, %fd264, %fd262, %p51;
	setp.gt.u64 	%p52, %rd19, 320;
	ld.shared.f64 	%fd266, [_ZZN3cub18CUB_300001_SM_10006detail6reduce28DeviceReduceSingleTileKernelINS2_10policy_hubIdyN4cuda3std3__44plusIdEEE10Policy1000EN6thrust24THRUST_300001_SM_1000_NS6detail15normal_iteratorINSD_10device_ptrIfEEEEPdyS9_ddNS7_10__identityEEEvT0_T1_T2_T3_T4_T6_E12temp_storage+96];
	add.f64 	%fd267, %fd266, %fd265;
	selp.f64 	%fd268, %fd267, %fd265, %p52;
	setp.gt.u64 	%p53, %rd19, 352;
	ld.shared.f64 	%fd269, [_ZZN3cub18CUB_300001_SM_10006detail6reduce28DeviceReduceSingleTileKernelINS2_10policy_hubIdyN4cuda3std3__44plusIdEEE10Policy1000EN6thrust24THRUST_300001_SM_1000_NS6detail15normal_iteratorINSD_10device_ptrIfEEEEPdyS9_ddNS7_10__identityEEEvT0_T1_T2_T3_T4_T6_E12temp_storage+104];
	add.f64 	%fd270, %fd269, %fd268;
	selp.f64 	%fd271, %fd270, %fd268, %p53;
	setp.gt.u64 	%p54, %rd19, 384;
	ld.shared.f64 	%fd272, [_ZZN3cub18CUB_300001_SM_10006detail6reduce28DeviceReduceSingleTileKernelINS2_10policy_hubIdyN4cuda3std3__44plusIdEEE10Policy1000EN6thrust24THRUST_300001_SM_1000_NS6detail15normal_iteratorINSD_10device_ptrIfEEEEPdyS9_ddNS7_10__identityEEEvT0_T1_T2_T3_T4_T6_E12temp_storage+112];
	add.f64 	%fd273, %fd272, %fd271;
	selp.f64 	%fd274, %fd273, %fd271, %p54;
	setp.gt.u64 	%p55, %rd19, 416;
	ld.shared.f64 	%fd275, [_ZZN3cub18CUB_300001_SM_10006detail6reduce28DeviceReduceSingleTileKernelINS2_10policy_hubIdyN4cuda3std3__44plusIdEEE10Policy1000EN6thrust24THRUST_300001_SM_1000_NS6detail15normal_iteratorINSD_10device_ptrIfEEEEPdyS9_ddNS7_10__identityEEEvT0_T1_T2_T3_T4_T6_E12temp_storage+120];
	add.f64 	%fd276, %fd275, %fd274;
	selp.f64 	%fd277, %fd276, %fd274, %p55;
	setp.gt.u64 	%p56, %rd19, 448;
	ld.shared.f64 	%fd278, [_ZZN3cub18CUB_300001_SM_10006detail6reduce28DeviceReduceSingleTileKernelINS2_10policy_hubIdyN4cuda3std3__44plusIdEEE10Policy1000EN6thrust24THRUST_300001_SM_1000_NS6detail15normal_iteratorINSD_10device_ptrIfEEEEPdyS9_ddNS7_10__identityEEEvT0_T1_T2_T3_T4_T6_E12temp_storage+128];
	add.f64 	%fd279, %fd278, %fd277;
	selp.f64 	%fd280, %fd279, %fd277, %p56;
	setp.gt.u64 	%p57, %rd19, 480;
	ld.shared.f64 	%fd281, [_ZZN3cub18CUB_300001_SM_10006detail6reduce28DeviceReduceSingleTileKernelINS2_10policy_hubIdyN4cuda3std3__44plusIdEEE10Policy1000EN6thrust24THRUST_300001_SM_1000_NS6detail15normal_iteratorINSD_10device_ptrIfEEEEPdyS9_ddNS7_10__identityEEEvT0_T1_T2_T3_T4_T6_E12temp_storage+136];
	add.f64 	%fd282, %fd281, %fd280;
	selp.f64 	%fd347, %fd282, %fd280, %p57;
	bra.uni 	$L__BB12_49;
$L__BB12_28:
	mov.u32 	%r24, %tid.x;
	cvt.u64.u32 	%rd6, %r24;
	mul.wide.u32 	%rd22, %r24, 4;
	add.s64 	%rd7, %rd2, %rd22;
	ld.global.f32 	%f1, [%rd7];
	cvt.f64.f32 	%fd43, %f1;
	ld.global.f32 	%f2, [%rd7+2048];
	cvt.f64.f32 	%fd44, %f2;
	ld.global.f32 	%f3, [%rd7+4096];
	cvt.f64.f32 	%fd45, %f3;
	ld.global.f32 	%f4, [%rd7+6144];
	cvt.f64.f32 	%fd46, %f4;
	ld.global.f32 	%f5, [%rd7+8192];
	cvt.f64.f32 	%fd47, %f5;
	ld.global.f32 	%f6, [%rd7+10240];
	cvt.f64.f32 	%fd48, %f6;
	ld.global.f32 	%f7, [%rd7+12288];
	cvt.f64.f32 	%fd49, %f7;
	add.f64 	%fd50, %fd43, %fd44;
	add.f64 	%fd51, %fd50, %fd45;
	add.f64 	%fd52, %fd51, %fd46;
	add.f64 	%fd53, %fd52, %fd47;
	add.f64 	%fd54, %fd53, %fd48;
	add.f64 	%fd346, %fd54, %fd49;
	add.s64 	%rd8, %rd19, -3584;
	setp.lt.u64 	%p3, %rd8, 3584;
	mov.b64 	%rd83, 3584;
	@%p3 bra 	$L__BB12_32;
	mov.b64 	%rd83, 3584;
$L__BB12_30:
	shl.b64 	%rd24, %rd83, 2;
	add.s64 	%rd25, %rd7, %rd24;
	ld.global.f32 	%f8, [%rd25];
	cvt.f64.f32 	%fd55, %f8;
	ld.global.f32 	%f9, [%rd25+2048];
	cvt.f64.f32 	%fd56, %f9;
	ld.global.f32 	%f10, [%rd25+4096];
	cvt.f64.f32 	%fd57, %f10;
	ld.global.f32 	%f11, [%rd25+6144];
	cvt.f64.f32 	%fd58, %f11;
	ld.global.f32 	%f12, [%rd25+8192];
	cvt.f64.f32 	%fd59, %f12;
	ld.global.f32 	%f13, [%rd25+10240];
	cvt.f64.f32 	%fd60, %f13;
	ld.global.f32 	%f14, [%rd25+12288];
	cvt.f64.f32 	%fd61, %f14;
	add.f64 	%fd62, %fd346, %fd55;
	add.f64 	%fd63, %fd62, %fd56;
	add.f64 	%fd64, %fd63, %fd57;
	add.f64 	%fd65, %fd64, %fd58;
	add.f64 	%fd66, %fd65, %fd59;
	add.f64 	%fd67, %fd66, %fd60;
	add.f64 	%fd346, %fd67, %fd61;
	sub.s64 	%rd26, %rd19, %rd83;
	setp.lt.u64 	%p4, %rd26, 3584;
	@%p4 bra 	$L__BB12_45;
	add.s64 	%rd83, %rd83, 3584;
	setp.le.u64 	%p5, %rd83, %rd8;
	@%p5 bra 	$L__BB12_30;
$L__BB12_32:
	setp.le.u64 	%p6, %rd19, %rd83;
	cvt.u32.u64 	%r42, %rd83;
	cvt.u32.u64 	%r43, %rd19;
	sub.s32 	%r44, %r43, %r42;
	setp.ge.s32 	%p7, %r24, %r44;
	or.pred  	%p8, %p6, %p7;
	@%p8 bra 	$L__BB12_45;
	not.b32 	%r47, %r24;
	add.s32 	%r48, %r47, %r43;
	sub.s32 	%r50, %r48, %r42;
	shr.u32 	%r51, %r50, 9;
	add.s32 	%r25, %r51, 1;
	and.b32  	%r26, %r25, 15;
	setp.lt.u32 	%p9, %r50, 7680;
	mov.u32 	%r242, %r24;
	@%p9 bra 	$L__BB12_36;
	and.b32  	%r52, %r25, 16777200;
	neg.s32 	%r240, %r52;
	add.s64 	%rd27, %rd83, %rd6;
	shl.b64 	%rd28, %rd27, 2;
	add.s64 	%rd29, %rd28, %rd2;
	add.s64 	%rd84, %rd29, 16384;
	mov.u32 	%r242, %r24;
$L__BB12_35:
	.pragma "nounroll";
	ld.global.f32 	%f15, [%rd84+-16384];
	cvt.f64.f32 	%fd69, %f15;
	add.f64 	%fd70, %fd346, %fd69;
	ld.global.f32 	%f16, [%rd84+-14336];
	cvt.f64.f32 	%fd71, %f16;
	add.f64 	%fd72, %fd70, %fd71;
	ld.global.f32 	%f17, [%rd84+-12288];
	cvt.f64.f32 	%fd73, %f17;
	add.f64 	%fd74, %fd72, %fd73;
	ld.global.f32 	%f18, [%rd84+-10240];
	cvt.f64.f32 	%fd75, %f18;
	add.f64 	%fd76, %fd74, %fd75;
	ld.global.f32 	%f19, [%rd84+-8192];
	cvt.f64.f32 	%fd77, %f19;
	add.f64 	%fd78, %fd76, %fd77;
	ld.global.f32 	%f20, [%rd84+-6144];
	cvt.f64.f32 	%fd79, %f20;
	add.f64 	%fd80, %fd78, %fd79;
	ld.global.f32 	%f21, [%rd84+-4096];
	cvt.f64.f32 	%fd81, %f21;
	add.f64 	%fd82, %fd80, %fd81;
	ld.global.f32 	%f22, [%rd84+-2048];
	cvt.f64.f32 	%fd83, %f22;
	add.f64 	%fd84, %fd82, %fd83;
	ld.global.f32 	%f23, [%rd84];
	cvt.f64.f32 	%fd85, %f23;
	add.f64 	%fd86, %fd84, %fd85;
	ld.global.f32 	%f24, [%rd84+2048];
	cvt.f64.f32 	%fd87, %f24;
	add.f64 	%fd88, %fd86, %fd87;
	ld.global.f32 	%f25, [%rd84+4096];
	cvt.f64.f32 	%fd89, %f25;
	add.f64 	%fd90, %fd88, %fd89;
	ld.global.f32 	%f26, [%rd84+6144];
	cvt.f64.f32 	%fd91, %f26;
	add.f64 	%fd92, %fd90, %fd91;
	ld.global.f32 	%f27, [%rd84+8192];
	cvt.f64.f32 	%fd93, %f27;
	add.f64 	%fd94, %fd92, %fd93;
	ld.global.f32 	%f28, [%rd84+10240];
	cvt.f64.f32 	%fd95, %f28;
	add.f64 	%fd96, %fd94, %fd95;
	ld.global.f32 	%f29, [%rd84+12288];
	cvt.f64.f32 	%fd97, %f29;
	add.f64 	%fd98, %fd96, %fd97;
	ld.global.f32 	%f30, [%rd84+14336];
	cvt.f64.f32 	%fd99, %f30;
	add.f64 	%fd346, %fd98, %fd99;
	add.s32 	%r242, %r242, 8192;
	add.s32 	%r240, %r240, 16;
	add.s64 	%rd84, %rd84, 32768;
	setp.ne.s32 	%p10, %r240, 0;
	@%p10 bra 	$L__BB12_35;
$L__BB12_36:
	setp.eq.s32 	%p11, %r26, 0;
	@%p11 bra 	$L__BB12_45;
	and.b32  	%r33, %r25, 7;
	setp.lt.u32 	%p12, %r26, 8;
	@%p12 bra 	$L__BB12_39;
	cvt.u64.u32 	%rd30, %r242;
	add.s64 	%rd31, %rd83, %rd30;
	shl.b64 	%rd32, %rd31, 2;
	add.s64 	%rd33, %rd2, %rd32;
	ld.global.f32 	%f31, [%rd33];
	cvt.f64.f32 	%fd101, %f31;
	add.f64 	%fd102, %fd346, %fd101;
	ld.global.f32 	%f32, [%rd33+2048];
	cvt.f64.f32 	%fd103, %f32;
	add.f64 	%fd104, %fd102, %fd103;
	ld.global.f32 	%f33, [%rd33+4096];
	cvt.f64.f32 	%fd105, %f33;
	add.f64 	%fd106, %fd104, %fd105;
	ld.global.f32 	%f34, [%rd33+6144];
	cvt.f64.f32 	%fd107, %f34;
	add.f64 	%fd108, %fd106, %fd107;
	ld.global.f32 	%f35, [%rd33+8192];
	cvt.f64.f32 	%fd109, %f35;
	add.f64 	%fd110, %fd108, %fd109;
	ld.global.f32 	%f36, [%rd33+10240];
	cvt.f64.f32 	%fd111, %f36;
	add.f64 	%fd112, %fd110, %fd111;
	ld.global.f32 	%f37, [%rd33+12288];
	cvt.f64.f32 	%fd113, %f37;
	add.f64 	%fd114, %fd112, %fd113;
	ld.global.f32 	%f38, [%rd33+14336];
	cvt.f64.f32 	%fd115, %f38;
	add.f64 	%fd346, %fd114, %fd115;
	add.s32 	%r242, %r242, 4096;
$L__BB12_39:
	setp.eq.s32 	%p13, %r33, 0;
	@%p13 bra 	$L__BB12_45;
	and.b32  	%r36, %r25, 3;
	setp.lt.u32 	%p14, %r33, 4;
	@%p14 bra 	$L__BB12_42;
	cvt.u64.u32 	%rd34, %r242;
	add.s64 	%rd35, %rd83, %rd34;
	shl.b64 	%rd36, %rd35, 2;
	add.s64 	%rd37, %rd2, %rd36;
	ld.global.f32 	%f39, [%rd37];
	cvt.f64.f32 	%fd117, %f39;
	add.f64 	%fd118, %fd346, %fd117;
	ld.global.f32 	%f40, [%rd37+2048];
	cvt.f64.f32 	%fd119, %f40;
	add.f64 	%fd120, %fd118, %fd119;
	ld.global.f32 	%f41, [%rd37+4096];
	cvt.f64.f32 	%fd121, %f41;
	add.f64 	%fd122, %fd120, %fd121;
	ld.global.f32 	%f42, [%rd37+6144];
	cvt.f64.f32 	%fd123, %f42;
	add.f64 	%fd346, %fd122, %fd123;
	add.s32 	%r242, %r242, 2048;
$L__BB12_42:
	setp.eq.s32 	%p15, %r36, 0;
	@%p15 bra 	$L__BB12_45;
	cvt.u64.u32 	%rd38, %r242;
	add.s64 	%rd39, %rd83, %rd38;
	shl.b64 	%rd40, %rd39, 2;
	add.s64 	%rd85, %rd2, %rd40;
	neg.s32 	%r245, %r36;
$L__BB12_44:
	.pragma "nounroll";
	ld.global.f32 	%f43, [%rd85];
	cvt.f64.f32 	%fd124, %f43;
	add.f64 	%fd346, %fd346, %fd124;
	add.s64 	%rd85, %rd85, 2048;
	add.s32 	%r245, %r245, 1;
	setp.ne.s32 	%p16, %r245, 0;
	@%p16 bra 	$L__BB12_44;
$L__BB12_45:
	// begin inline asm
	mov.u32 %r53, %laneid;
	// end inline asm
	mov.b64 	%rd41, %fd346;
	mov.b64 	{%r55, %r60}, %rd41;
	mov.b32 	%r61, 1;
	mov.b32 	%r102, 31;
	mov.b32 	%r103, -1;
	// begin inline asm
	shfl.sync.down.b32 %r54, %r55, %r61, %r102, %r103;
	// end inline asm
	// begin inline asm
	shfl.sync.down.b32 %r59, %r60, %r61, %r102, %r103;
	// end inline asm
	mov.b64 	%rd42, {%r54, %r59};
	mov.b64 	%fd125, %rd42;
	setp.gt.s32 	%p17, %r53, 30;
	add.f64 	%fd126, %fd346, %fd125;
	selp.f64 	%fd127, %fd346, %fd126, %p17;
	mov.b64 	%rd43, %fd127;
	mov.b64 	{%r65, %r70}, %rd43;
	mov.b32 	%r71, 2;
	// begin inline asm
	shfl.sync.down.b32 %r64, %r65, %r71, %r102, %r103;
	// end inline asm
	// begin inline asm
	shfl.sync.down.b32 %r69, %r70, %r71, %r102, %r103;
	// end inline asm
	mov.b64 	%rd44, {%r64, %r69};
	mov.b64 	%fd128, %rd44;
	setp.gt.s32 	%p18, %r53, 29;
	add.f64 	%fd129, %fd127, %fd128;
	selp.f64 	%fd130, %fd127, %fd129, %p18;
	mov.b64 	%rd45, %fd130;
	mov.b64 	{%r75, %r80}, %rd45;
	mov.b32 	%r81, 4;
	// begin inline asm
	shfl.sync.down.b32 %r74, %r75, %r81, %r102, %r103;
	// end inline asm
	// begin inline asm
	shfl.sync.down.b32 %r79, %r80, %r81, %r102, %r103;
	// end inline asm
	mov.b64 	%rd46, {%r74, %r79};
	mov.b64 	%fd131, %rd46;
	setp.gt.s32 	%p19, %r53, 27;
	add.f64 	%fd132, %fd130, %fd131;
	selp.f64 	%fd133, %fd130, %fd132, %p19;
	mov.b64 	%rd47, %fd133;
	mov.b64 	{%r85, %r90}, %rd47;
	mov.b32 	%r91, 8;
	// begin inline asm
	shfl.sync.down.b32 %r84, %r85, %r91, %r102, %r103;
	// end inline asm
	// begin inline asm
	shfl.sync.down.b32 %r89, %r90, %r91, %r102, %r103;
	// end inline asm
	mov.b64 	%rd48, {%r84, %r89};
	mov.b64 	%fd134, %rd48;
	setp.gt.s32 	%p20, %r53, 23;
	add.f64 	%fd135, %fd133, %fd134;
	selp.f64 	%fd136, %fd133, %fd135, %p20;
	mov.b64 	%rd49, %fd136;
	mov.b64 	{%r95, %r100}, %rd49;
	mov.b32 	%r101, 16;
	// begin inline asm
	shfl.sync.down.b32 %r94, %r95, %r101, %r102, %r103;
	// end inline asm
	// begin inline asm
	shfl.sync.down.b32 %r99, %r100, %r101, %r102, %r103;
	// end inline asm
	mov.b64 	%rd50, {%r94, %r99};
	mov.b64 	%fd137, %rd50;
	setp.gt.s32 	%p21, %r53, 15;
	add.f64 	%fd38, %fd136, %fd137;
	selp.f64 	%fd347, %fd136, %fd38, %p21;
	setp.ne.s32 	%p22, %r53, 0;
	@%p22 bra 	$L__BB12_47;
	shr.u32 	%r104, %r24, 2;
	and.b32  	%r105, %r104, 248;
	mov.u32 	%r106, _ZZN3cub18CUB_300001_SM_10006detail6reduce28DeviceReduceSingleTileKernelINS2_10policy_hubIdyN4cuda3std3__44plusIdEEE10Policy1000EN6thrust24THRUST_300001_SM_1000_NS6detail15normal_iteratorINSD_10device_ptrIfEEEEPdyS9_ddNS7_10__identityEEEvT0_T1_T2_T3_T4_T6_E12temp_storage;
	add.s32 	%r107, %r106, %r105;
	st.shared.f64 	[%r107+16], %fd38;
$L__BB12_47:
	bar.sync 	0;
	setp.ne.s32 	%p23, %r24, 0;
	@%p23 bra 	$L__BB12_49;
	ld.shared.f64 	%fd138, [_ZZN3cub18CUB_300001_SM_10006detail6reduce28DeviceReduceSingleTileKernelINS2_10policy_hubIdyN4cuda3std3__44plusIdEEE10Policy1000EN6thrust24THRUST_300001_SM_1000_NS6detail15normal_iteratorINSD_10device_ptrIfEEEEPdyS9_ddNS7_10__identityEEEvT0_T1_T2_T3_T4_T6_E12temp_storage+24];
	add.f64 	%fd139, %fd347, %fd138;
	ld.shared.f64 	%fd140, [_ZZN3cub18CUB_300001_SM_10006detail6reduce28DeviceReduceSingleTileKernelINS2_10policy_hubIdyN4cuda3std3__44plusIdEEE10Policy1000EN6thrust24THRUST_300001_SM_1000_NS6detail15normal_iteratorINSD_10device_ptrIfEEEEPdyS9_ddNS7_10__identityEEEvT0_T1_T2_T3_T4_T6_E12temp_storage+32];
	add.f64 	%fd141, %fd139, %fd140;
	ld.shared.f64 	%fd142, [_ZZN3cub18CUB_300001_SM_10006detail6reduce28DeviceReduceSingleTileKernelINS2_10policy_hubIdyN4cuda3std3__44plusIdEEE10Policy1000EN6thrust24THRUST_300001_SM_1000_NS6detail15normal_iteratorINSD_10device_ptrIfEEEEPdyS9_ddNS7_10__identityEEEvT0_T1_T2_T3_T4_T6_E12temp_storage+40];
	add.f64 	%fd143, %fd141, %fd142;
	ld.shared.f64 	%fd144, [_ZZN3cub18CUB_300001_SM_10006detail6reduce28DeviceReduceSingleTileKernelINS2_10policy_hubIdyN4cuda3std3__44plusIdEEE10Policy1000EN6thrust24THRUST_300001_SM_1000_NS6detail15normal_iteratorINSD_10device_ptrIfEEEEPdyS9_ddNS7_10__identityEEEvT0_T1_T2_T3_T4_T6_E12temp_storage+48];
	add.f64 	%fd145, %fd143, %fd144;
	ld.shared.f64 	%fd146, [_ZZN3cub18CUB_300001_SM_10006detail6reduce28DeviceReduceSingleTileKernelINS2_10policy_hubIdyN4cuda3std3__44plusIdEEE10Policy1000EN6thrust24THRUST_300001_SM_1000_NS6detail15normal_iteratorINSD_10device_ptrIfEEEEPdyS9_ddNS7_10__identityEEEvT0_T1_T2_T3_T4_T6_E12temp_storage+56];
	add.f64 	%fd147, %fd145, %fd146;
	ld.shared.f64 	%fd148, [_ZZN3cub18CUB_300001_SM_10006detail6reduce28DeviceReduceSingleTileKernelINS2_10policy_hubIdyN4cuda3std3__44plusIdEEE10Policy1000EN6thrust24THRUST_300001_SM_1000_NS6detail15normal_iteratorINSD_10device_ptrIfEEEEPdyS9_ddNS7_10__identityEEEvT0_T1_T2_T3_T4_T6_E12temp_storage+64];
	add.f64 	%fd149, %fd147, %fd148;
	ld.shared.f64 	%fd150, [_ZZN3cub18CUB_300001_SM_10006detail6reduce28DeviceReduceSingleTileKernelINS2_10policy_hubIdyN4cuda3std3__44plusIdEEE10Policy1000EN6thrust24THRUST_300001_SM_1000_NS6detail15normal_iteratorINSD_10device_ptrIfEEEEPdyS9_ddNS7_10__identityEEEvT0_T1_T2_T3_T4_T6_E12temp_storage+72];
	add.f64 	%fd151, %fd149, %fd150;
	ld.shared.f64 	%fd152, [_ZZN3cub18CUB_300001_SM_10006detail6reduce28DeviceReduceSingleTileKernelINS2_10policy_hubIdyN4cuda3std3__44plusIdEEE10Policy1000EN6thrust24THRUST_300001_SM_1000_NS6detail15normal_iteratorINSD_10device_ptrIfEEEEPdyS9_ddNS7_10__identityEEEvT0_T1_T2_T3_T4_T6_E12temp_storage+80];
	add.f64 	%fd153, %fd151, %fd152;
	ld.shared.f64 	%fd154, [_ZZN3cub18CUB_300001_SM_10006detail6reduce28DeviceReduceSingleTileKernelINS2_10policy_hubIdyN4cuda3std3__44plusIdEEE10Policy1000EN6thrust24THRUST_300001_SM_1000_NS6detail15normal_iteratorINSD_10device_ptrIfEEEEPdyS9_ddNS7_10__identityEEEvT0_T1_T2_T3_T4_T6_E12temp_storage+88];
	add.f64 	%fd155, %fd153, %fd154;
	ld.shared.f64 	%fd156, [_ZZN3cub18CUB_300001_SM_10006detail6reduce28DeviceReduceSingleTileKernelINS2_10policy_hubIdyN4cuda3std3__44plusIdEEE10Policy1000EN6thrust24THRUST_300001_SM_1000_NS6detail15normal_iteratorINSD_10device_ptrIfEEEEPdyS9_ddNS7_10__identityEEEvT0_T1_T2_T3_T4_T6_E12temp_storage+96];
	add.f64 	%fd157, %fd155, %fd156;
	ld.shared.f64 	%fd158, [_ZZN3cub18CUB_300001_SM_10006detail6reduce28DeviceReduceSingleTileKernelINS2_10policy_hubIdyN4cuda3std3__44plusIdEEE10Policy1000EN6thrust24THRUST_300001_SM_1000_NS6detail15normal_iteratorINSD_10device_ptrIfEEEEPdyS9_ddNS7_10__identityEEEvT0_T1_T2_T3_T4_T6_E12temp_storage+104];
	add.f64 	%fd159, %fd157, %fd158;
	ld.shared.f64 	%fd160, [_ZZN3cub18CUB_300001_SM_10006detail6reduce28DeviceReduceSingleTileKernelINS2_10policy_hubIdyN4cuda3std3__44plusIdEEE10Policy1000EN6thrust24THRUST_300001_SM_1000_NS6detail15normal_iteratorINSD_10device_ptrIfEEEEPdyS9_ddNS7_10__identityEEEvT0_T1_T2_T3_T4_T6_E12temp_storage+112];
	add.f64 	%fd161, %fd159, %fd160;
	ld.shared.f64 	%fd162, [_ZZN3cub18CUB_300001_SM_10006detail6reduce28DeviceReduceSingleTileKernelINS2_10policy_hubIdyN4cuda3std3__44plusIdEEE10Policy1000EN6thrust24THRUST_300001_SM_1000_NS6detail15normal_iteratorINSD_10device_ptrIfEEEEPdyS9_ddNS7_10__identityEEEvT0_T1_T2_T3_T4_T6_E12temp_storage+120];
	add.f64 	%fd163, %fd161, %fd162;
	ld.shared.f64 	%fd164, [_ZZN3cub18CUB_300001_SM_10006detail6reduce28DeviceReduceSingleTileKernelINS2_10policy_hubIdyN4cuda3std3__44plusIdEEE10Policy1000EN6thrust24THRUST_300001_SM_1000_NS6detail15normal_iteratorINSD_10device_ptrIfEEEEPdyS9_ddNS7_10__identityEEEvT0_T1_T2_T3_T4_T6_E12temp_storage+128];
	add.f64 	%fd165, %fd163, %fd164;
	ld.shared.f64 	%fd166, [_ZZN3cub18CUB_300001_SM_10006detail6reduce28DeviceReduceSingleTileKernelINS2_10policy_hubIdyN4cuda3std3__44plusIdEEE10Policy1000EN6thrust24THRUST_300001_SM_1000_NS6detail15normal_iteratorINSD_10device_ptrIfEEEEPdyS9_ddNS7_10__identityEEEvT0_T1_T2_T3_T4_T6_E12temp_storage+136];
	add.f64 	%fd347, %fd165, %fd166;
$L__BB12_49:
	mov.u32 	%r230, %tid.x;
	setp.ne.s32 	%p65, %r230, 0;
	@%p65 bra 	$L__BB12_51;
	add.f64 	%fd325, %fd42, %fd347;
	st.global.f64 	[%rd1], %fd325;
$L__BB12_51:
	ret;

}
	// .globl	_ZN3cub18CUB_300001_SM_10006detail6reduce18DeviceReduceKernelINS2_10policy_hubIdyN4cuda3std3__44plusIdEEE10Policy1000EN6thrust24THRUST_300001_SM_1000_NS6detail15normal_iteratorINSD_10device_ptrIfEEEEyS9_dNS7_10__identityEEEvT0_PT3_T1_NS0_13GridEvenShareISN_EET2_T4_
.visible .entry _ZN3cub18CUB_300001_SM_10006detail6reduce18DeviceReduceKernelINS2_10policy_hubIdyN4cuda3std3__44plusIdEEE10Policy1000EN6thrust24THRUST_300001_SM_1000_NS6detail15normal_iteratorINSD_10device_ptrIfEEEEyS9_dNS7_10__identityEEEvT0_PT3_T1_NS0_13GridEvenShareISN_EET2_T4_(
	.param .align 8 .b8 _ZN3cub18CUB_300001_SM_10006detail6reduce18DeviceReduceKernelINS2_10policy_hubIdyN4cuda3std3__44plusIdEEE10Policy1000EN6thrust24THRUST_300001_SM_1000_NS6detail15normal_iteratorINSD_10device_ptrIfEEEEyS9_dNS7_10__identityEEEvT0_PT3_T1_NS0_13GridEvenShareISN_EET2_T4__param_0[8],
	.param .u64 .ptr .align 1 _ZN3cub18CUB_300001_SM_10006detail6reduce18DeviceReduceKernelINS2_10policy_hubIdyN4cuda3std3__44plusIdEEE10Policy1000EN6thrust24THRUST_300001_SM_1000_NS6detail15normal_iteratorINSD_10device_ptrIfEEEEyS9_dNS7_10__identityEEEvT0_PT3_T1_NS0_13GridEvenShareISN_EET2_T4__param_1,
	.param .u64 _ZN3cub18CUB_300001_SM_10006detail6reduce18DeviceReduceKernelINS2_10policy_hubIdyN4cuda3std3__44plusIdEEE10Policy1000EN6thrust24THRUST_300001_SM_1000_NS6detail15normal_iteratorINSD_10device_ptrIfEEEEyS9_dNS7_10__identityEEEvT0_PT3_T1_NS0_13GridEvenShareISN_EET2_T4__param_2,
	.param .align 8 .b8 _ZN3cub18CUB_300001_SM_10006detail6reduce18DeviceReduceKernelINS2_10policy_hubIdyN4cuda3std3__44plusIdEEE10Policy1000EN6thrust24THRUST_300001_SM_1000_NS6detail15normal_iteratorINSD_10device_ptrIfEEEEyS9_dNS7_10__identityEEEvT0_PT3_T1_NS0_13GridEvenShareISN_EET2_T4__param_3[72],
	.param .align 1 .b8 _ZN3cub18CUB_300001_SM_10006detail6reduce18DeviceReduceKernelINS2_10policy_hubIdyN4cuda3std3__44plusIdEEE10Policy1000EN6thrust24THRUST_300001_SM_1000_NS6detail15normal_iteratorINSD_10device_ptrIfEEEEyS9_dNS7_10__identityEEEvT0_PT3_T1_NS0_13GridEvenShareISN_EET2_T4__param_4[1],
	.param .align 1 .b8 _ZN3cub18CUB_300001_SM_10006detail6reduce18DeviceReduceKernelINS2_10policy_hubIdyN4cuda3std3__44plusIdEEE10Policy1000EN6thrust24THRUST_300001_SM_1000_NS6detail15normal_iteratorINSD_10device_ptrIfEEEEyS9_dNS7_10__identityEEEvT0_PT3_T1_NS0_13GridEvenShareISN_EET2_T4__param_5[1]
)
.maxntid 512
{
	.reg .pred 	%p<65>;
	.reg .b16 	%rs<4>;
	.reg .b32 	%r<280>;
	.reg .b32 	%f<74>;
	.reg .b64 	%rd<107>;
	.reg .b64 	%fd<344>;
	// demoted variable
	.shared .align 8 .b8 _ZZN3cub18CUB_300001_SM_10006detail6reduce18DeviceReduceKernelINS2_10policy_hubIdyN4cuda3std3__44plusIdEEE10Policy1000EN6thrust24THRUST_300001_SM_1000_NS6detail15normal_iteratorINSD_10device_ptrIfEEEEyS9_dNS7_10__identityEEEvT0_PT3_T1_NS0_13GridEvenShareISN_EET2_T4_E12temp_storage[152];
	ld.param.u64 	%rd1, [_ZN3cub18CUB_300001_SM_10006detail6reduce18DeviceReduceKernelINS2_10policy_hubIdyN4cuda3std3__44plusIdEEE10Policy1000EN6thrust24THRUST_300001_SM_1000_NS6detail15normal_iteratorINSD_10device_ptrIfEEEEyS9_dNS7_10__identityEEEvT0_PT3_T1_NS0_13GridEvenShareISN_EET2_T4__param_3+32];
	ld.param.u32 	%r1, [_ZN3cub18CUB_300001_SM_10006detail6reduce18DeviceReduceKernelINS2_10policy_hubIdyN4cuda3std3__44plusIdEEE10Policy1000EN6thrust24THRUST_300001_SM_1000_NS6detail15normal_iteratorINSD_10device_ptrIfEEEEyS9_dNS7_10__identityEEEvT0_PT3_T1_NS0_13GridEvenShareISN_EET2_T4__param_3+40];
	ld.param.u64 	%rd26, [_ZN3cub18CUB_300001_SM_10006detail6reduce18DeviceReduceKernelINS2_10policy_hubIdyN4cuda3std3__44plusIdEEE10Policy1000EN6thrust24THRUST_300001_SM_1000_NS6detail15normal_iteratorINSD_10device_ptrIfEEEEyS9_dNS7_10__identityEEEvT0_PT3_T1_NS0_13GridEvenShareISN_EET2_T4__param_0];
	cvta.to.global.u64 	%rd2, %rd26;
	mov.u32 	%r2, %ctaid.x;
	mul.lo.s32 	%r50, %r1, 3584;
	cvt.s64.s32 	%rd3, %r50;
	mul.lo.s32 	%r51, %r2, 3584;
	cvt.u64.u32 	%rd4, %r51;
	sub.s64 	%rd5, %rd1, %rd4;
	setp.gt.u64 	%p1, %rd5, 3583;
	@%p1 bra 	$L__BB13_25;
	cvt.u32.u64 	%r136, %rd4;
	cvt.u32.u64 	%r3, %rd1;
	sub.s32 	%r4, %r3, %r136;
	mov.u32 	%r5, %tid.x;
	setp.ge.s32 	%p23, %r5, %r4;
	mov.f64 	%fd332, 0d0000000000000000;
	mov.u32 	%r267, %r5;
	@%p23 bra 	$L__BB13_3;
	add.s32 	%r138, %r136, %r5;
	mul.wide.u32 	%rd60, %r138, 4;
	add.s64 	%rd61, %rd2, %rd60;
	ld.global.f32 	%f44, [%rd61];
	cvt.f64.f32 	%fd332, %f44;
	add.s32 	%r267, %r5, 512;
$L__BB13_3:
	setp.ge.s32 	%p24, %r267, %r4;
	@%p24 bra 	$L__BB13_16;
	not.b32 	%r140, %r267;
	add.s32 	%r141, %r140, %r3;
	sub.s32 	%r142, %r141, %r136;
	shr.u32 	%r143, %r142, 9;
	add.s32 	%r8, %r143, 1;
	and.b32  	%r9, %r8, 15;
	setp.lt.u32 	%p25, %r142, 7680;
	@%p25 bra 	$L__BB13_7;
	and.b32  	%r144, %r8, 16777200;
	neg.s32 	%r265, %r144;
	mul.wide.u32 	%rd62, %r2, 14336;
	mul.wide.u32 	%rd63, %r267, 4;
	add.s64 	%rd64, %rd62, %rd63;
	add.s64 	%rd65, %rd64, %rd2;
	add.s64 	%rd101, %rd65, 16384;
$L__BB13_6:
	.pragma "nounroll";
	ld.global.f32 	%f45, [%rd101+-16384];
	cvt.f64.f32 	%fd167, %f45;
	add.f64 	%fd168, %fd332, %fd167;
	ld.global.f32 	%f46, [%rd101+-14336];
	cvt.f64.f32 	%fd169, %f46;
	add.f64 	%fd170, %fd168, %fd169;
	ld.global.f32 	%f47, [%rd101+-12288];
	cvt.f64.f32 	%fd171, %f47;
	add.f64 	%fd172, %fd170, %fd171;
	ld.global.f32 	%f48, [%rd101+-10240];
	cvt.f64.f32 	%fd173, %f48;
	add.f64 	%fd174, %fd172, %fd173;
	ld.global.f32 	%f49, [%rd101+-8192];
	cvt.f64.f32 	%fd175, %f49;
	add.f64 	%fd176, %fd174, %fd175;
	ld.global.f32 	%f50, [%rd101+-6144];
	cvt.f64.f32 	%fd177, %f50;
	add.f64 	%fd178, %fd176, %fd177;
	ld.global.f32 	%f51, [%rd101+-4096];
	cvt.f64.f32 	%fd179, %f51;
	add.f64 	%fd180, %fd178, %fd179;
	ld.global.f32 	%f52, [%rd101+-2048];
	cvt.f64.f32 	%fd181, %f52;
	add.f64 	%fd182, %fd180, %fd181;
	ld.global.f32 	%f53, [%rd101];
	cvt.f64.f32 	%fd183, %f53;
	add.f64 	%fd184, %fd182, %fd183;
	ld.global.f32 	%f54, [%rd101+2048];
	cvt.f64.f32 	%fd185, %f54;
	add.f64 	%fd186, %fd184, %fd185;
	ld.global.f32 	%f55, [%rd101+4096];
	cvt.f64.f32 	%fd187, %f55;
	add.f64 	%fd188, %fd186, %fd187;
	ld.global.f32 	%f56, [%rd101+6144];
	cvt.f64.f32 	%fd189, %f56;
	add.f64 	%fd190, %fd188, %fd189;
	ld.global.f32 	%f57, [%rd101+8192];
	cvt.f64.f32 	%fd191, %f57;
	add.f64 	%fd192, %fd190, %fd191;
	ld.global.f32 	%f58, [%rd101+10240];
	cvt.f64.f32 	%fd193, %f58;
	add.f64 	%fd194, %fd192, %fd193;
	ld.global.f32 	%f59, [%rd101+12288];
	cvt.f64.f32 	%fd195, %f59;
	add.f64 	%fd196, %fd194, %fd195;
	ld.global.f32 	%f60, [%rd101+14336];
	cvt.f64.f32 	%fd197, %f60;
	add.f64 	%fd332, %fd196, %fd197;
	add.s32 	%r267, %r267, 8192;
	add.s32 	%r265, %r265, 16;
	add.s64 	%rd101, %rd101, 32768;
	setp.ne.s32 	%p26, %r265, 0;
	@%p26 bra 	$L__BB13_6;
$L__BB13_7:
	setp.eq.s32 	%p27, %r9, 0;
	@%p27 bra 	$L__BB13_16;
	and.b32  	%r16, %r8, 7;
	setp.lt.u32 	%p28, %r9, 8;
	@%p28 bra 	$L__BB13_10;
	cvt.s64.s32 	%rd66, %r267;
	add.s64 	%rd67, %rd66, %rd4;
	shl.b64 	%rd68, %rd67, 2;
	add.s64 	%rd69, %rd2, %rd68;
	ld.global.f32 	%f61, [%rd69];
	cvt.f64.f32 	%fd199, %f61;
	add.f64 	%fd200, %fd332, %fd199;
	ld.global.f32 	%f62, [%rd69+2048];
	cvt.f64.f32 	%fd201, %f62;
	add.f64 	%fd202, %fd200, %fd201;
	ld.global.f32 	%f63, [%rd69+4096];
	cvt.f64.f32 	%fd203, %f63;
	add.f64 	%fd204, %fd202, %fd203;
	ld.global.f32 	%f64, [%rd69+6144];
	cvt.f64.f32 	%fd205, %f64;
	add.f64 	%fd206, %fd204, %fd205;
	ld.global.f32 	%f65, [%rd69+8192];
	cvt.f64.f32 	%fd207, %f65;
	add.f64 	%fd208, %fd206, %fd207;
	ld.global.f32 	%f66, [%rd69+10240];
	cvt.f64.f32 	%fd209, %f66;
	add.f64 	%fd210, %fd208, %fd209;
	ld.global.f32 	%f67, [%rd69+12288];
	cvt.f64.f32 	%fd211, %f67;
	add.f64 	%fd212, %fd210, %fd211;
	ld.global.f32 	%f68, [%rd69+14336];
	cvt.f64.f32 	%fd213, %f68;
	add.f64 	%fd332, %fd212, %fd213;
	add.s32 	%r267, %r267, 4096;
$L__BB13_10:
	setp.eq.s32 	%p29, %r16, 0;
	@%p29 bra 	$L__BB13_16;
	and.b32  	%r19, %r8, 3;
	setp.lt.u32 	%p30, %r16, 4;
	@%p30 bra 	$L__BB13_13;
	cvt.s64.s32 	%rd70, %r267;
	add.s64 	%rd71, %rd70, %rd4;
	shl.b64 	%rd72, %rd71, 2;
	add.s64 	%rd73, %rd2, %rd72;
	ld.global.f32 	%f69, [%rd73];
	cvt.f64.f32 	%fd215, %f69;
	add.f64 	%fd216, %fd332, %fd215;
	ld.global.f32 	%f70, [%rd73+2048];
	cvt.f64.f32 	%fd217, %f70;
	add.f64 	%fd218, %fd216, %fd217;
	ld.global.f32 	%f71, [%rd73+4096];
	cvt.f64.f32 	%fd219, %f71;
	add.f64 	%fd220, %fd218, %fd219;
	ld.global.f32 	%f72, [%rd73+6144];
	cvt.f64.f32 	%fd221, %f72;
	add.f64 	%fd332, %fd220, %fd221;
	add.s32 	%r267, %r267, 2048;
$L__BB13_13:
	setp.eq.s32 	%p31, %r19, 0;
	@%p31 bra 	$L__BB13_16;
	mul.wide.u32 	%rd74, %r2, 14336;
	add.s64 	%rd9, %rd2, %rd74;
	neg.s32 	%r270, %r19;
$L__BB13_15:
	.pragma "nounroll";
	mul.wide.s32 	%rd75, %r267, 4;
	add.s64 	%rd76, %rd9, %rd75;
	ld.global.f32 	%f73, [%rd76];
	cvt.f64.f32 	%fd222, %f73;
	add.f64 	%fd332, %fd332, %fd222;
	add.s32 	%r267, %r267, 512;
	add.s32 	%r270, %r270, 1;
	setp.ne.s32 	%p32, %r270, 0;
	@%p32 bra 	$L__BB13_15;
$L__BB13_16:
	setp.lt.s32 	%p33, %r4, 512;
	@%p33 bra 	$L__BB13_21;
	// begin inline asm
	mov.u32 %r208, %laneid;
	// end inline asm
	mov.b64 	%rd87, %fd332;
	mov.b64 	{%r210, %r215}, %rd87;
	mov.b32 	%r216, 1;
	mov.b32 	%r257, 31;
	mov.b32 	%r258, -1;
	// begin inline asm
	shfl.sync.down.b32 %r209, %r210, %r216, %r257, %r258;
	// end inline asm
	// begin inline asm
	shfl.sync.down.b32 %r214, %r215, %r216, %r257, %r258;
	// end inline asm
	mov.b64 	%rd88, {%r209, %r214};
	mov.b64 	%fd281, %rd88;
	setp.gt.s32 	%p57, %r208, 30;
	add.f64 	%fd282, %fd332, %fd281;
	selp.f64 	%fd283, %fd332, %fd282, %p57;
	mov.b64 	%rd89, %fd283;
	mov.b64 	{%r220, %r225}, %rd89;
	mov.b32 	%r226, 2;
	// begin inline asm
	shfl.sync.down.b32 %r219, %r220, %r226, %r257, %r258;
	// end inline asm
	// begin inline asm
	shfl.sync.down.b32 %r224, %r225, %r226, %r257, %r258;
	// end inline asm
	mov.b64 	%rd90, {%r219, %r224};
	mov.b64 	%fd284, %rd90;
	setp.gt.s32 	%p58, %r208, 29;
	add.f64 	%fd285, %fd283, %fd284;
	selp.f64 	%fd286, %fd283, %fd285, %p58;
	mov.b64 	%rd91, %fd286;
	mov.b64 	{%r230, %r235}, %rd91;
	mov.b32 	%r236, 4;
	// begin inline asm
	shfl.sync.down.b32 %r229, %r230, %r236, %r257, %r258;
	// end inline asm
	// begin inline asm
	shfl.sync.down.b32 %r234, %r235, %r236, %r257, %r258;
	// end inline asm
	mov.b64 	%rd92, {%r229, %r234};
	mov.b64 	%fd287, %rd92;
	setp.gt.s32 	%p59, %r208, 27;
	add.f64 	%fd288, %fd286, %fd287;
	selp.f64 	%fd289, %fd286, %fd288, %p59;
	mov.b64 	%rd93, %fd289;
	mov.b64 	{%r240, %r245}, %rd93;
	mov.b32 	%r246, 8;
	// begin inline asm
	shfl.sync.down.b32 %r239, %r240, %r246, %r257, %r258;
	// end inline asm
	// begin inline asm
	shfl.sync.down.b32 %r244, %r245, %r246, %r257, %r258;
	// end inline asm
	mov.b64 	%rd94, {%r239, %r244};
	mov.b64 	%fd290, %rd94;
	setp.gt.s32 	%p60, %r208, 23;
	add.f64 	%fd291, %fd289, %fd290;
	selp.f64 	%fd292, %fd289, %fd291, %p60;
	mov.b64 	%rd95, %fd292;
	mov.b64 	{%r250, %r255}, %rd95;
	mov.b32 	%r256, 16;
	// begin inline asm
	shfl.sync.down.b32 %r249, %r250, %r256, %r257, %r258;
	// end inline asm
	// begin inline asm
	shfl.sync.down.b32 %r254, %r255, %r256, %r257, %r258;
	// end inline asm
	mov.b64 	%rd96, {%r249, %r254};
	mov.b64 	%fd293, %rd96;
	setp.gt.s32 	%p61, %r208, 15;
	add.f64 	%fd16, %fd292, %fd293;
	selp.f64 	%fd343, %fd292, %fd16, %p61;
	setp.ne.s32 	%p62, %r208, 0;
	@%p62 bra 	$L__BB13_19;
	shr.u32 	%r259, %r5, 2;
	and.b32  	%r260, %r259, 248;
	mov.u32 	%r261, _ZZN3cub18CUB_300001_SM_10006detail6reduce18DeviceReduceKernelINS2_10policy_hubIdyN4cuda3std3__44plusIdEEE10Policy1000EN6thrust24THRUST_300001_SM_1000_NS6detail15normal_iteratorINSD_10device_ptrIfEEEEyS9_dNS7_10__identityEEEvT0_PT3_T1_NS0_13GridEvenShareISN_EET2_T4_E12temp_storage;
	add.s32 	%r262, %r261, %r260;
	st.shared.f64 	[%r262+16], %fd16;
$L__BB13_19:
	bar.sync 	0;
	setp.ne.s32 	%p63, %r5, 0;
	@%p63 bra 	$L__BB13_46;
	ld.shared.f64 	%fd294, [_ZZN3cub18CUB_300001_SM_10006detail6reduce18DeviceReduceKernelINS2_10policy_hubIdyN4cuda3std3__44plusIdEEE10Policy1000EN6thrust24THRUST_300001_SM_1000_NS6detail15normal_iteratorINSD_10device_ptrIfEEEEyS9_dNS7_10__identityEEEvT0_PT3_T1_NS0_13GridEvenShareISN_EET2_T4_E12temp_storage+24];
	add.f64 	%fd295, %fd343, %fd294;
	ld.shared.f64 	%fd296, [_ZZN3cub18CUB_300001_SM_10006detail6reduce18DeviceReduceKernelINS2_10policy_hubIdyN4cuda3std3__44plusIdEEE10Policy1000EN6thrust24THRUST_300001_SM_1000_NS6detail15normal_iteratorINSD_10device_ptrIfEEEEyS9_dNS7_10__identityEEEvT0_PT3_T1_NS0_13GridEvenShareISN_EET2_T4_E12temp_storage+32];
	add.f64 	%fd297, %fd295, %fd296;
	ld.shared.f64 	%fd298, [_ZZN3cub18CUB_300001_SM_10006detail6reduce18DeviceReduceKernelINS2_10policy_hubIdyN4cuda3std3__44plusIdEEE10Policy1000EN6thrust24THRUST_300001_SM_1000_NS6detail15normal_iteratorINSD_10device_ptrIfEEEEyS9_dNS7_10__identityEEEvT0_PT3_T1_NS0_13GridEvenShareISN_EET2_T4_E12temp_storage+40];
	add.f64 	%fd299, %fd297, %fd298;
	ld.shared.f64 	%fd300, [_ZZN3cub18CUB_300001_SM_10006detail6reduce18DeviceReduceKernelINS2_10policy_hubIdyN4cuda3std3__44plusIdEEE10Policy1000EN6thrust24THRUST_300001_SM_1000_NS6detail15normal_iteratorINSD_10device_ptrIfEEEEyS9_dNS7_10__identityEEEvT0_PT3_T1_NS0_13GridEvenShareISN_EET2_T4_E12temp_storage+48];
	add.f64 	%fd301, %fd299, %fd300;
	ld.shared.f64 	%fd302, [_ZZN3cub18CUB_300001_SM_10006detail6reduce18DeviceReduceKernelINS2_10policy_hubIdyN4cuda3std3__44plusIdEEE10Policy1000EN6thrust24THRUST_300001_SM_1000_NS6detail15normal_iteratorINSD_10device_ptrIfEEEEyS9_dNS7_10__identityEEEvT0_PT3_T1_NS0_13GridEvenShareISN_EET2_T4_E12temp_storage+56];
	add.f64 	%fd303, %fd301, %fd302;
	ld.shared.f64 	%fd304, [_ZZN3cub18CUB_300001_SM_10006detail6reduce18DeviceReduceKernelINS2_10policy_hubIdyN4cuda3std3__44plusIdEEE10Policy1000EN6thrust24THRUST_300001_SM_1000_NS6detail15normal_iteratorINSD_10device_ptrIfEEEEyS9_dNS7_10__identityEEEvT0_PT3_T1_NS0_13GridEvenShareISN_EET2_T4_E12temp_storage+64];
	add.f64 	%fd305, %fd303, %fd304;
	ld.shared.f64 	%fd306, [_ZZN3cub18CUB_300001_SM_10006detail6reduce18DeviceReduceKernelINS2_10policy_hubIdyN4cuda3std3__44plusIdEEE10Policy1000EN6thrust24THRUST_300001_SM_1000_NS6detail15normal_iteratorINSD_10device_ptrIfEEEEyS9_dNS7_10__identityEEEvT0_PT3_T1_NS0_13GridEvenShareISN_EET2_T4_E12temp_storage+72];
	add.f64 	%fd307, %fd305, %fd306;
	ld.shared.f64 	%fd308, [_ZZN3cub18CUB_300001_SM_10006detail6reduce18DeviceReduceKernelINS2_10policy_hubIdyN4cuda3std3__44plusIdEEE10Policy1000EN6thrust24THRUST_300001_SM_1000_NS6detail15normal_iteratorINSD_10device_ptrIfEEEEyS9_dNS7_10__identityEEEvT0_PT3_T1_NS0_13GridEvenShareISN_EET2_T4_E12temp_storage+80];
	add.f64 	%fd309, %fd307, %fd308;
	ld.shared.f64 	%fd310, [_ZZN3cub18CUB_300001_SM_10006detail6reduce18DeviceReduceKernelINS2_10policy_hubIdyN4cuda3std3__44plusIdEEE10Policy1000EN6thrust24THRUST_300001_SM_1000_NS6detail15normal_iteratorINSD_10device_ptrIfEEEEyS9_dNS7_10__identityEEEvT0_PT3_T1_NS0_13GridEvenShareISN_EET2_T4_E12temp_storage+88];
	add.f64 	%fd311, %fd309, %fd310;
	ld.shared.f64 	%fd312, [_ZZN3cub18CUB_300001_SM_10006detail6reduce18DeviceReduceKernelINS2_10policy_hubIdyN4cuda3std3__44plusIdEEE10Policy1000EN6thrust24THRUST_300001_SM_1000_NS6detail15normal_iteratorINSD_10device_ptrIfEEEEyS9_dNS7_10__identityEEEvT0_PT3_T1_NS0_13GridEvenShareISN_EET2_T4_E12temp_storage+96];
	add.f64 	%fd313, %fd311, %fd312;
	ld.shared.f64 	%fd314, [_ZZN3cub18CUB_300001_SM_10006detail6reduce18DeviceReduceKernelINS2_10policy_hubIdyN4cuda3std3__44plusIdEEE10Policy1000EN6thrust24THRUST_300001_SM_1000_NS6detail15normal_iteratorINSD_10device_ptrIfEEEEyS9_dNS7_10__identityEEEvT0_PT3_T1_NS0_13GridEvenShareISN_EET2_T4_E12temp_storage+104];
	add.f64 	%fd315, %fd313, %fd314;
	ld.shared.f64 	%fd316, [_ZZN3cub18CUB_300001_SM_10006detail6reduce18DeviceReduceKernelINS2_10policy_hubIdyN4cuda3std3__44plusIdEEE10Policy1000EN6thrust24THRUST_300001_SM_1000_NS6detail15normal_iteratorINSD_10device_ptrIfEEEEyS9_dNS7_10__identityEEEvT0_PT3_T1_NS0_13GridEvenShareISN_EET2_T4_E12temp_storage+112];
	add.f64 	%fd317, %fd315, %fd316;
	ld.shared.f64 	%fd318, [_ZZN3cub18CUB_300001_SM_10006detail6reduce18DeviceReduceKernelINS2_10policy_hubIdyN4cuda3std3__44plusIdEEE10Policy1000EN6thrust24THRUST_300001_SM_1000_NS6detail15normal_iteratorINSD_10device_ptrIfEEEEyS9_dNS7_10__identityEEEvT0_PT3_T1_NS0_13GridEvenShareISN_EET2_T4_E12temp_storage+120];
	add.f64 	%fd319, %fd317, %fd318;
	ld.shared.f64 	%fd320, [_ZZN3cub18CUB_300001_SM_10006detail6reduce18DeviceReduceKernelINS2_10policy_hubIdyN4cuda3std3__44plusIdEEE10Policy1000EN6thrust24THRUST_300001_SM_1000_NS6detail15normal_iteratorINSD_10device_ptrIfEEEEyS9_dNS7_10__identityEEEvT0_PT3_T1_NS0_13GridEvenShareISN_EET2_T4_E12temp_storage+128];
	add.f64 	%fd321, %fd319, %fd320;
	ld.shared.f64 	%fd322, [_ZZN3cub18CUB_300001_SM_10006detail6reduce18DeviceReduceKernelINS2_10policy_hubIdyN4cuda3std3__44plusIdEEE10Policy1000EN6thrust24THRUST_300001_SM_1000_NS6detail15normal_iteratorINSD_10device_ptrIfEEEEyS9_dNS7_10__identityEEEvT0_PT3_T1_NS0_13GridEvenShareISN_EET2_T4_E12temp_storage+136];
	add.f64 	%fd343, %fd321, %fd322;
	bra.uni 	$L__BB13_46;
$L__BB13_21:
	// begin inline asm
	mov.u32 %r145, %laneid;
	// end inline asm
	and.b32  	%r196, %r5, 992;
	add.s32 	%r197, %r196, 32;
	setp.gt.s32 	%p34, %r197, %r4;
	not.b32 	%r198, %r196;
	add.s32 	%r199, %r4, %r198;
	selp.b32 	%r194, %r199, 31, %p34;
	mov.b64 	%rd77, %fd332;
	mov.b64 	{%r147, %r152}, %rd77;
	mov.b32 	%r153, 1;
	mov.b32 	%r195, -1;
	// begin inline asm
	shfl.sync.down.b32 %r146, %r147, %r153, %r194, %r195;
	// end inline asm
	// begin inline asm
	shfl.sync.down.b32 %r151, %r152, %r153, %r194, %r195;
	// end inline asm
	mov.b64 	%rd78, {%r146, %r151};
	mov.b64 	%fd223, %rd78;
	setp.lt.s32 	%p35, %r145, %r194;
	add.f64 	%fd224, %fd332, %fd223;
	selp.f64 	%fd225, %fd224, %fd332, %p35;
	mov.b64 	%rd79, %fd225;
	mov.b64 	{%r157, %r162}, %rd79;
	mov.b32 	%r163, 2;
	// begin inline asm
	shfl.sync.down.b32 %r156, %r157, %r163, %r194, %r195;
	// end inline asm
	// begin inline asm
	shfl.sync.down.b32 %r161, %r162, %r163, %r194, %r195;
	// end inline asm
	mov.b64 	%rd80, {%r156, %r161};
	mov.b64 	%fd226, %rd80;
	add.s32 	%r200, %r145, 2;
	setp.gt.s32 	%p36, %r200, %r194;
	add.f64 	%fd227, %fd225, %fd226;
	selp.f64 	%fd228, %fd225, %fd227, %p36;
	mov.b64 	%rd81, %fd228;
	mov.b64 	{%r167, %r172}, %rd81;
	mov.b32 	%r173, 4;
	// begin inline asm
	shfl.sync.down.b32 %r166, %r167, %r173, %r194, %r195;
	// end inline asm
	// begin inline asm
	shfl.sync.down.b32 %r171, %r172, %r173, %r194, %r195;
	// end inline asm
	mov.b64 	%rd82, {%r166, %r171};
	mov.b64 	%fd229, %rd82;
	add.s32 	%r201, %r145, 4;
	setp.gt.s32 	%p37, %r201, %r194;
	add.f64 	%fd230, %fd228, %fd229;
	selp.f64 	%fd231, %fd228, %fd230, %p37;
	mov.b64 	%rd83, %fd231;
	mov.b64 	{%r177, %r182}, %rd83;
	mov.b32 	%r183, 8;
	// begin inline asm
	shfl.sync.down.b32 %r176, %r177, %r183, %r194, %r195;
	// end inline asm
	// begin inline asm
	shfl.sync.down.b32 %r181, %r182, %r183, %r194, %r195;
	// end inline asm
	mov.b64 	%rd84, {%r176, %r181};
	mov.b64 	%fd232, %rd84;
	add.s32 	%r202, %r145, 8;
	setp.gt.s32 	%p38, %r202, %r194;
	add.f64 	%fd233, %fd231, %fd232;
	selp.f64 	%fd234, %fd231, %fd233, %p38;
	mov.b64 	%rd85, %fd234;
	mov.b64 	{%r187, %r192}, %rd85;
	mov.b32 	%r193, 16;
	// begin inline asm
	shfl.sync.down.b32 %r186, %r187, %r193, %r194, %r195;
	// end inline asm
	// begin inline asm
	shfl.sync.down.b32 %r191, %r192, %r193, %r194, %r195;
	// end inline asm
	mov.b64 	%rd86, {%r186, %r191};
	mov.b64 	%fd235, %rd86;
	add.s32 	%r203, %r145, 16;
	setp.gt.s32 	%p39, %r203, %r194;
	add.f64 	%fd236, %fd234, %fd235;
	selp.f64 	%fd343, %fd234, %fd236, %p39;
	setp.ne.s32 	%p40, %r145, 0;
	@%p40 bra 	$L__BB13_23;
	shr.u32 	%r204, %r5, 2;
	and.b32  	%r205, %r204, 248;
	mov.u32 	%r206, _ZZN3cub18CUB_300001_SM_10006detail6reduce18DeviceReduceKernelINS2_10policy_hubIdyN4cuda3std3__44plusIdEEE10Policy1000EN6thrust24THRUST_300001_SM_1000_NS6detail15normal_iteratorINSD_10device_ptrIfEEEEyS9_dNS7_10__identityEEEvT0_PT3_T1_NS0_13GridEvenShareISN_EET2_T4_E12temp_storage;
	add.s32 	%r207, %r206, %r205;
	st.shared.f64 	[%r207+16], %fd343;
$L__BB13_23:
	bar.sync 	0;
	setp.ne.s32 	%p41, %r5, 0;
	@%p41 bra 	$L__BB13_46;
	setp.gt.s32 	%p42, %r4, 32;
	ld.shared.f64 	%fd237, [_ZZN3cub18CUB_300001_SM_10006detail6reduce18DeviceReduceKernelINS2_10policy_hubIdyN4cuda3std3__44plusIdEEE10Policy1000EN6thrust24THRUST_300001_SM_1000_NS6detail15normal_iteratorINSD_10device_ptrIfEEEEyS9_dNS7_10__identityEEEvT0_PT3_T1_NS0_13GridEvenShareISN_EET2_T4_E12temp_storage+24];
	add.f64 	%fd238, %fd343, %fd237;
	selp.f64 	%fd239, %fd238, %fd343, %p42;
	setp.gt.s32 	%p43, %r4, 64;
	ld.shared.f64 	%fd240, [_ZZN3cub18CUB_300001_SM_10006detail6reduce18DeviceReduceKernelINS2_10policy_hubIdyN4cuda3std3__44plusIdEEE10Policy1000EN6thrust24THRUST_300001_SM_1000_NS6detail15normal_iteratorINSD_10device_ptrIfEEEEyS9_dNS7_10__identityEEEvT0_PT3_T1_NS0_13GridEvenShareISN_EET2_T4_E12temp_storage+32];
	add.f64 	%fd241, %fd240, %fd239;
	selp.f64 	%fd242, %fd241, %fd239, %p43;
	setp.gt.s32 	%p44, %r4, 96;
	ld.shared.f64 	%fd243, [_ZZN3cub18CUB_300001_SM_10006detail6reduce18DeviceReduceKernelINS2_10policy_hubIdyN4cuda3std3__44plusIdEEE10Policy1000EN6thrust24THRUST_300001_SM_1000_NS6detail15normal_iteratorINSD_10device_ptrIfEEEEyS9_dNS7_10__identityEEEvT0_PT3_T1_NS0_13GridEvenShareISN_EET2_T4_E12temp_storage+40];
	add.f64 	%fd244, %fd243, %fd242;
	selp.f64 	%fd245, %fd244, %fd242, %p44;
	setp.gt.s32 	%p45, %r4, 128;
	ld.shared.f64 	%fd246, [_ZZN3cub18CUB_300001_SM_10006detail6reduce18DeviceReduceKernelINS2_10policy_hubIdyN4cuda3std3__44plusIdEEE10Policy1000EN6thrust24THRUST_300001_SM_1000_NS6detail15normal_iteratorINSD_10device_ptrIfEEEEyS9_dNS7_10__identityEEEvT0_PT3_T1_NS0_13GridEvenShareISN_EET2_T4_E12temp_storage+48];
	add.f64 	%fd247, %fd246, %fd245;
	selp.f64 	%fd248, %fd247, %fd245, %p45;
	setp.gt.s32 	%p46, %r4, 160;
	ld.shared.f64 	%fd249, [_ZZN3cub18CUB_300001_SM_10006detail6reduce18DeviceReduceKernelINS2_10policy_hubIdyN4cuda3std3__44plusIdEEE10Policy1000EN6thrust24THRUST_300001_SM_1000_NS6detail15normal_iteratorINSD_10device_ptrIfEEEEyS9_dNS7_10__identityEEEvT0_PT3_T1_NS0_13GridEvenShareISN_EET2_T4_E12temp_storage+56];
	add.f64 	%fd250, %fd249, %fd248;
	selp.f64 	%fd251, %fd250, %fd248, %p46;
	setp.gt.s32 	%p47, %r4, 192;
	ld.shared.f64 	%fd252, [_ZZN3cub18CUB_300001_SM_10006detail6reduce18DeviceReduceKernelINS2_10policy_hubIdyN4cuda3std3__44plusIdEEE10Policy1000EN6thrust24THRUST_300001_SM_1000_NS6detail15normal_iteratorINSD_10device_ptrIfEEEEyS9_dNS7_10__identityEEEvT0_PT3_T1_NS0_13GridEvenShareISN_EET2_T4_E12temp_storage+64];
	add.f64 	%fd253, %fd252, %fd251;
	selp.f64 	%fd254, %fd253, %fd251, %p47;
	setp.gt.s32 	%p48, %r4, 224;
	ld.shared.f64 	%fd255, [_ZZN3cub18CUB_300001_SM_10006detail6reduce18DeviceReduceKernelINS2_10policy_hubIdyN4cuda3std3__44plusIdEEE10Policy1000EN6thrust24THRUST_300001_SM_1000_NS6detail15normal_iteratorINSD_10device_ptrIfEEEEyS9_dNS7_10__identityEEEvT0_PT3_T1_NS0_13GridEvenShareISN_EET2_T4_E12temp_storage+72];
	add.f64 	%fd256, %fd255, %fd254;
	selp.f64 	%fd257, %fd256, %fd254, %p48;
	setp.gt.s32 	%p49, %r4, 256;
	ld.shared.f64 	%fd258, [_ZZN3cub18CUB_300001_SM_10006detail6reduce18DeviceReduceKernelINS2_10policy_hubIdyN4cuda3std3__44plusIdEEE10Policy1000EN6thrust24THRUST_300001_SM_1000_NS6detail15normal_iteratorINSD_10device_ptrIfEEEEyS9_dNS7_10__identityEEEvT0_PT3_T1_NS0_13GridEvenShareISN_EET2_T4_E12temp_storage+80];
	add.f64 	%fd259, %fd258, %fd257;
	selp.f64 	%fd260, %fd259, %fd257, %p49;
	setp.gt.s32 	%p50, %r4, 288;
	ld.shared.f64 	%fd261, [_ZZN3cub18CUB_300001_SM_10006detail6reduce18DeviceReduceKernelINS2_10policy_hubIdyN4cuda3std3__44plusIdEEE10Policy1000EN6thrust24THRUST_300001_SM_1000_NS6detail15normal_iteratorINSD_10device_ptrIfEEEEyS9_dNS7_10__identityEEEvT0_PT3_T1_NS0_13GridEvenShareISN_EET2_T4_E12temp_storage+88];
	add.f64 	%fd262, %fd261, %fd260;
	selp.f64 	%fd263, %fd262, %fd260, %p50;
	setp.gt.s32 	%p51, %r4, 320;
	ld.shared.f64 	%fd264, [_ZZN3cub18CUB_300001_SM_10006detail6reduce18DeviceReduceKernelINS2_10policy_hubIdyN4cuda3std3__44plusIdEEE10Policy1000EN6thrust24THRUST_300001_SM_1000_NS6detail15normal_iteratorINSD_10device_ptrIfEEEEyS9_dNS7_10__identityEEEvT0_PT3_T1_NS0_13GridEvenShareISN_EET2_T4_E12temp_storage+96];
	add.f64 	%fd265, %fd264, %fd263;
	selp.f64 	%fd266, %fd265, %fd263, %p51;
	setp.gt.s32 	%p52, %r4, 352;
	ld.shared.f64 	%fd267, [_ZZN3cub18CUB_300001_SM_10006detail6reduce18DeviceReduceKernelINS2_10policy_hubIdyN4cuda3std3__44plusIdEEE10Policy1000EN6thrust24THRUST_300001_SM_1000_NS6detail15normal_iteratorINSD_10device_ptrIfEEEEyS9_dNS7_10__identityEEEvT0_PT3_T1_NS0_13GridEvenShareISN_EET2_T4_E12temp_storage+104];
	add.f64 	%fd268, %fd267, %fd266;
	selp.f64 	%fd269, %fd268, %fd266, %p52;
	setp.gt.s32 	%p53, %r4, 384;
	ld.shared.f64 	%fd270, [_ZZN3cub18CUB_300001_SM_10006detail6reduce18DeviceReduceKernelINS2_10policy_hubIdyN4cuda3std3__44plusIdEEE10Policy1000EN6thrust24THRUST_300001_SM_1000_NS6detail15normal_iteratorINSD_10device_ptrIfEEEEyS9_dNS7_10__identityEEEvT0_PT3_T1_NS0_13GridEvenShareISN_EET2_T4_E12temp_storage+112];
	add.f64 	%fd271, %fd270, %fd269;
	selp.f64 	%fd272, %fd271, %fd269, %p53;
	setp.gt.s32 	%p54, %r4, 416;
	ld.shared.f64 	%fd273, [_ZZN3cub18CUB_300001_SM_10006detail6reduce18DeviceReduceKernelINS2_10policy_hubIdyN4cuda3std3__44plusIdEEE10Policy1000EN6thrust24THRUST_300001_SM_1000_NS6detail15normal_iteratorINSD_10device_ptrIfEEEEyS9_dNS7_10__identityEEEvT0_PT3_T1_NS0_13GridEvenShareISN_EET2_T4_E12temp_storage+120];
	add.f64 	%fd274, %fd273, %fd272;
	selp.f64 	%fd275, %fd274, %fd272, %p54;
	setp.gt.s32 	%p55, %r4, 448;
	ld.shared.f64 	%fd276, [_ZZN3cub18CUB_300001_SM_10006detail6reduce18DeviceReduceKernelINS2_10policy_hubIdyN4cuda3std3__44plusIdEEE10Policy1000EN6thrust24THRUST_300001_SM_1000_NS6detail15normal_iteratorINSD_10device_ptrIfEEEEyS9_dNS7_10__identityEEEvT0_PT3_T1_NS0_13GridEvenShareISN_EET2_T4_E12temp_storage+128];
	add.f64 	%fd277, %fd276, %fd275;
	selp.f64 	%fd278, %fd277, %fd275, %p55;
	setp.gt.s32 	%p56, %r4, 480;
	ld.shared.f64 	%fd279, [_ZZN3cub18CUB_300001_SM_10006detail6reduce18DeviceReduceKernelINS2_10policy_hubIdyN4cuda3std3__44plusIdEEE10Policy1000EN6thrust24THRUST_300001_SM_1000_NS6detail15normal_iteratorINSD_10device_ptrIfEEEEyS9_dNS7_10__identityEEEvT0_PT3_T1_NS0_13GridEvenShareISN_EET2_T4_E12temp_storage+136];
	add.f64 	%fd280, %fd279, %fd278;
	selp.f64 	%fd343, %fd280, %fd278, %p56;
	bra.uni 	$L__BB13_46;
$L__BB13_25:
	cvt.u32.u64 	%r52, %rd4;
	mov.u32 	%r27, %tid.x;
	add.s32 	%r53, %r52, %r27;
	mul.wide.u32 	%rd27, %r53, 4;
	add.s64 	%rd28, %rd2, %rd27;
	ld.global.f32 	%f1, [%rd28];
	cvt.f64.f32 	%fd41, %f1;
	ld.global.f32 	%f2, [%rd28+2048];
	cvt.f64.f32 	%fd42, %f2;
	ld.global.f32 	%f3, [%rd28+4096];
	cvt.f64.f32 	%fd43, %f3;
	ld.global.f32 	%f4, [%rd28+6144];
	cvt.f64.f32 	%fd44, %f4;
	ld.global.f32 	%f5, [%rd28+8192];
	cvt.f64.f32 	%fd45, %f5;
	ld.global.f32 	%f6, [%rd28+10240];
	cvt.f64.f32 	%fd46, %f6;
	ld.global.f32 	%f7, [%rd28+12288];
	cvt.f64.f32 	%fd47, %f7;
	add.f64 	%fd48, %fd41, %fd42;
	add.f64 	%fd49, %fd48, %fd43;
	add.f64 	%fd50, %fd49, %fd44;
	add.f64 	%fd51, %fd50, %fd45;
	add.f64 	%fd52, %fd51, %fd46;
	add.f64 	%fd342, %fd52, %fd47;
	setp.lt.u64 	%p2, %rd5, %rd3;
	@%p2 bra 	$L__BB13_42;
	cvt.u32.u64 	%r55, %rd3;
	cvt.u64.u32 	%rd10, %r27;
	add.s64 	%rd103, %rd4, %rd3;
	cvt.u32.u64 	%r28, %rd1;
	not.b32 	%r57, %r27;
	add.s32 	%r58, %r57, %r28;
	sub.s32 	%r59, %r58, %r55;
	sub.s32 	%r272, %r59, %r52;
	add.s64 	%rd29, %rd103, %rd10;
	shl.b64 	%rd30, %rd29, 2;
	add.s64 	%rd31, %rd30, %rd2;
	add.s64 	%rd102, %rd31, 16384;
	mov.b32 	%r273, 0;
	mov.u64 	%rd104, %rd4;
$L__BB13_27:
	cvt.s64.s32 	%rd16, %r50;
	add.s64 	%rd104, %rd104, %rd16;
	add.s64 	%rd32, %rd1, -3584;
	setp.gt.u64 	%p3, %rd104, %rd32;
	@%p3 bra 	$L__BB13_29;
	mul.lo.s32 	%r61, %r1, 3584;
	cvt.s64.s32 	%rd33, %r61;
	add.s64 	%rd34, %rd104, %rd10;
	shl.b64 	%rd35, %rd34, 2;
	add.s64 	%rd36, %rd2, %rd35;
	ld.global.f32 	%f8, [%rd36];
	cvt.f64.f32 	%fd53, %f8;
	ld.global.f32 	%f9, [%rd36+2048];
	cvt.f64.f32 	%fd54, %f9;
	ld.global.f32 	%f10, [%rd36+4096];
	cvt.f64.f32 	%fd55, %f10;
	ld.global.f32 	%f11, [%rd36+6144];
	cvt.f64.f32 	%fd56, %f11;
	ld.global.f32 	%f12, [%rd36+8192];
	cvt.f64.f32 	%fd57, %f12;
	ld.global.f32 	%f13, [%rd36+10240];
	cvt.f64.f32 	%fd58, %f13;
	ld.global.f32 	%f14, [%rd36+12288];
	cvt.f64.f32 	%fd59, %f14;
	add.f64 	%fd60, %fd342, %fd53;
	add.f64 	%fd61, %fd60, %fd54;
	add.f64 	%fd62, %fd61, %fd55;
	add.f64 	%fd63, %fd62, %fd56;
	add.f64 	%fd64, %fd63, %fd57;
	add.f64 	%fd65, %fd64, %fd58;
	add.f64 	%fd342, %fd65, %fd59;
	sub.s64 	%rd37, %rd1, %rd104;
	setp.lt.u64 	%p4, %rd37, %rd33;
	add.s32 	%r273, %r273, 1;
	add.s64 	%rd103, %rd103, %rd33;
	sub.s32 	%r272, %r272, %r61;
	mul.wide.s32 	%rd38, %r61, 4;
	add.s64 	%rd102, %rd102, %rd38;
	@%p4 bra 	$L__BB13_42;
	bra.uni 	$L__BB13_27;
$L__BB13_29:
	setp.le.u64 	%p5, %rd1, %rd104;
	cvt.u32.u64 	%r62, %rd104;
	cvt.u32.u64 	%r63, %rd1;
	sub.s32 	%r64, %r63, %r62;
	setp.ge.s32 	%p6, %r27, %r64;
	or.pred  	%p7, %p5, %p6;
	@%p7 bra 	$L__BB13_42;
	cvt.u32.u64 	%r66, %rd16;
	cvt.u32.u64 	%r67, %rd4;
	not.b32 	%r68, %r27;
	add.s32 	%r69, %r68, %r28;
	add.s32 	%r70, %r66, %r67;
	sub.s32 	%r71, %r69, %r70;
	mul.lo.s32 	%r72, %r1, %r273;
	mad.lo.s32 	%r73, %r72, -3584, %r71;
	shr.u32 	%r74, %r73, 9;
	add.s32 	%r34, %r74, 1;
	and.b32  	%r35, %r34, 15;
	setp.lt.u32 	%p8, %r73, 7680;
	mov.u32 	%r276, %r27;
	@%p8 bra 	$L__BB13_33;
	shr.u32 	%r75, %r272, 9;
	add.s32 	%r76, %r75, 1;
	and.b32  	%r77, %r76, 16777200;
	neg.s32 	%r274, %r77;
	mov.u32 	%r276, %r27;
$L__BB13_32:
	.pragma "nounroll";
	ld.global.f32 	%f15, [%rd102+-16384];
	cvt.f64.f32 	%fd67, %f15;
	add.f64 	%fd68, %fd342, %fd67;
	ld.global.f32 	%f16, [%rd102+-14336];
	cvt.f64.f32 	%fd69, %f16;
	add.f64 	%fd70, %fd68, %fd69;
	ld.global.f32 	%f17, [%rd102+-12288];
	cvt.f64.f32 	%fd71, %f17;
	add.f64 	%fd72, %fd70, %fd71;
	ld.global.f32 	%f18, [%rd102+-10240];
	cvt.f64.f32 	%fd73, %f18;
	add.f64 	%fd74, %fd72, %fd73;
	ld.global.f32 	%f19, [%rd102+-8192];
	cvt.f64.f32 	%fd75, %f19;
	add.f64 	%fd76, %fd74, %fd75;
	ld.global.f32 	%f20, [%rd102+-6144];
	cvt.f64.f32 	%fd77, %f20;
	add.f64 	%fd78, %fd76, %fd77;
	ld.global.f32 	%f21, [%rd102+-4096];
	cvt.f64.f32 	%fd79, %f21;
	add.f64 	%fd80, %fd78, %fd79;
	ld.global.f32 	%f22, [%rd102+-2048];
	cvt.f64.f32 	%fd81, %f22;
	add.f64 	%fd82, %fd80, %fd81;
	ld.global.f32 	%f23, [%rd102];
	cvt.f64.f32 	%fd83, %f23;
	add.f64 	%fd84, %fd82, %fd83;
	ld.global.f32 	%f24, [%rd102+2048];
	cvt.f64.f32 	%fd85, %f24;
	add.f64 	%fd86, %fd84, %fd85;
	ld.global.f32 	%f25, [%rd102+4096];
	cvt.f64.f32 	%fd87, %f25;
	add.f64 	%fd88, %fd86, %fd87;
	ld.global.f32 	%f26, [%rd102+6144];
	cvt.f64.f32 	%fd89, %f26;
	add.f64 	%fd90, %fd88, %fd89;
	ld.global.f32 	%f27, [%rd102+8192];
	cvt.f64.f32 	%fd91, %f27;
	add.f64 	%fd92, %fd90, %fd91;
	ld.global.f32 	%f28, [%rd102+10240];
	cvt.f64.f32 	%fd93, %f28;
	add.f64 	%fd94, %fd92, %fd93;
	ld.global.f32 	%f29, [%rd102+12288];
	cvt.f64.f32 	%fd95, %f29;
	add.f64 	%fd96, %fd94, %fd95;
	ld.global.f32 	%f30, [%rd102+14336];
	cvt.f64.f32 	%fd97, %f30;
	add.f64 	%fd342, %fd96, %fd97;
	add.s32 	%r276, %r276, 8192;
	add.s32 	%r274, %r274, 16;
	add.s64 	%rd102, %rd102, 32768;
	setp.ne.s32 	%p9, %r274, 0;
	@%p9 bra 	$L__BB13_32;
$L__BB13_33:
	setp.eq.s32 	%p10, %r35, 0;
	@%p10 bra 	$L__BB13_42;
	and.b32  	%r42, %r34, 7;
	setp.lt.u32 	%p11, %r35, 8;
	@%p11 bra 	$L__BB13_36;
	cvt.u64.u32 	%rd39, %r276;
	add.s64 	%rd40, %rd104, %rd39;
	shl.b64 	%rd41, %rd40, 2;
	add.s64 	%rd42, %rd2, %rd41;
	ld.global.f32 	%f31, [%rd42];
	cvt.f64.f32 	%fd99, %f31;
	add.f64 	%fd100, %fd342, %fd99;
	ld.global.f32 	%f32, [%rd42+2048];
	cvt.f64.f32 	%fd101, %f32;
	add.f64 	%fd102, %fd100, %fd101;
	ld.global.f32 	%f33, [%rd42+4096];
	cvt.f64.f32 	%fd103, %f33;
	add.f64 	%fd104, %fd102, %fd103;
	ld.global.f32 	%f34, [%rd42+6144];
	cvt.f64.f32 	%fd105, %f34;
	add.f64 	%fd106, %fd104, %fd105;
	ld.global.f32 	%f35, [%rd42+8192];
	cvt.f64.f32 	%fd107, %f35;
	add.f64 	%fd108, %fd106, %fd107;
	ld.global.f32 	%f36, [%rd42+10240];
	cvt.f64.f32 	%fd109, %f36;
	add.f64 	%fd110, %fd108, %fd109;
	ld.global.f32 	%f37, [%rd42+12288];
	cvt.f64.f32 	%fd111, %f37;
	add.f64 	%fd112, %fd110, %fd111;
	ld.global.f32 	%f38, [%rd42+14336];
	cvt.f64.f32 	%fd113, %f38;
	add.f64 	%fd342, %fd112, %fd113;
	add.s32 	%r276, %r276, 4096;
$L__BB13_36:
	setp.eq.s32 	%p12, %r42, 0;
	@%p12 bra 	$L__BB13_42;
	setp.lt.u32 	%p13, %r42, 4;
	@%p13 bra 	$L__BB13_39;
	cvt.u64.u32 	%rd43, %r276;
	add.s64 	%rd44, %rd104, %rd43;
	shl.b64 	%rd45, %rd44, 2;
	add.s64 	%rd46, %rd2, %rd45;
	ld.global.f32 	%f39, [%rd46];
	cvt.f64.f32 	%fd115, %f39;
	add.f64 	%fd116, %fd342, %fd115;
	ld.global.f32 	%f40, [%rd46+2048];
	cvt.f64.f32 	%fd117, %f40;
	add.f64 	%fd118, %fd116, %fd117;
	ld.global.f32 	%f41, [%rd46+4096];
	cvt.f64.f32 	%fd119, %f41;
	add.f64 	%fd120, %fd118, %fd119;
	ld.global.f32 	%f42, [%rd46+6144];
	cvt.f64.f32 	%fd121, %f42;
	add.f64 	%fd342, %fd120, %fd121;
	add.s32 	%r276, %r276, 2048;
$L__BB13_39:
	and.b32  	%r78, %r34, 3;
	setp.eq.s32 	%p14, %r78, 0;
	@%p14 bra 	$L__BB13_42;
	cvt.u64.u32 	%rd47, %r276;
	add.s64 	%rd48, %rd47, %rd103;
	shl.b64 	%rd49, %rd48, 2;
	add.s64 	%rd106, %rd2, %rd49;
	cvt.u16.u32 	%rs1, %r272;
	shr.u16 	%rs2, %rs1, 9;
	add.s16 	%rs3, %rs2, 1;
	cvt.u32.u16 	%r79, %rs3;
	and.b32  	%r80, %r79, 3;
	neg.s32 	%r279, %r80;
$L__BB13_41:
	.pragma "nounroll";
	ld.global.f32 	%f43, [%rd106];
	cvt.f64.f32 	%fd122, %f43;
	add.f64 	%fd342, %fd342, %fd122;
	add.s64 	%rd106, %rd106, 2048;
	add.s32 	%r279, %r279, 1;
	setp.ne.s32 	%p15, %r279, 0;
	@%p15 bra 	$L__BB13_41;
$L__BB13_42:
	// begin inline asm
	mov.u32 %r81, %laneid;
	// end inline asm
	mov.b64 	%rd50, %fd342;
	mov.b64 	{%r83, %r88}, %rd50;
	mov.b32 	%r89, 1;
	mov.b32 	%r130, 31;
	mov.b32 	%r131, -1;
	// begin inline asm
	shfl.sync.down.b32 %r82, %r83, %r89, %r130, %r131;
	// end inline asm
	// begin inline asm
	shfl.sync.down.b32 %r87, %r88, %r89, %r130, %r131;
	// end inline asm
	mov.b64 	%rd51, {%r82, %r87};
	mov.b64 	%fd123, %rd51;
	setp.gt.s32 	%p16, %r81, 30;
	add.f64 	%fd124, %fd342, %fd123;
	selp.f64 	%fd125, %fd342, %fd124, %p16;
	mov.b64 	%rd52, %fd125;
	mov.b64 	{%r93, %r98}, %rd52;
	mov.b32 	%r99, 2;
	// begin inline asm
	shfl.sync.down.b32 %r92, %r93, %r99, %r130, %r131;
	// end inline asm
	// begin inline asm
	shfl.sync.down.b32 %r97, %r98, %r99, %r130, %r131;
	// end inline asm
	mov.b64 	%rd53, {%r92, %r97};
	mov.b64 	%fd126, %rd53;
	setp.gt.s32 	%p17, %r81, 29;
	add.f64 	%fd127, %fd125, %fd126;
	selp.f64 	%fd128, %fd125, %fd127, %p17;
	mov.b64 	%rd54, %fd128;
	mov.b64 	{%r103, %r108}, %rd54;
	mov.b32 	%r109, 4;
	// begin inline asm
	shfl.sync.down.b32 %r102, %r103, %r109, %r130, %r131;
	// end inline asm
	// begin inline asm
	shfl.sync.down.b32 %r107, %r108, %r109, %r130, %r131;
	// end inline asm
	mov.b64 	%rd55, {%r102, %r107};
	mov.b64 	%fd129, %rd55;
	setp.gt.s32 	%p18, %r81, 27;
	add.f64 	%fd130, %fd128, %fd129;
	selp.f64 	%fd131, %fd128, %fd130, %p18;
	mov.b64 	%rd56, %fd131;
	mov.b64 	{%r113, %r118}, %rd56;
	mov.b32 	%r119, 8;
	// begin inline asm
	shfl.sync.down.b32 %r112, %r113, %r119, %r130, %r131;
	// end inline asm
	// begin inline asm
	shfl.sync.down.b32 %r117, %r118, %r119, %r130, %r131;
	// end inline asm
	mov.b64 	%rd57, {%r112, %r117};
	mov.b64 	%fd132, %rd57;
	setp.gt.s32 	%p19, %r81, 23;
	add.f64 	%fd133, %fd131, %fd132;
	selp.f64 	%fd134, %fd131, %fd133, %p19;
	mov.b64 	%rd58, %fd134;
	mov.b64 	{%r123, %r128}, %rd58;
	mov.b32 	%r129, 16;
	// begin inline asm
	shfl.sync.down.b32 %r122, %r123, %r129, %r130, %r131;
	// end inline asm
	// begin inline asm
	shfl.sync.down.b32 %r127, %r128, %r129, %r130, %r131;
	// end inline asm
	mov.b64 	%rd59, {%r122, %r127};
	mov.b64 	%fd135, %rd59;
	setp.gt.s32 	%p20, %r81, 15;
	add.f64 	%fd37, %fd134, %fd135;
	selp.f64 	%fd343, %fd134, %fd37, %p20;
	setp.ne.s32 	%p21, %r81, 0;
	@%p21 bra 	$L__BB13_44;
	shr.u32 	%r132, %r27, 2;
	and.b32  	%r133, %r132, 248;
	mov.u32 	%r134, _ZZN3cub18CUB_300001_SM_10006detail6reduce18DeviceReduceKernelINS2_10policy_hubIdyN4cuda3std3__44plusIdEEE10Policy1000EN6thrust24THRUST_300001_SM_1000_NS6detail15normal_iteratorINSD_10device_ptrIfEEEEyS9_dNS7_10__identityEEEvT0_PT3_T1_NS0_13GridEvenShareISN_EET2_T4_E12temp_storage;
	add.s32 	%r135, %r134, %r133;
	st.shared.f64 	[%r135+16], %fd37;
$L__BB13_44:
	bar.sync 	0;
	setp.ne.s32 	%p22, %r27, 0;
	@%p22 bra 	$L__BB13_46;
	ld.shared.f64 	%fd136, [_ZZN3cub18CUB_300001_SM_10006detail6reduce18DeviceReduceKernelINS2_10policy_hubIdyN4cuda3std3__44plusIdEEE10Policy1000EN6thrust24THRUST_300001_SM_1000_NS6detail15normal_iteratorINSD_10device_ptrIfEEEEyS9_dNS7_10__identityEEEvT0_PT3_T1_NS0_13GridEvenShareISN_EET2_T4_E12temp_storage+24];
	add.f64 	%fd137, %fd343, %fd136;
	ld.shared.f64 	%fd138, [_ZZN3cub18CUB_300001_SM_10006detail6reduce18DeviceReduceKernelINS2_10policy_hubIdyN4cuda3std3__44plusIdEEE10Policy1000EN6thrust24THRUST_300001_SM_1000_NS6detail15normal_iteratorINSD_10device_ptrIfEEEEyS9_dNS7_10__identityEEEvT0_PT3_T1_NS0_13GridEvenShareISN_EET2_T4_E12temp_storage+32];
	add.f64 	%fd139, %fd137, %fd138;
	ld.shared.f64 	%fd140, [_ZZN3cub18CUB_300001_SM_10006detail6reduce18DeviceReduceKernelINS2_10policy_hubIdyN4cuda3std3__44plusIdEEE10Policy1000EN6thrust24THRUST_300001_SM_1000_NS6detail15normal_iteratorINSD_10device_ptrIfEEEEyS9_dNS7_10__identityEEEvT0_PT3_T1_NS0_13GridEvenShareISN_EET2_T4_E12temp_storage+40];
	add.f64 	%fd141, %fd139, %fd140;
	ld.shared.f64 	%fd142, [_ZZN3cub18CUB_300001_SM_10006detail6reduce18DeviceReduceKernelINS2_10policy_hubIdyN4cuda3std3__44plusIdEEE10Policy1000EN6thrust24THRUST_300001_SM_1000_NS6detail15normal_iteratorINSD_10device_ptrIfEEEEyS9_dNS7_10__identityEEEvT0_PT3_T1_NS0_13GridEvenShareISN_EET2_T4_E12temp_storage+48];
	add.f64 	%fd143, %fd141, %fd142;
	ld.shared.f64 	%fd144, [_ZZN3cub18CUB_300001_SM_10006detail6reduce18DeviceReduceKernelINS2_10policy_hubIdyN4cuda3std3__44plusIdEEE10Policy1000EN6thrust24THRUST_300001_SM_1000_NS6detail15normal_iteratorINSD_10device_ptrIfEEEEyS9_dNS7_10__identityEEEvT0_PT3_T1_NS0_13GridEvenShareISN_EET2_T4_E12temp_storage+56];
	add.f64 	%fd145, %fd143, %fd144;
	ld.shared.f64 	%fd146, [_ZZN3cub18CUB_300001_SM_10006detail6reduce18DeviceReduceKernelINS2_10policy_hubIdyN4cuda3std3__44plusIdEEE10Policy1000EN6thrust24THRUST_300001_SM_1000_NS6detail15normal_iteratorINSD_10device_ptrIfEEEEyS9_dNS7_10__identityEEEvT0_PT3_T1_NS0_13GridEvenShareISN_EET2_T4_E12temp_storage+64];
	add.f64 	%fd147, %fd145, %fd146;
	ld.shared.f64 	%fd148, [_ZZN3cub18CUB_300001_SM_10006detail6reduce18DeviceReduceKernelINS2_10policy_hubIdyN4cuda3std3__44plusIdEEE10Policy1000EN6thrust24THRUST_300001_SM_1000_NS6detail15normal_iteratorINSD_10device_ptrIfEEEEyS9_dNS7_10__identityEEEvT0_PT3_T1_NS0_13GridEvenShareISN_EET2_T4_E12temp_storage+72];
	add.f64 	%fd149, %fd147, %fd148;
	ld.shared.f64 	%fd150, [_ZZN3cub18CUB_300001_SM_10006detail6reduce18DeviceReduceKernelINS2_10policy_hubIdyN4cuda3std3__44plusIdEEE10Policy1000EN6thrust24THRUST_300001_SM_1000_NS6detail15normal_iteratorINSD_10device_ptrIfEEEEyS9_dNS7_10__identityEEEvT0_PT3_T1_NS0_13GridEvenShareISN_EET2_T4_E12temp_storage+80];
	add.f64 	%fd151, %fd149, %fd150;
	ld.shared.f64 	%fd152, [_ZZN3cub18CUB_300001_SM_10006detail6reduce18DeviceReduceKernelINS2_10policy_hubIdyN4cuda3std3__44plusIdEEE10Policy1000EN6thrust24THRUST_300001_SM_1000_NS6detail15normal_iteratorINSD_10device_ptrIfEEEEyS9_dNS7_10__identityEEEvT0_PT3_T1_NS0_13GridEvenShareISN_EET2_T4_E12temp_storage+88];
	add.f64 	%fd153, %fd151, %fd152;
	ld.shared.f64 	%fd154, [_ZZN3cub18CUB_300001_SM_10006detail6reduce18DeviceReduceKernelINS2_10policy_hubIdyN4cuda3std3__44plusIdEEE10Policy1000EN6thrust24THRUST_300001_SM_1000_NS6detail15normal_iteratorINSD_10device_ptrIfEEEEyS9_dNS7_10__identityEEEvT0_PT3_T1_NS0_13GridEvenShareISN_EET2_T4_E12temp_storage+96];
	add.f64 	%fd155, %fd153, %fd154;
	ld.shared.f64 	%fd156, [_ZZN3cub18CUB_300001_SM_10006detail6reduce18DeviceReduceKernelINS2_10policy_hubIdyN4cuda3std3__44plusIdEEE10Policy1000EN6thrust24THRUST_300001_SM_1000_NS6detail15normal_iteratorINSD_10device_ptrIfEEEEyS9_dNS7_10__identityEEEvT0_PT3_T1_NS0_13GridEvenShareISN_EET2_T4_E12temp_storage+104];
	add.f64 	%fd157, %fd155, %fd156;
	ld.shared.f64 	%fd158, [_ZZN3cub18CUB_300001_SM_10006detail6reduce18DeviceReduceKernelINS2_10policy_hubIdyN4cuda3std3__44plusIdEEE10Policy1000EN6thrust24THRUST_300001_SM_1000_NS6detail15normal_iteratorINSD_10device_ptrIfEEEEyS9_dNS7_10__identityEEEvT0_PT3_T1_NS0_13GridEvenShareISN_EET2_T4_E12temp_storage+112];
	add.f64 	%fd159, %fd157, %fd158;
	ld.shared.f64 	%fd160, [_ZZN3cub18CUB_300001_SM_10006detail6reduce18DeviceReduceKernelINS2_10policy_hubIdyN4cuda3std3__44plusIdEEE10Policy1000EN6thrust24THRUST_300001_SM_1000_NS6detail15normal_iteratorINSD_10device_ptrIfEEEEyS9_dNS7_10__identityEEEvT0_PT3_T1_NS0_13GridEvenShareISN_EET2_T4_E12temp_storage+120];
	add.f64 	%fd161, %fd159, %fd160;
	ld.shared.f64 	%fd162, [_ZZN3cub18CUB_300001_SM_10006detail6reduce18DeviceReduceKernelINS2_10policy_hubIdyN4cuda3std3__44plusIdEEE10Policy1000EN6thrust24THRUST_300001_SM_1000_NS6detail15normal_iteratorINSD_10device_ptrIfEEEEyS9_dNS7_10__identityEEEvT0_PT3_T1_NS0_13GridEvenShareISN_EET2_T4_E12temp_storage+128];
	add.f64 	%fd163, %fd161, %fd162;
	ld.shared.f64 	%fd164, [_ZZN3cub18CUB_300001_SM_10006detail6reduce18DeviceReduceKernelINS2_10policy_hubIdyN4cuda3std3__44plusIdEEE10Policy1000EN6thrust24THRUST_300001_SM_1000_NS6detail15normal_iteratorINSD_10device_ptrIfEEEEyS9_dNS7_10__identityEEEvT0_PT3_T1_NS0_13GridEvenShareISN_EET2_T4_E12temp_storage+136];
	add.f64 	%fd343, %fd163, %fd164;
$L__BB13_46:
	mov.u32 	%r263, %tid.x;
	setp.ne.s32 	%p64, %r263, 0;
	@%p64 bra 	$L__BB13_48;
	ld.param.u64 	%rd100, [_ZN3cub18CUB_300001_SM_10006detail6reduce18DeviceReduceKernelINS2_10policy_hubIdyN4cuda3std3__44plusIdEEE10Policy1000EN6thrust24THRUST_300001_SM_1000_NS6detail15normal_iteratorINSD_10device_ptrIfEEEEyS9_dNS7_10__identityEEEvT0_PT3_T1_NS0_13GridEvenShareISN_EET2_T4__param_1];
	cvta.to.global.u64 	%rd97, %rd100;
	mul.wide.u32 	%rd98, %r2, 8;
	add.s64 	%rd99, %rd97, %rd98;
	st.global.f64 	[%rd99], %fd343;
$L__BB13_48:
	ret;

}
	// .globl	_ZN3cub18CUB_300001_SM_10006detail6reduce28DeviceReduceSingleTileKernelINS2_10policy_hubIdyN4cuda3std3__44plusIdEEE10Policy1000EPdSC_iS9_ddNS7_10__identityEEEvT0_T1_T2_T3_T4_T6_
.visible .entry _ZN3cub18CUB_300001_SM_10006detail6reduce28DeviceReduceSingleTileKernelINS2_10policy_hubIdyN4cuda3std3__44plusIdEEE10Policy1000EPdSC_iS9_ddNS7_10__identityEEEvT0_T1_T2_T3_T4_T6_(
	.param .u64 .ptr .align 1 _ZN3cub18CUB_300001_SM_10006detail6reduce28DeviceReduceSingleTileKernelINS2_10policy_hubIdyN4cuda3std3__44plusIdEEE10Policy1000EPdSC_iS9_ddNS7_10__identityEEEvT0_T1_T2_T3_T4_T6__param_0,
	.param .u64 .ptr .align 1 _ZN3cub18CUB_300001_SM_10006detail6reduce28DeviceReduceSingleTileKernelINS2_10policy_hubIdyN4cuda3std3__44plusIdEEE10Policy1000EPdSC_iS9_ddNS7_10__identityEEEvT0_T1_T2_T3_T4_T6__param_1,
	.param .u32 _ZN3cub18CUB_300001_SM_10006detail6reduce28DeviceReduceSingleTileKernelINS2_10policy_hubIdyN4cuda3std3__44plusIdEEE10Policy1000EPdSC_iS9_ddNS7_10__identityEEEvT0_T1_T2_T3_T4_T6__param_2,
	.param .align 1 .b8 _ZN3cub18CUB_300001_SM_10006detail6reduce28DeviceReduceSingleTileKernelINS2_10policy_hubIdyN4cuda3std3__44plusIdEEE10Policy1000EPdSC_iS9_ddNS7_10__identityEEEvT0_T1_T2_T3_T4_T6__param_3[1],
	.param .f64 _ZN3cub18CUB_300001_SM_10006detail6reduce28DeviceReduceSingleTileKernelINS2_10policy_hubIdyN4cuda3std3__44plusIdEEE10Policy1000EPdSC_iS9_ddNS7_10__identityEEEvT0_T1_T2_T3_T4_T6__param_4,
	.param .align 1 .b8 _ZN3cub18CUB_300001_SM_10006detail6reduce28DeviceReduceSingleTileKernelINS2_10policy_hubIdyN4cuda3std3__44plusIdEEE10Policy1000EPdSC_iS9_ddNS7_10__identityEEEvT0_T1_T2_T3_T4_T6__param_5[1]
)
.maxntid 512
.minnctapersm 1
{
	.reg .pred 	%p<58>;
	.reg .b32 	%r<238>;
	.reg .b64 	%rd<104>;
	.reg .b64 	%fd<232>;
	// demoted variable
	.shared .align 8 .b8 _ZZN3cub18CUB_300001_SM_10006detail6reduce28DeviceReduceSingleTileKernelINS2_10policy_hubIdyN4cuda3std3__44plusIdEEE10Policy1000EPdSC_iS9_ddNS7_10__identityEEEvT0_T1_T2_T3_T4_T6_E12temp_storage[152];
	ld.param.u64 	%rd8, [_ZN3cub18CUB_300001_SM_10006detail6reduce28DeviceReduceSingleTileKernelINS2_10policy_hubIdyN4cuda3std3__44plusIdEEE10Policy1000EPdSC_iS9_ddNS7_10__identityEEEvT0_T1_T2_T3_T4_T6__param_0];
	ld.param.u64 	%rd9, [_ZN3cub18CUB_300001_SM_10006detail6reduce28DeviceReduceSingleTileKernelINS2_10policy_hubIdyN4cuda3std3__44plusIdEEE10Policy1000EPdSC_iS9_ddNS7_10__identityEEEvT0_T1_T2_T3_T4_T6__param_1];
	ld.param.u32 	%r34, [_ZN3cub18CUB_300001_SM_10006detail6reduce28DeviceReduceSingleTileKernelINS2_10policy_hubIdyN4cuda3std3__44plusIdEEE10Policy1000EPdSC_iS9_ddNS7_10__identityEEEvT0_T1_T2_T3_T4_T6__param_2];
	ld.param.f64 	%fd30, [_ZN3cub18CUB_300001_SM_10006detail6reduce28DeviceReduceSingleTileKernelINS2_10policy_hubIdyN4cuda3std3__44plusIdEEE10Policy1000EPdSC_iS9_ddNS7_10__identityEEEvT0_T1_T2_T3_T4_T6__param_4];
	cvta.to.global.u64 	%rd1, %rd9;
	setp.ne.s32 	%p1, %r34, 0;
	@%p1 bra 	$L__BB14_3;
	mov.u32 	%r224, %tid.x;
	setp.ne.s32 	%p57, %r224, 0;
	@%p57 bra 	$L__BB14_39;
	st.global.f64 	[%rd1], %fd30;
	bra.uni 	$L__BB14_39;
$L__BB14_3:
	setp.gt.s32 	%p2, %r34, 3583;
	@%p2 bra 	$L__BB14_21;
	mov.u32 	%r1, %tid.x;
	setp.ge.s32 	%p19, %r1, %r34;
	mov.f64 	%fd223, 0d0000000000000000;
	mov.u32 	%r228, %r1;
	@%p19 bra 	$L__BB14_6;
	mul.wide.u32 	%rd69, %r1, 8;
	add.s64 	%rd68, %rd8, %rd69;
	// begin inline asm
	ld.global.nc.u64 %rd67, [%rd68];
	// end inline asm
	mov.b64 	%fd223, %rd67;
	add.s32 	%r228, %r1, 512;
$L__BB14_6:
	setp.ge.s32 	%p20, %r228, %r34;
	@%p20 bra 	$L__BB14_12;
	not.b32 	%r100, %r228;
	add.s32 	%r4, %r34, %r100;
	and.b32  	%r101, %r4, 1536;
	setp.eq.s32 	%p21, %r101, 1536;
	@%p21 bra 	$L__BB14_10;
	mul.wide.u32 	%rd70, %r228, 8;
	add.s64 	%rd102, %rd8, %rd70;
	shr.u32 	%r102, %r4, 9;
	add.s32 	%r103, %r102, 1;
	and.b32  	%r104, %r103, 3;
	neg.s32 	%r226, %r104;
$L__BB14_9:
	.pragma "nounroll";
	// begin inline asm
	ld.global.nc.u64 %rd71, [%rd102];
	// end inline asm
	mov.b64 	%fd109, %rd71;
	add.f64 	%fd223, %fd223, %fd109;
	add.s32 	%r228, %r228, 512;
	add.s64 	%rd102, %rd102, 4096;
	add.s32 	%r226, %r226, 1;
	setp.ne.s32 	%p22, %r226, 0;
	@%p22 bra 	$L__BB14_9;
$L__BB14_10:
	setp.lt.u32 	%p23, %r4, 1536;
	@%p23 bra 	$L__BB14_12;
$L__BB14_11:
	mul.wide.s32 	%rd81, %r228, 8;
	add.s64 	%rd74, %rd8, %rd81;
	// begin inline asm
	ld.global.nc.u64 %rd73, [%rd74];
	// end inline asm
	mov.b64 	%fd110, %rd73;
	add.f64 	%fd111, %fd223, %fd110;
	add.s64 	%rd76, %rd74, 4096;
	// begin inline asm
	ld.global.nc.u64 %rd75, [%rd76];
	// end inline asm
	mov.b64 	%fd112, %rd75;
	add.f64 	%fd113, %fd111, %fd112;
	add.s64 	%rd78, %rd74, 8192;
	// begin inline asm
	ld.global.nc.u64 %rd77, [%rd78];
	// end inline asm
	mov.b64 	%fd114, %rd77;
	add.f64 	%fd115, %fd113, %fd114;
	add.s64 	%rd80, %rd74, 12288;
	// begin inline asm
	ld.global.nc.u64 %rd79, [%rd80];
	// end inline asm
	mov.b64 	%fd116, %rd79;
	add.f64 	%fd223, %fd115, %fd116;
	add.s32 	%r228, %r228, 2048;
	setp.lt.s32 	%p24, %r228, %r34;
	@%p24 bra 	$L__BB14_11;
$L__BB14_12:
	setp.lt.s32 	%p25, %r34, 512;
	@%p25 bra 	$L__BB14_17;
	// begin inline asm
	mov.u32 %r168, %laneid;
	// end inline asm
	mov.b64 	%rd92, %fd223;
	mov.b64 	{%r170, %r175}, %rd92;
	mov.b32 	%r176, 1;
	mov.b32 	%r217, 31;
	mov.b32 	%r218, -1;
	// begin inline asm
	shfl.sync.down.b32 %r169, %r170, %r176, %r217, %r218;
	// end inline asm
	// begin inline asm
	shfl.sync.down.b32 %r174, %r175, %r176, %r217, %r218;
	// end inline asm
	mov.b64 	%rd93, {%r169, %r174};
	mov.b64 	%fd175, %rd93;
	setp.gt.s32 	%p49, %r168, 30;
	add.f64 	%fd176, %fd223, %fd175;
	selp.f64 	%fd177, %fd223, %fd176, %p49;
	mov.b64 	%rd94, %fd177;
	mov.b64 	{%r180, %r185}, %rd94;
	mov.b32 	%r186, 2;
	// begin inline asm
	shfl.sync.down.b32 %r179, %r180, %r186, %r217, %r218;
	// end inline asm
	// begin inline asm
	shfl.sync.down.b32 %r184, %r185, %r186, %r217, %r218;
	// end inline asm
	mov.b64 	%rd95, {%r179, %r184};
	mov.b64 	%fd178, %rd95;
	setp.gt.s32 	%p50, %r168, 29;
	add.f64 	%fd179, %fd177, %fd178;
	selp.f64 	%fd180, %fd177, %fd179, %p50;
	mov.b64 	%rd96, %fd180;
	mov.b64 	{%r190, %r195}, %rd96;
	mov.b32 	%r196, 4;
	// begin inline asm
	shfl.sync.down.b32 %r189, %r190, %r196, %r217, %r218;
	// end inline asm
	// begin inline asm
	shfl.sync.down.b32 %r194, %r195, %r196, %r217, %r218;
	// end inline asm
	mov.b64 	%rd97, {%r189, %r194};
	mov.b64 	%fd181, %rd97;
	setp.gt.s32 	%p51, %r168, 27;
	add.f64 	%fd182, %fd180, %fd181;
	selp.f64 	%fd183, %fd180, %fd182, %p51;
	mov.b64 	%rd98, %fd183;
	mov.b64 	{%r200, %r205}, %rd98;
	mov.b32 	%r206, 8;
	// begin inline asm
	shfl.sync.down.b32 %r199, %r200, %r206, %r217, %r218;
	// end inline asm
	// begin inline asm
	shfl.sync.down.b32 %r204, %r205, %r206, %r217, %r218;
	// end inline asm
	mov.b64 	%rd99, {%r199, %r204};
	mov.b64 	%fd184, %rd99;
	setp.gt.s32 	%p52, %r168, 23;
	add.f64 	%fd185, %fd183, %fd184;
	selp.f64 	%fd186, %fd183, %fd185, %p52;
	mov.b64 	%rd100, %fd186;
	mov.b64 	{%r210, %r215}, %rd100;
	mov.b32 	%r216, 16;
	// begin inline asm
	shfl.sync.down.b32 %r209, %r210, %r216, %r217, %r218;
	// end inline asm
	// begin inline asm
	shfl.sync.down.b32 %r214, %r215, %r216, %r217, %r218;
	// end inline asm
	mov.b64 	%rd101, {%r209, %r214};
	mov.b64 	%fd187, %rd101;
	setp.gt.s32 	%p53, %r168, 15;
	add.f64 	%fd10, %fd186, %fd187;
	selp.f64 	%fd231, %fd186, %fd10, %p53;
	setp.ne.s32 	%p54, %r168, 0;
	@%p54 bra 	$L__BB14_15;
	shr.u32 	%r219, %r1, 2;
	and.b32  	%r220, %r219, 248;
	mov.u32 	%r221, _ZZN3cub18CUB_300001_SM_10006detail6reduce28DeviceReduceSingleTileKernelINS2_10policy_hubIdyN4cuda3std3__44plusIdEEE10Policy1000EPdSC_iS9_ddNS7_10__identityEEEvT0_T1_T2_T3_T4_T6_E12temp_storage;
	add.s32 	%r222, %r221, %r220;
	st.shared.f64 	[%r222+16], %fd10;
$L__BB14_15:
	bar.sync 	0;
	setp.ne.s32 	%p55, %r1, 0;
	@%p55 bra 	$L__BB14_37;
	ld.shared.f64 	%fd188, [_ZZN3cub18CUB_300001_SM_10006detail6reduce28DeviceReduceSingleTileKernelINS2_10policy_hubIdyN4cuda3std3__44plusIdEEE10Policy1000EPdSC_iS9_ddNS7_10__identityEEEvT0_T1_T2_T3_T4_T6_E12temp_storage+24];
	add.f64 	%fd189, %fd231, %fd188;
	ld.shared.f64 	%fd190, [_ZZN3cub18CUB_300001_SM_10006detail6reduce28DeviceReduceSingleTileKernelINS2_10policy_hubIdyN4cuda3std3__44plusIdEEE10Policy1000EPdSC_iS9_ddNS7_10__identityEEEvT0_T1_T2_T3_T4_T6_E12temp_storage+32];
	add.f64 	%fd191, %fd189, %fd190;
	ld.shared.f64 	%fd192, [_ZZN3cub18CUB_300001_SM_10006detail6reduce28DeviceReduceSingleTileKernelINS2_10policy_hubIdyN4cuda3std3__44plusIdEEE10Policy1000EPdSC_iS9_ddNS7_10__identityEEEvT0_T1_T2_T3_T4_T6_E12temp_storage+40];
	add.f64 	%fd193, %fd191, %fd192;
	ld.shared.f64 	%fd194, [_ZZN3cub18CUB_300001_SM_10006detail6reduce28DeviceReduceSingleTileKernelINS2_10policy_hubIdyN4cuda3std3__44plusIdEEE10Policy1000EPdSC_iS9_ddNS7_10__identityEEEvT0_T1_T2_T3_T4_T6_E12temp_storage+48];
	add.f64 	%fd195, %fd193, %fd194;
	ld.shared.f64 	%fd196, [_ZZN3cub18CUB_300001_SM_10006detail6reduce28DeviceReduceSingleTileKernelINS2_10policy_hubIdyN4cuda3std3__44plusIdEEE10Policy1000EPdSC_iS9_ddNS7_10__identityEEEvT0_T1_T2_T3_T4_T6_E12temp_storage+56];
	add.f64 	%fd197, %fd195, %fd196;
	ld.shared.f64 	%fd198, [_ZZN3cub18CUB_300001_SM_10006detail6reduce28DeviceReduceSingleTileKernelINS2_10policy_hubIdyN4cuda3std3__44plusIdEEE10Policy1000EPdSC_iS9_ddNS7_10__identityEEEvT0_T1_T2_T3_T4_T6_E12temp_storage+64];
	add.f64 	%fd199, %fd197, %fd198;
	ld.shared.f64 	%fd200, [_ZZN3cub18CUB_300001_SM_10006detail6reduce28DeviceReduceSingleTileKernelINS2_10policy_hubIdyN4cuda3std3__44plusIdEEE10Policy1000EPdSC_iS9_ddNS7_10__identityEEEvT0_T1_T2_T3_T4_T6_E12temp_storage+72];
	add.f64 	%fd201, %fd199, %fd200;
	ld.shared.f64 	%fd202, [_ZZN3cub18CUB_300001_SM_10006detail6reduce28DeviceReduceSingleTileKernelINS2_10policy_hubIdyN4cuda3std3__44plusIdEEE10Policy1000EPdSC_iS9_ddNS7_10__identityEEEvT0_T1_T2_T3_T4_T6_E12temp_storage+80];
	add.f64 	%fd203, %fd201, %fd202;
	ld.shared.f64 	%fd204, [_ZZN3cub18CUB_300001_SM_10006detail6reduce28DeviceReduceSingleTileKernelINS2_10policy_hubIdyN4cuda3std3__44plusIdEEE10Policy1000EPdSC_iS9_ddNS7_10__identityEEEvT0_T1_T2_T3_T4_T6_E12temp_storage+88];
	add.f64 	%fd205, %fd203, %fd204;
	ld.shared.f64 	%fd206, [_ZZN3cub18CUB_300001_SM_10006detail6reduce28DeviceReduceSingleTileKernelINS2_10policy_hubIdyN4cuda3std3__44plusIdEEE10Policy1000EPdSC_iS9_ddNS7_10__identityEEEvT0_T1_T2_T3_T4_T6_E12temp_storage+96];
	add.f64 	%fd207, %fd205, %fd206;
	ld.shared.f64 	%fd208, [_ZZN3cub18CUB_300001_SM_10006detail6reduce28DeviceReduceSingleTileKernelINS2_10policy_hubIdyN4cuda3std3__44plusIdEEE10Policy1000EPdSC_iS9_ddNS7_10__identityEEEvT0_T1_T2_T3_T4_T6_E12temp_storage+104];
	add.f64 	%fd209, %fd207, %fd208;
	ld.shared.f64 	%fd210, [_ZZN3cub18CUB_300001_SM_10006detail6reduce28DeviceReduceSingleTileKernelINS2_10policy_hubIdyN4cuda3std3__44plusIdEEE10Policy1000EPdSC_iS9_ddNS7_10__identityEEEvT0_T1_T2_T3_T4_T6_E12temp_storage+112];
	add.f64 	%fd211, %fd209, %fd210;
	ld.shared.f64 	%fd212, [_ZZN3cub18CUB_300001_SM_10006detail6reduce28DeviceReduceSingleTileKernelINS2_10policy_hubIdyN4cuda3std3__44plusIdEEE10Policy1000EPdSC_iS9_ddNS7_10__identityEEEvT0_T1_T2_T3_T4_T6_E12temp_storage+120];
	add.f64 	%fd213, %fd211, %fd212;
	ld.shared.f64 	%fd214, [_ZZN3cub18CUB_300001_SM_10006detail6reduce28DeviceReduceSingleTileKernelINS2_10policy_hubIdyN4cuda3std3__44plusIdEEE10Policy1000EPdSC_iS9_ddNS7_10__identityEEEvT0_T1_T2_T3_T4_T6_E12temp_storage+128];
	add.f64 	%fd215, %fd213, %fd214;
	ld.shared.f64 	%fd216, [_ZZN3cub18CUB_300001_SM_10006detail6reduce28DeviceReduceSingleTileKernelINS2_10policy_hubIdyN4cuda3std3__44plusIdEEE10Policy1000EPdSC_iS9_ddNS7_10__identityEEEvT0_T1_T2_T3_T4_T6_E12temp_storage+136];
	add.f64 	%fd231, %fd215, %fd216;
	bra.uni 	$L__BB14_37;
$L__BB14_17:
	// begin inline asm
	mov.u32 %r105, %laneid;
	// end inline asm
	and.b32  	%r156, %r1, 992;
	add.s32 	%r157, %r156, 32;
	setp.gt.s32 	%p26, %r157, %r34;
	not.b32 	%r158, %r156;
	add.s32 	%r159, %r34, %r158;
	selp.b32 	%r154, %r159, 31, %p26;
	mov.b64 	%rd82, %fd223;
	mov.b64 	{%r107, %r112}, %rd82;
	mov.b32 	%r113, 1;
	mov.b32 	%r155, -1;
	// begin inline asm
	shfl.sync.down.b32 %r106, %r107, %r113, %r154, %r155;
	// end inline asm
	// begin inline asm
	shfl.sync.down.b32 %r111, %r112, %r113, %r154, %r155;
	// end inline asm
	mov.b64 	%rd83, {%r106, %r111};
	mov.b64 	%fd117, %rd83;
	setp.lt.s32 	%p27, %r105, %r154;
	add.f64 	%fd118, %fd223, %fd117;
	selp.f64 	%fd119, %fd118, %fd223, %p27;
	mov.b64 	%rd84, %fd119;
	mov.b64 	{%r117, %r122}, %rd84;
	mov.b32 	%r123, 2;
	// begin inline asm
	shfl.sync.down.b32 %r116, %r117, %r123, %r154, %r155;
	// end inline asm
	// begin inline asm
	shfl.sync.down.b32 %r121, %r122, %r123, %r154, %r155;
	// end inline asm
	mov.b64 	%rd85, {%r116, %r121};
	mov.b64 	%fd120, %rd85;
	add.s32 	%r160, %r105, 2;
	setp.gt.s32 	%p28, %r160, %r154;
	add.f64 	%fd121, %fd119, %fd120;
	selp.f64 	%fd122, %fd119, %fd121, %p28;
	mov.b64 	%rd86, %fd122;
	mov.b64 	{%r127, %r132}, %rd86;
	mov.b32 	%r133, 4;
	// begin inline asm
	shfl.sync.down.b32 %r126, %r127, %r133, %r154, %r155;
	// end inline asm
	// begin inline asm
	shfl.sync.down.b32 %r131, %r132, %r133, %r154, %r155;
	// end inline asm
	mov.b64 	%rd87, {%r126, %r131};
	mov.b64 	%fd123, %rd87;
	add.s32 	%r161, %r105, 4;
	setp.gt.s32 	%p29, %r161, %r154;
	add.f64 	%fd124, %fd122, %fd123;
	selp.f64 	%fd125, %fd122, %fd124, %p29;
	mov.b64 	%rd88, %fd125;
	mov.b64 	{%r137, %r142}, %rd88;
	mov.b32 	%r143, 8;
	// begin inline asm
	shfl.sync.down.b32 %r136, %r137, %r143, %r154, %r155;
	// end inline asm
	// begin inline asm
	shfl.sync.down.b32 %r141, %r142, %r143, %r154, %r155;
	// end inline asm
	mov.b64 	%rd89, {%r136, %r141};
	mov.b64 	%fd126, %rd89;
	add.s32 	%r162, %r105, 8;
	setp.gt.s32 	%p30, %r162, %r154;
	add.f64 	%fd127, %fd125, %fd126;
	selp.f64 	%fd128, %fd125, %fd127, %p30;
	mov.b64 	%rd90, %fd128;
	mov.b64 	{%r147, %r152}, %rd90;
	mov.b32 	%r153, 16;
	// begin inline asm
	shfl.sync.down.b32 %r146, %r147, %r153, %r154, %r155;
	// end inline asm
	// begin inline asm
	shfl.sync.down.b32 %r151, %r152, %r153, %r154, %r155;
	// end inline asm
	mov.b64 	%rd91, {%r146, %r151};
	mov.b64 	%fd129, %rd91;
	add.s32 	%r163, %r105, 16;
	setp.gt.s32 	%p31, %r163, %r154;
	add.f64 	%fd130, %fd128, %fd129;
	selp.f64 	%fd231, %fd128, %fd130, %p31;
	setp.ne.s32 	%p32, %r105, 0;
	@%p32 bra 	$L__BB14_19;
	shr.u32 	%r164, %r1, 2;
	and.b32  	%r165, %r164, 248;
	mov.u32 	%r166, _ZZN3cub18CUB_300001_SM_10006detail6reduce28DeviceReduceSingleTileKernelINS2_10policy_hubIdyN4cuda3std3__44plusIdEEE10Policy1000EPdSC_iS9_ddNS7_10__identityEEEvT0_T1_T2_T3_T4_T6_E12temp_storage;
	add.s32 	%r167, %r166, %r165;
	st.shared.f64 	[%r167+16], %fd231;
$L__BB14_19:
	bar.sync 	0;
	setp.ne.s32 	%p33, %r1, 0;
	@%p33 bra 	$L__BB14_37;
	setp.gt.s32 	%p34, %r34, 32;
	ld.shared.f64 	%fd131, [_ZZN3cub18CUB_300001_SM_10006detail6reduce28DeviceReduceSingleTileKernelINS2_10policy_hubIdyN4cuda3std3__44plusIdEEE10Policy1000EPdSC_iS9_ddNS7_10__identityEEEvT0_T1_T2_T3_T4_T6_E12temp_storage+24];
	add.f64 	%fd132, %fd231, %fd131;
	selp.f64 	%fd133, %fd132, %fd231, %p34;
	setp.gt.s32 	%p35, %r34, 64;
	ld.shared.f64 	%fd134, [_ZZN3cub18CUB_300001_SM_10006detail6reduce28DeviceReduceSingleTileKernelINS2_10policy_hubIdyN4cuda3std3__44plusIdEEE10Policy1000EPdSC_iS9_ddNS7_10__identityEEEvT0_T1_T2_T3_T4_T6_E12temp_storage+32];
	add.f64 	%fd135, %fd134, %fd133;
	selp.f64 	%fd136, %fd135, %fd133, %p35;
	setp.gt.s32 	%p36, %r34, 96;
	ld.shared.f64 	%fd137, [_ZZN3cub18CUB_300001_SM_10006detail6reduce28DeviceReduceSingleTileKernelINS2_10policy_hubIdyN4cuda3std3__44plusIdEEE10Policy1000EPdSC_iS9_ddNS7_10__identityEEEvT0_T1_T2_T3_T4_T6_E12temp_storage+40];
	add.f64 	%fd138, %fd137, %fd136;
	selp.f64 	%fd139, %fd138, %fd136, %p36;
	setp.gt.s32 	%p37, %r34, 128;
	ld.shared.f64 	%fd140, [_ZZN3cub18CUB_300001_SM_10006detail6reduce28DeviceReduceSingleTileKernelINS2_10policy_hubIdyN4cuda3std3__44plusIdEEE10Policy1000EPdSC_iS9_ddNS7_10__identityEEEvT0_T1_T2_T3_T4_T6_E12temp_storage+48];
	add.f64 	%fd141, %fd140, %fd139;
	selp.f64 	%fd142, %fd141, %fd139, %p37;
	setp.gt.s32 	%p38, %r34, 160;
	ld.shared.f64 	%fd143, [_ZZN3cub18CUB_300001_SM_10006detail6reduce28DeviceReduceSingleTileKernelINS2_10policy_hubIdyN4cuda3std3__44plusIdEEE10Policy1000EPdSC_iS9_ddNS7_10__identityEEEvT0_T1_T2_T3_T4_T6_E12temp_storage+56];
	add.f64 	%fd144, %fd143, %fd142;
	selp.f64 	%fd145, %fd144, %fd142, %p38;
	setp.gt.s32 	%p39, %r34, 192;
	ld.shared.f64 	%fd146, [_ZZN3cub18CUB_300001_SM_10006detail6reduce28DeviceReduceSingleTileKernelINS2_10policy_hubIdyN4cuda3std3__44plusIdEEE10Policy1000EPdSC_iS9_ddNS7_10__identityEEEvT0_T1_T2_T3_T4_T6_E12temp_storage+64];
	add.f64 	%fd147, %fd146, %fd145;
	selp.f64 	%fd148, %fd147, %fd145, %p39;
	setp.gt.s32 	%p40, %r34, 224;
	ld.shared.f64 	%fd149, [_ZZN3cub18CUB_300001_SM_10006detail6reduce28DeviceReduceSingleTileKernelINS2_10policy_hubIdyN4cuda3std3__44plusIdEEE10Policy1000EPdSC_iS9_ddNS7_10__identityEEEvT0_T1_T2_T3_T4_T6_E12temp_storage+72];
	add.f64 	%fd150, %fd149, %fd148;
	selp.f64 	%fd151, %fd150, %fd148, %p40;
	setp.gt.s32 	%p41, %r34, 256;
	ld.shared.f64 	%fd152, [_ZZN3cub18CUB_300001_SM_10006detail6reduce28DeviceReduceSingleTileKernelINS2_10policy_hubIdyN4cuda3std3__44plusIdEEE10Policy1000EPdSC_iS9_ddNS7_10__identityEEEvT0_T1_T2_T3_T4_T6_E12temp_storage+80];
	add.f64 	%fd153, %fd152, %fd151;
	selp.f64 	%fd154, %fd153, %fd151, %p41;
	setp.gt.s32 	%p42, %r34, 288;
	ld.shared.f64 	%fd155, [_ZZN3cub18CUB_300001_SM_10006detail6reduce28DeviceReduceSingleTileKernelINS2_10policy_hubIdyN4cuda3std3__44plusIdEEE10Policy1000EPdSC_iS9_ddNS7_10__identityEEEvT0_T1_T2_T3_T4_T6_E12temp_storage+88];
	add.f64 	%fd156, %fd155, %fd154;
	selp.f64 	%fd157, %fd156, %fd154, %p42;
	setp.gt.s32 	%p43, %r34, 320;
	ld.shared.f64 	%fd158, [_ZZN3cub18CUB_300001_SM_10006detail6reduce28DeviceReduceSingleTileKernelINS2_10policy_hubIdyN4cuda3std3__44plusIdEEE10Policy1000EPdSC_iS9_ddNS7_10__identityEEEvT0_T1_T2_T3_T4_T6_E12temp_storage+96];
	add.f64 	%fd159, %fd158, %fd157;
	selp.f64 	%fd160, %fd159, %fd157, %p43;
	setp.gt.s32 	%p44, %r34, 352;
	ld.shared.f64 	%fd161, [_ZZN3cub18CUB_300001_SM_10006detail6reduce28DeviceReduceSingleTileKernelINS2_10policy_hubIdyN4cuda3std3__44plusIdEEE10Policy1000EPdSC_iS9_ddNS7_10__identityEEEvT0_T1_T2_T3_T4_T6_E12temp_storage+104];
	add.f64 	%fd162, %fd161, %fd160;
	selp.f64 	%fd163, %fd162, %fd160, %p44;
	setp.gt.s32 	%p45, %r34, 384;
	ld.shared.f64 	%fd164, [_ZZN3cub18CUB_300001_SM_10006detail6reduce28DeviceReduceSingleTileKernelINS2_10policy_hubIdyN4cuda3std3__44plusIdEEE10Policy1000EPdSC_iS9_ddNS7_10__identityEEEvT0_T1_T2_T3_T4_T6_E12temp_storage+112];
	add.f64 	%fd165, %fd164, %fd163;
	selp.f64 	%fd166, %fd165, %fd163, %p45;
	setp.gt.s32 	%p46, %r34, 416;
	ld.shared.f64 	%fd167, [_ZZN3cub18CUB_300001_SM_10006detail6reduce28DeviceReduceSingleTileKernelINS2_10policy_hubIdyN4cuda3std3__44plusIdEEE10Policy1000EPdSC_iS9_ddNS7_10__identityEEEvT0_T1_T2_T3_T4_T6_E12temp_storage+120];
	add.f64 	%fd168, %fd167, %fd166;
	selp.f64 	%fd169, %fd168, %fd166, %p46;
	setp.gt.s32 	%p47, %r34, 448;
	ld.shared.f64 	%fd170, [_ZZN3cub18CUB_300001_SM_10006detail6reduce28DeviceReduceSingleTileKernelINS2_10policy_hubIdyN4cuda3std3__44plusIdEEE10Policy1000EPdSC_iS9_ddNS7_10__identityEEEvT0_T1_T2_T3_T4_T6_E12temp_storage+128];
	add.f64 	%fd171, %fd170, %fd169;
	selp.f64 	%fd172, %fd171, %fd169, %p47;
	setp.gt.s32 	%p48, %r34, 480;
	ld.shared.f64 	%fd173, [_ZZN3cub18CUB_300001_SM_10006detail6reduce28DeviceReduceSingleTileKernelINS2_10policy_hubIdyN4cuda3std3__44plusIdEEE10Policy1000EPdSC_iS9_ddNS7_10__identityEEEvT0_T1_T2_T3_T4_T6_E12temp_storage+136];
	add.f64 	%fd174, %fd173, %fd172;
	selp.f64 	%fd231, %fd174, %fd172, %p48;
	bra.uni 	$L__BB14_37;
$L__BB14_21:
	mov.u32 	%r13, %tid.x;
	mul.wide.u32 	%rd24, %r13, 8;
	add.s64 	%rd11, %rd8, %rd24;
	// begin inline asm
	ld.global.nc.u64 %rd10, [%rd11];
	// end inline asm
	mov.b64 	%fd31, %rd10;
	add.s64 	%rd13, %rd11, 4096;
	// begin inline asm
	ld.global.nc.u64 %rd12, [%rd13];
	// end inline asm
	mov.b64 	%fd32, %rd12;
	add.s64 	%rd15, %rd11, 8192;
	// begin inline asm
	ld.global.nc.u64 %rd14, [%rd15];
	// end inline asm
	mov.b64 	%fd33, %rd14;
	add.s64 	%rd17, %rd11, 12288;
	// begin inline asm
	ld.global.nc.u64 %rd16, [%rd17];
	// end inline asm
	mov.b64 	%fd34, %rd16;
	add.s64 	%rd19, %rd11, 16384;
	// begin inline asm
	ld.global.nc.u64 %rd18, [%rd19];
	// end inline asm
	mov.b64 	%fd35, %rd18;
	add.s64 	%rd21, %rd11, 20480;
	// begin inline asm
	ld.global.nc.u64 %rd20, [%rd21];
	// end inline asm
	mov.b64 	%fd36, %rd20;
	add.s64 	%rd23, %rd11, 24576;
	// begin inline asm
	ld.global.nc.u64 %rd22, [%rd23];
	// end inline asm
	mov.b64 	%fd37, %rd22;
	add.f64 	%fd38, %fd31, %fd32;
	add.f64 	%fd39, %fd38, %fd33;
	add.f64 	%fd40, %fd39, %fd34;
	add.f64 	%fd41, %fd40, %fd35;
	add.f64 	%fd42, %fd41, %fd36;
	add.f64 	%fd230, %fd42, %fd37;
	setp.lt.u32 	%p3, %r34, 7168;
	mov.b32 	%r231, 3584;
	@%p3 bra 	$L__BB14_25;
	add.s32 	%r14, %r34, -3584;
	mov.b32 	%r231, 3584;
$L__BB14_23:
	add.s32 	%r37, %r231, %r13;
	mul.wide.u32 	%rd39, %r37, 8;
	add.s64 	%rd26, %rd8, %rd39;
	// begin inline asm
	ld.global.nc.u64 %rd25, [%rd26];
	// end inline asm
	mov.b64 	%fd43, %rd25;
	add.s64 	%rd28, %rd26, 4096;
	// begin inline asm
	ld.global.nc.u64 %rd27, [%rd28];
	// end inline asm
	mov.b64 	%fd44, %rd27;
	add.s64 	%rd30, %rd26, 8192;
	// begin inline asm
	ld.global.nc.u64 %rd29, [%rd30];
	// end inline asm
	mov.b64 	%fd45, %rd29;
	add.s64 	%rd32, %rd26, 12288;
	// begin inline asm
	ld.global.nc.u64 %rd31, [%rd32];
	// end inline asm
	mov.b64 	%fd46, %rd31;
	add.s64 	%rd34, %rd26, 16384;
	// begin inline asm
	ld.global.nc.u64 %rd33, [%rd34];
	// end inline asm
	mov.b64 	%fd47, %rd33;
	add.s64 	%rd36, %rd26, 20480;
	// begin inline asm
	ld.global.nc.u64 %rd35, [%rd36];
	// end inline asm
	mov.b64 	%fd48, %rd35;
	add.s64 	%rd38, %rd26, 24576;
	// begin inline asm
	ld.global.nc.u64 %rd37, [%rd38];
	// end inline asm
	mov.b64 	%fd49, %rd37;
	add.f64 	%fd50, %fd230, %fd43;
	add.f64 	%fd51, %fd50, %fd44;
	add.f64 	%fd52, %fd51, %fd45;
	add.f64 	%fd53, %fd52, %fd46;
	add.f64 	%fd54, %fd53, %fd47;
	add.f64 	%fd55, %fd54, %fd48;
	add.f64 	%fd230, %fd55, %fd49;
	sub.s32 	%r38, %r34, %r231;
	setp.lt.s32 	%p4, %r38, 3584;
	@%p4 bra 	$L__BB14_33;
	add.s32 	%r231, %r231, 3584;
	setp.le.s32 	%p5, %r231, %r14;
	@%p5 bra 	$L__BB14_23;
$L__BB14_25:
	setp.le.s32 	%p6, %r34, %r231;
	@%p6 bra 	$L__BB14_33;
	sub.s32 	%r18, %r34, %r231;
	setp.ge.s32 	%p7, %r13, %r18;
	@%p7 bra 	$L__BB14_33;
	not.b32 	%r39, %r13;
	add.s32 	%r40, %r34, %r39;
	sub.s32 	%r19, %r40, %r231;
	and.b32  	%r41, %r19, 1536;
	setp.eq.s32 	%p8, %r41, 1536;
	mov.u32 	%r235, %r13;
	@%p8 bra 	$L__BB14_30;
	add.s32 	%r233, %r13, %r231;
	shr.u32 	%r42, %r19, 9;
	add.s32 	%r43, %r42, 1;
	and.b32  	%r44, %r43, 3;
	neg.s32 	%r232, %r44;
	mov.u32 	%r235, %r13;
$L__BB14_29:
	.pragma "nounroll";
	mul.wide.u32 	%rd42, %r233, 8;
	add.s64 	%rd41, %rd8, %rd42;
	// begin inline asm
	ld.global.nc.u64 %rd40, [%rd41];
	// end inline asm
	mov.b64 	%fd57, %rd40;
	add.f64 	%fd230, %fd230, %fd57;
	add.s32 	%r235, %r235, 512;
	add.s32 	%r233, %r233, 512;
	add.s32 	%r232, %r232, 1;
	setp.ne.s32 	%p9, %r232, 0;
	@%p9 bra 	$L__BB14_29;
$L__BB14_30:
	setp.lt.u32 	%p10, %r19, 1536;
	@%p10 bra 	$L__BB14_33;
	cvt.u64.u32 	%rd43, %r235;
	cvt.u64.u32 	%rd44, %r231;
	add.s64 	%rd45, %rd43, %rd44;
	shl.b64 	%rd46, %rd45, 3;
	add.s64 	%rd47, %rd46, %rd8;
	add.s64 	%rd103, %rd47, 8192;
	add.s32 	%r236, %r235, %r231;
$L__BB14_32:
	mul.wide.u32 	%rd56, %r236, 8;
	add.s64 	%rd49, %rd8, %rd56;
	// begin inline asm
	ld.global.nc.u64 %rd48, [%rd49];
	// end inline asm
	mov.b64 	%fd58, %rd48;
	add.f64 	%fd59, %fd230, %fd58;
	add.s64 	%rd51, %rd103, -4096;
	// begin inline asm
	ld.global.nc.u64 %rd50, [%rd51];
	// end inline asm
	mov.b64 	%fd60, %rd50;
	add.f64 	%fd61, %fd59, %fd60;
	// begin inline asm
	ld.global.nc.u64 %rd52, [%rd103];
	// end inline asm
	mov.b64 	%fd62, %rd52;
	add.f64 	%fd63, %fd61, %fd62;
	add.s64 	%rd55, %rd103, 4096;
	// begin inline asm
	ld.global.nc.u64 %rd54, [%rd55];
	// end inline asm
	mov.b64 	%fd64, %rd54;
	add.f64 	%fd230, %fd63, %fd64;
	add.s32 	%r235, %r235, 2048;
	add.s64 	%rd103, %rd103, 16384;
	add.s32 	%r236, %r236, 2048;
	setp.lt.s32 	%p11, %r235, %r18;
	@%p11 bra 	$L__BB14_32;
$L__BB14_33:
	// begin inline asm
	mov.u32 %r45, %laneid;
	// end inline asm
	mov.b64 	%rd57, %fd230;
	mov.b64 	{%r47, %r52}, %rd57;
	mov.b32 	%r53, 1;
	mov.b32 	%r94, 31;
	mov.b32 	%r95, -1;
	// begin inline asm
	shfl.sync.down.b32 %r46, %r47, %r53, %r94, %r95;
	// end inline asm
	// begin inline asm
	shfl.sync.down.b32 %r51, %r52, %r53, %r94, %r95;
	// end inline asm
	mov.b64 	%rd58, {%r46, %r51};
	mov.b64 	%fd65, %rd58;
	setp.gt.s32 	%p12, %r45, 30;
	add.f64 	%fd66, %fd230, %fd65;
	selp.f64 	%fd67, %fd230, %fd66, %p12;
	mov.b64 	%rd59, %fd67;
	mov.b64 	{%r57, %r62}, %rd59;
	mov.b32 	%r63, 2;
	// begin inline asm
	shfl.sync.down.b32 %r56, %r57, %r63, %r94, %r95;
	// end inline asm
	// begin inline asm
	shfl.sync.down.b32 %r61, %r62, %r63, %r94, %r95;
	// end inline asm
	mov.b64 	%rd60, {%r56, %r61};
	mov.b64 	%fd68, %rd60;
	setp.gt.s32 	%p13, %r45, 29;
	add.f64 	%fd69, %fd67, %fd68;
	selp.f64 	%fd70, %fd67, %fd69, %p13;
	mov.b64 	%rd61, %fd70;
	mov.b64 	{%r67, %r72}, %rd61;
	mov.b32 	%r73, 4;
	// begin inline asm
	shfl.sync.down.b32 %r66, %r67, %r73, %r94, %r95;
	// end inline asm
	// begin inline asm
	shfl.sync.down.b32 %r71, %r72, %r73, %r94, %r95;
	// end inline asm
	mov.b64 	%rd62, {%r66, %r71};
	mov.b64 	%fd71, %rd62;
	setp.gt.s32 	%p14, %r45, 27;
	add.f64 	%fd72, %fd70, %fd71;
	selp.f64 	%fd73, %fd70, %fd72, %p14;
	mov.b64 	%rd63, %fd73;
	mov.b64 	{%r77, %r82}, %rd63;
	mov.b32 	%r83, 8;
	// begin inline asm
	shfl.sync.down.b32 %r76, %r77, %r83, %r94, %r95;
	// end inline asm
	// begin inline asm
	shfl.sync.down.b32 %r81, %r82, %r83, %r94, %r95;
	// end inline asm
	mov.b64 	%rd64, {%r76, %r81};
	mov.b64 	%fd74, %rd64;
	setp.gt.s32 	%p15, %r45, 23;
	add.f64 	%fd75, %fd73, %fd74;
	selp.f64 	%fd76, %fd73, %fd75, %p15;
	mov.b64 	%rd65, %fd76;
	mov.b64 	{%r87, %r92}, %rd65;
	mov.b32 	%r93, 16;
	// begin inline asm
	shfl.sync.down.b32 %r86, %r87, %r93, %r94, %r95;
	// end inline asm
	// begin inline asm
	shfl.sync.down.b32 %r91, %r92, %r93, %r94, %r95;
	// end inline asm
	mov.b64 	%rd66, {%r86, %r91};
	mov.b64 	%fd77, %rd66;
	setp.gt.s32 	%p16, %r45, 15;
	add.f64 	%fd26, %fd76, %fd77;
	selp.f64 	%fd231, %fd76, %fd26, %p16;
	setp.ne.s32 	%p17, %r45, 0;
	@%p17 bra 	$L__BB14_35;
	shr.u32 	%r96, %r13, 2;
	and.b32  	%r97, %r96, 248;
	mov.u32 	%r98, _ZZN3cub18CUB_300001_SM_10006detail6reduce28DeviceReduceSingleTileKernelINS2_10policy_hubIdyN4cuda3std3__44plusIdEEE10Policy1000EPdSC_iS9_ddNS7_10__identityEEEvT0_T1_T2_T3_T4_T6_E12temp_storage;
	add.s32 	%r99, %r98, %r97;
	st.shared.f64 	[%r99+16], %fd26;
$L__BB14_35:
	bar.sync 	0;
	setp.ne.s32 	%p18, %r13, 0;
	@%p18 bra 	$L__BB14_37;
	ld.shared.f64 	%fd78, [_ZZN3cub18CUB_300001_SM_10006detail6reduce28DeviceReduceSingleTileKernelINS2_10policy_hubIdyN4cuda3std3__44plusIdEEE10Policy1000EPdSC_iS9_ddNS7_10__identityEEEvT0_T1_T2_T3_T4_T6_E12temp_storage+24];
	add.f64 	%fd79, %fd231, %fd78;
	ld.shared.f64 	%fd80, [_ZZN3cub18CUB_300001_SM_10006detail6reduce28DeviceReduceSingleTileKernelINS2_10policy_hubIdyN4cuda3std3__44plusIdEEE10Policy1000EPdSC_iS9_ddNS7_10__identityEEEvT0_T1_T2_T3_T4_T6_E12temp_storage+32];
	add.f64 	%fd81, %fd79, %fd80;
	ld.shared.f64 	%fd82, [_ZZN3cub18CUB_300001_SM_10006detail6reduce28DeviceReduceSingleTileKernelINS2_10policy_hubIdyN4cuda3std3__44plusIdEEE10Policy1000EPdSC_iS9_ddNS7_10__identityEEEvT0_T1_T2_T3_T4_T6_E12temp_storage+40];
	add.f64 	%fd83, %fd81, %fd82;
	ld.shared.f64 	%fd84, [_ZZN3cub18CUB_300001_SM_10006detail6reduce28DeviceReduceSingleTileKernelINS2_10policy_hubIdyN4cuda3std3__44plusIdEEE10Policy1000EPdSC_iS9_ddNS7_10__identityEEEvT0_T1_T2_T3_T4_T6_E12temp_storage+48];
	add.f64 	%fd85, %fd83, %fd84;
	ld.shared.f64 	%fd86, [_ZZN3cub18CUB_300001_SM_10006detail6reduce28DeviceReduceSingleTileKernelINS2_10policy_hubIdyN4cuda3std3__44plusIdEEE10Policy1000EPdSC_iS9_ddNS7_10__identityEEEvT0_T1_T2_T3_T4_T6_E12temp_storage+56];
	add.f64 	%fd87, %fd85, %fd86;
	ld.shared.f64 	%fd88, [_ZZN3cub18CUB_300001_SM_10006detail6reduce28DeviceReduceSingleTileKernelINS2_10policy_hubIdyN4cuda3std3__44plusIdEEE10Policy1000EPdSC_iS9_ddNS7_10__identityEEEvT0_T1_T2_T3_T4_T6_E12temp_storage+64];
	add.f64 	%fd89, %fd87, %fd88;
	ld.shared.f64 	%fd90, [_ZZN3cub18CUB_300001_SM_10006detail6reduce28DeviceReduceSingleTileKernelINS2_10policy_hubIdyN4cuda3std3__44plusIdEEE10Policy1000EPdSC_iS9_ddNS7_10__identityEEEvT0_T1_T2_T3_T4_T6_E12temp_storage+72];
	add.f64 	%fd91, %fd89, %fd90;
	ld.shared.f64 	%fd92, [_ZZN3cub18CUB_300001_SM_10006detail6reduce28DeviceReduceSingleTileKernelINS2_10policy_hubIdyN4cuda3std3__44plusIdEEE10Policy1000EPdSC_iS9_ddNS7_10__identityEEEvT0_T1_T2_T3_T4_T6_E12temp_storage+80];
	add.f64 	%fd93, %fd91, %fd92;
	ld.shared.f64 	%fd94, [_ZZN3cub18CUB_300001_SM_10006detail6reduce28DeviceReduceSingleTileKernelINS2_10policy_hubIdyN4cuda3std3__44plusIdEEE10Policy1000EPdSC_iS9_ddNS7_10__identityEEEvT0_T1_T2_T3_T4_T6_E12temp_storage+88];
	add.f64 	%fd95, %fd93, %fd94;
	ld.shared.f64 	%fd96, [_ZZN3cub18CUB_300001_SM_10006detail6reduce28DeviceReduceSingleTileKernelINS2_10policy_hubIdyN4cuda3std3__44plusIdEEE10Policy1000EPdSC_iS9_ddNS7_10__identityEEEvT0_T1_T2_T3_T4_T6_E12temp_storage+96];
	add.f64 	%fd97, %fd95, %fd96;
	ld.shared.f64 	%fd98, [_ZZN3cub18CUB_300001_SM_10006detail6reduce28DeviceReduceSingleTileKernelINS2_10policy_hubIdyN4cuda3std3__44plusIdEEE10Policy1000EPdSC_iS9_ddNS7_10__identityEEEvT0_T1_T2_T3_T4_T6_E12temp_storage+104];
	add.f64 	%fd99, %fd97, %fd98;
	ld.shared.f64 	%fd100, [_ZZN3cub18CUB_300001_SM_10006detail6reduce28DeviceReduceSingleTileKernelINS2_10policy_hubIdyN4cuda3std3__44plusIdEEE10Policy1000EPdSC_iS9_ddNS7_10__identityEEEvT0_T1_T2_T3_T4_T6_E12temp_storage+112];
	add.f64 	%fd101, %fd99, %fd100;
	ld.shared.f64 	%fd102, [_ZZN3cub18CUB_300001_SM_10006detail6reduce28DeviceReduceSingleTileKernelINS2_10policy_hubIdyN4cuda3std3__44plusIdEEE10Policy1000EPdSC_iS9_ddNS7_10__identityEEEvT0_T1_T2_T3_T4_T6_E12temp_storage+120];
	add.f64 	%fd103, %fd101, %fd102;
	ld.shared.f64 	%fd104, [_ZZN3cub18CUB_300001_SM_10006detail6reduce28DeviceReduceSingleTileKernelINS2_10policy_hubIdyN4cuda3std3__44plusIdEEE10Policy1000EPdSC_iS9_ddNS7_10__identityEEEvT0_T1_T2_T3_T4_T6_E12temp_storage+128];
	add.f64 	%fd105, %fd103, %fd104;
	ld.shared.f64 	%fd106, [_ZZN3cub18CUB_300001_SM_10006detail6reduce28DeviceReduceSingleTileKernelINS2_10policy_hubIdyN4cuda3std3__44plusIdEEE10Policy1000EPdSC_iS9_ddNS7_10__identityEEEvT0_T1_T2_T3_T4_T6_E12temp_storage+136];
	add.f64 	%fd231, %fd105, %fd106;
$L__BB14_37:
	mov.u32 	%r223, %tid.x;
	setp.ne.s32 	%p56, %r223, 0;
	@%p56 bra 	$L__BB14_39;
	add.f64 	%fd217, %fd30, %fd231;
	st.global.f64 	[%rd1], %fd217;
$L__BB14_39:
	ret;

}
	// .globl	_ZN3cub18CUB_300001_SM_10006detail6reduce28DeviceReduceSingleTileKernelINS2_10policy_hubIdjN4cuda3std3__44plusIdEEE10Policy1000EN6thrust24THRUST_300001_SM_1000_NS6detail15normal_iteratorINSD_10device_ptrIdEEEEPdjS9_ddNS7_10__identityEEEvT0_T1_T2_T3_T4_T6_
.visible .entry _ZN3cub18CUB_300001_SM_10006detail6reduce28DeviceReduceSingleTileKernelINS2_10policy_hubIdjN4cuda3std3__44plusIdEEE10Policy1000EN6thrust24THRUST_300001_SM_1000_NS6detail15normal_iteratorINSD_10device_ptrIdEEEEPdjS9_ddNS7_10__identityEEEvT0_T1_T2_T3_T4_T6_(
	.param .align 8 .b8 _ZN3cub18CUB_300001_SM_10006detail6reduce28DeviceReduceSingleTileKernelINS2_10policy_hubIdjN4cuda3std3__44plusIdEEE10Policy1000EN6thrust24THRUST_300001_SM_1000_NS6detail15normal_iteratorINSD_10device_ptrIdEEEEPdjS9_ddNS7_10__identityEEEvT0_T1_T2_T3_T4_T6__param_0[8],
	.param .u64 .ptr .align 1 _ZN3cub18CUB_300001_SM_10006detail6reduce28DeviceReduceSingleTileKernelINS2_10policy_hubIdjN4cuda3std3__44plusIdEEE10Policy1000EN6thrust24THRUST_300001_SM_1000_NS6detail15normal_iteratorINSD_10device_ptrIdEEEEPdjS9_ddNS7_10__identityEEEvT0_T1_T2_T3_T4_T6__param_1,
	.param .u32 _ZN3cub18CUB_300001_SM_10006detail6reduce28DeviceReduceSingleTileKernelINS2_10policy_hubIdjN4cuda3std3__44plusIdEEE10Policy1000EN6thrust24THRUST_300001_SM_1000_NS6detail15normal_iteratorINSD_10device_ptrIdEEEEPdjS9_ddNS7_10__identityEEEvT0_T1_T2_T3_T4_T6__param_2,
	.param .align 1 .b8 _ZN3cub18CUB_300001_SM_10006detail6reduce28DeviceReduceSingleTileKernelINS2_10policy_hubIdjN4cuda3std3__44plusIdEEE10Policy1000EN6thrust24THRUST_300001_SM_1000_NS6detail15normal_iteratorINSD_10device_ptrIdEEEEPdjS9_ddNS7_10__identityEEEvT0_T1_T2_T3_T4_T6__param_3[1],
	.param .f64 _ZN3cub18CUB_300001_SM_10006detail6reduce28DeviceReduceSingleTileKernelINS2_10policy_hubIdjN4cuda3std3__44plusIdEEE10Policy1000EN6thrust24THRUST_300001_SM_1000_NS6detail15normal_iteratorINSD_10device_ptrIdEEEEPdjS9_ddNS7_10__identityEEEvT0_T1_T2_T3_T4_T6__param_4,
	.param .align 1 .b8 _ZN3cub18CUB_300001_SM_10006detail6reduce28DeviceReduceSingleTileKernelINS2_10policy_hubIdjN4cuda3std3__44plusIdEEE10Policy1000EN6thrust24THRUST_300001_SM_1000_NS6detail15normal_iteratorINSD_10device_ptrIdEEEEPdjS9_ddNS7_10__identityEEEvT0_T1_T2_T3_T4_T6__param_5[1]
)
.maxntid 640
.minnctapersm 1
{
	.reg .pred 	%p<71>;
	.reg .b32 	%r<288>;
	.reg .b64 	%rd<114>;
	.reg .b64 	%fd<380>;
	// demoted variable
	.shared .align 8 .b8 _ZZN3cub18CUB_300001_SM_10006detail6reduce28DeviceReduceSingleTileKernelINS2_10policy_hubIdjN4cuda3std3__44plusIdEEE10Policy1000EN6thrust24THRUST_300001_SM_1000_NS6detail15normal_iteratorINSD_10device_ptrIdEEEEPdjS9_ddNS7_10__identityEEEvT0_T1_T2_T3_T4_T6_E12temp_storage[192];
	ld.param.u64 	%rd9, [_ZN3cub18CUB_300001_SM_10006detail6reduce28DeviceReduceSingleTileKernelINS2_10policy_hubIdjN4cuda3std3__44plusIdEEE10Policy1000EN6thrust24THRUST_300001_SM_1000_NS6detail15normal_iteratorINSD_10device_ptrIdEEEEPdjS9_ddNS7_10__identityEEEvT0_T1_T2_T3_T4_T6__param_0];
	ld.param.u64 	%rd10, [_ZN3cub18CUB_300001_SM_10006detail6reduce28DeviceReduceSingleTileKernelINS2_10policy_hubIdjN4cuda3std3__44plusIdEEE10Policy1000EN6thrust24THRUST_300001_SM_1000_NS6detail15normal_iteratorINSD_10device_ptrIdEEEEPdjS9_ddNS7_10__identityEEEvT0_T1_T2_T3_T4_T6__param_1];
	ld.param.u32 	%r51, [_ZN3cub18CUB_300001_SM_10006detail6reduce28DeviceReduceSingleTileKernelINS2_10policy_hubIdjN4cuda3std3__44plusIdEEE10Policy1000EN6thrust24THRUST_300001_SM_1000_NS6detail15normal_iteratorINSD_10device_ptrIdEEEEPdjS9_ddNS7_10__identityEEEvT0_T1_T2_T3_T4_T6__param_2];
	ld.param.f64 	%fd42, [_ZN3cub18CUB_300001_SM_10006detail6reduce28DeviceReduceSingleTileKernelINS2_10policy_hubIdjN4cuda3std3__44plusIdEEE10Policy1000EN6thrust24THRUST_300001_SM_1000_NS6detail15normal_iteratorINSD_10device_ptrIdEEEEPdjS9_ddNS7_10__identityEEEvT0_T1_T2_T3_T4_T6__param_4];
	cvta.to.global.u64 	%rd1, %rd10;
	setp.ne.s32 	%p1, %r51, 0;
	@%p1 bra 	$L__BB15_3;
	mov.u32 	%r270, %tid.x;
	setp.ne.s32 	%p70, %r270, 0;
	@%p70 bra 	$L__BB15_52;
	st.global.f64 	[%rd1], %fd42;
	bra.uni 	$L__BB15_52;
$L__BB15_3:
	cvta.to.global.u64 	%rd2, %rd9;
	setp.gt.u32 	%p2, %r51, 5119;
	@%p2 bra 	$L__BB15_28;
	mov.u32 	%r1, %tid.x;
	setp.ge.u32 	%p24, %r1, %r51;
	mov.f64 	%fd367, 0d0000000000000000;
	mov.u32 	%r274, %r1;
	@%p24 bra 	$L__BB15_6;
	mul.wide.u32 	%rd83, %r1, 8;
	add.s64 	%rd84, %rd2, %rd83;
	ld.global.f64 	%fd367, [%rd84];
	add.s32 	%r274, %r1, 640;
$L__BB15_6:
	setp.ge.u32 	%p25, %r274, %r51;
	@%p25 bra 	$L__BB15_19;
	not.b32 	%r146, %r274;
	add.s32 	%r147, %r51, %r146;
	mul.hi.u32 	%r148, %r147, -858993459;
	shr.u32 	%r149, %r148, 9;
	add.s32 	%r4, %r149, 1;
	and.b32  	%r5, %r4, 15;
	setp.lt.u32 	%p26, %r147, 9600;
	@%p26 bra 	$L__BB15_10;
	and.b32  	%r150, %r4, 16777200;
	neg.s32 	%r272, %r150;
	mul.wide.u32 	%rd85, %r274, 8;
	add.s64 	%rd86, %rd85, %rd2;
	add.s64 	%rd112, %rd86, 40960;
$L__BB15_9:
	.pragma "nounroll";
	ld.global.f64 	%fd181, [%rd112+-40960];
	add.f64 	%fd182, %fd367, %fd181;
	ld.global.f64 	%fd183, [%rd112+-35840];
	add.f64 	%fd184, %fd182, %fd183;
	ld.global.f64 	%fd185, [%rd112+-30720];
	add.f64 	%fd186, %fd184, %fd185;
	ld.global.f64 	%fd187, [%rd112+-25600];
	add.f64 	%fd188, %fd186, %fd187;
	ld.global.f64 	%fd189, [%rd112+-20480];
	add.f64 	%fd190, %fd188, %fd189;
	ld.global.f64 	%fd191, [%rd112+-15360];
	add.f64 	%fd192, %fd190, %fd191;
	ld.global.f64 	%fd193, [%rd112+-10240];
	add.f64 	%fd194, %fd192, %fd193;
	ld.global.f64 	%fd195, [%rd112+-5120];
	add.f64 	%fd196, %fd194, %fd195;
	ld.global.f64 	%fd197, [%rd112];
	add.f64 	%fd198, %fd196, %fd197;
	ld.global.f64 	%fd199, [%rd112+5120];
	add.f64 	%fd200, %fd198, %fd199;
	ld.global.f64 	%fd201, [%rd112+10240];
	add.f64 	%fd202, %fd200, %fd201;
	ld.global.f64 	%fd203, [%rd112+15360];
	add.f64 	%fd204, %fd202, %fd203;
	ld.global.f64 	%fd205, [%rd112+20480];
	add.f64 	%fd206, %fd204, %fd205;
	ld.global.f64 	%fd207, [%rd112+25600];
	add.f64 	%fd208, %fd206, %fd207;
	ld.global.f64 	%fd209, [%rd112+30720];
	add.f64 	%fd210, %fd208, %fd209;
	ld.global.f64 	%fd211, [%rd112+35840];
	add.f64 	%fd367, %fd210, %fd211;
	add.s32 	%r274, %r274, 10240;
	add.s32 	%r272, %r272, 16;
	add.s64 	%rd112, %rd112, 81920;
	setp.ne.s32 	%p27, %r272, 0;
	@%p27 bra 	$L__BB15_9;
$L__BB15_10:
	setp.eq.s32 	%p28, %r5, 0;
	@%p28 bra 	$L__BB15_19;
	and.b32  	%r12, %r4, 7;
	setp.lt.u32 	%p29, %r5, 8;
	@%p29 bra 	$L__BB15_13;
	mul.wide.u32 	%rd87, %r274, 8;
	add.s64 	%rd88, %rd2, %rd87;
	ld.global.f64 	%fd213, [%rd88];
	add.f64 	%fd214, %fd367, %fd213;
	ld.global.f64 	%fd215, [%rd88+5120];
	add.f64 	%fd216, %fd214, %fd215;
	ld.global.f64 	%fd217, [%rd88+10240];
	add.f64 	%fd218, %fd216, %fd217;
	ld.global.f64 	%fd219, [%rd88+15360];
	add.f64 	%fd220, %fd218, %fd219;
	ld.global.f64 	%fd221, [%rd88+20480];
	add.f64 	%fd222, %fd220, %fd221;
	ld.global.f64 	%fd223, [%rd88+25600];
	add.f64 	%fd224, %fd222, %fd223;
	ld.global.f64 	%fd225, [%rd88+30720];
	add.f64 	%fd226, %fd224, %fd225;
	ld.global.f64 	%fd227, [%rd88+35840];
	add.f64 	%fd367, %fd226, %fd227;
	add.s32 	%r274, %r274, 5120;
$L__BB15_13:
	setp.eq.s32 	%p30, %r12, 0;
	@%p30 bra 	$L__BB15_19;
	and.b32  	%r15, %r4, 3;
	setp.lt.u32 	%p31, %r12, 4;
	@%p31 bra 	$L__BB15_16;
	mul.wide.u32 	%rd89, %r274, 8;
	add.s64 	%rd90, %rd2, %rd89;
	ld.global.f64 	%fd229, [%rd90];
	add.f64 	%fd230, %fd367, %fd229;
	ld.global.f64 	%fd231, [%rd90+5120];
	add.f64 	%fd232, %fd230, %fd231;
	ld.global.f64 	%fd233, [%rd90+10240];
	add.f64 	%fd234, %fd232, %fd233;
	ld.global.f64 	%fd235, [%rd90+15360];
	add.f64 	%fd367, %fd234, %fd235;
	add.s32 	%r274, %r274, 2560;
$L__BB15_16:
	setp.eq.s32 	%p32, %r15, 0;
	@%p32 bra 	$L__BB15_19;
	mul.wide.u32 	%rd91, %r274, 8;
	add.s64 	%rd113, %rd2, %rd91;
	neg.s32 	%r277, %r15;
$L__BB15_18:
	.pragma "nounroll";
	ld.global.f64 	%fd236, [%rd113];
	add.f64 	%fd367, %fd367, %fd236;
	add.s64 	%rd113, %rd113, 5120;
	add.s32 	%r277, %r277, 1;
	setp.ne.s32 	%p33, %r277, 0;
	@%p33 bra 	$L__BB15_18;
$L__BB15_19:
	setp.lt.u32 	%p34, %r51, 640;
	@%p34 bra 	$L__BB15_24;
	// begin inline asm
	mov.u32 %r214, %laneid;
	// end inline asm
	mov.b64 	%rd102, %fd367;
	mov.b64 	{%r216, %r221}, %rd102;
	mov.b32 	%r222, 1;
	mov.b32 	%r263, 31;
	mov.b32 	%r264, -1;
	// begin inline asm
	shfl.sync.down.b32 %r215, %r216, %r222, %r263, %r264;
	// end inline asm
	// begin inline asm
	shfl.sync.down.b32 %r220, %r221, %r222, %r263, %r264;
	// end inline asm
	mov.b64 	%rd103, {%r215, %r220};
	mov.b64 	%fd307, %rd103;
	setp.gt.s32 	%p62, %r214, 30;
	add.f64 	%fd308, %fd367, %fd307;
	selp.f64 	%fd309, %fd367, %fd308, %p62;
	mov.b64 	%rd104, %fd309;
	mov.b64 	{%r226, %r231}, %rd104;
	mov.b32 	%r232, 2;
	// begin inline asm
	shfl.sync.down.b32 %r225, %r226, %r232, %r263, %r264;
	// end inline asm
	// begin inline asm
	shfl.sync.down.b32 %r230, %r231, %r232, %r263, %r264;
	// end inline asm
	mov.b64 	%rd105, {%r225, %r230};
	mov.b64 	%fd310, %rd105;
	setp.gt.s32 	%p63, %r214, 29;
	add.f64 	%fd311, %fd309, %fd310;
	selp.f64 	%fd312, %fd309, %fd311, %p63;
	mov.b64 	%rd106, %fd312;
	mov.b64 	{%r236, %r241}, %rd106;
	mov.b32 	%r242, 4;
	// begin inline asm
	shfl.sync.down.b32 %r235, %r236, %r242, %r263, %r264;
	// end inline asm
	// begin inline asm
	shfl.sync.down.b32 %r240, %r241, %r242, %r263, %r264;
	// end inline asm
	mov.b64 	%rd107, {%r235, %r240};
	mov.b64 	%fd313, %rd107;
	setp.gt.s32 	%p64, %r214, 27;
	add.f64 	%fd314, %fd312, %fd313;
	selp.f64 	%fd315, %fd312, %fd314, %p64;
	mov.b64 	%rd108, %fd315;
	mov.b64 	{%r246, %r251}, %rd108;
	mov.b32 	%r252, 8;
	// begin inline asm
	shfl.sync.down.b32 %r245, %r246, %r252, %r263, %r264;
	// end inline asm
	// begin inline asm
	shfl.sync.down.b32 %r250, %r251, %r252, %r263, %r264;
	// end inline asm
	mov.b64 	%rd109, {%r245, %r250};
	mov.b64 	%fd316, %rd109;
	setp.gt.s32 	%p65, %r214, 23;
	add.f64 	%fd317, %fd315, %fd316;
	selp.f64 	%fd318, %fd315, %fd317, %p65;
	mov.b64 	%rd110, %fd318;
	mov.b64 	{%r256, %r261}, %rd110;
	mov.b32 	%r262, 16;
	// begin inline asm
	shfl.sync.down.b32 %r255, %r256, %r262, %r263, %r264;
	// end inline asm
	// begin inline asm
	shfl.sync.down.b32 %r260, %r261, %r262, %r263, %r264;
	// end inline asm
	mov.b64 	%rd111, {%r255, %r260};
	mov.b64 	%fd319, %rd111;
	setp.gt.s32 	%p66, %r214, 15;
	add.f64 	%fd16, %fd318, %fd319;
	selp.f64 	%fd379, %fd318, %fd16, %p66;
	setp.ne.s32 	%p67, %r214, 0;
	@%p67 bra 	$L__BB15_22;
	shr.u32 	%r265, %r1, 2;
	and.b32  	%r266, %r265, 248;
	mov.u32 	%r267, _ZZN3cub18CUB_300001_SM_10006detail6reduce28DeviceReduceSingleTileKernelINS2_10policy_hubIdjN4cuda3std3__44plusIdEEE10Policy1000EN6thrust24THRUST_300001_SM_1000_NS6detail15normal_iteratorINSD_10device_ptrIdEEEEPdjS9_ddNS7_10__identityEEEvT0_T1_T2_T3_T4_T6_E12temp_storage;
	add.s32 	%r268, %r267, %r266;
	st.shared.f64 	[%r268+24], %fd16;
$L__BB15_22:
	bar.sync 	0;
	setp.ne.s32 	%p68, %r1, 0;
	@%p68 bra 	$L__BB15_50;
	ld.shared.f64 	%fd320, [_ZZN3cub18CUB_300001_SM_10006detail6reduce28DeviceReduceSingleTileKernelINS2_10policy_hubIdjN4cuda3std3__44plusIdEEE10Policy1000EN6thrust24THRUST_300001_SM_1000_NS6detail15normal_iteratorINSD_10device_ptrIdEEEEPdjS9_ddNS7_10__identityEEEvT0_T1_T2_T3_T4_T6_E12temp_storage+32];
	add.f64 	%fd321, %fd379, %fd320;
	ld.shared.f64 	%fd322, [_ZZN3cub18CUB_300001_SM_10006detail6reduce28DeviceReduceSingleTileKernelINS2_10policy_hubIdjN4cuda3std3__44plusIdEEE10Policy1000EN6thrust24THRUST_300001_SM_1000_NS6detail15normal_iteratorINSD_10device_ptrIdEEEEPdjS9_ddNS7_10__identityEEEvT0_T1_T2_T3_T4_T6_E12temp_storage+40];
	add.f64 	%fd323, %fd321, %fd322;
	ld.shared.f64 	%fd324, [_ZZN3cub18CUB_300001_SM_10006detail6reduce28DeviceReduceSingleTileKernelINS2_10policy_hubIdjN4cuda3std3__44plusIdEEE10Policy1000EN6thrust24THRUST_300001_SM_1000_NS6detail15normal_iteratorINSD_10device_ptrIdEEEEPdjS9_ddNS7_10__identityEEEvT0_T1_T2_T3_T4_T6_E12temp_storage+48];
	add.f64 	%fd325, %fd323, %fd324;
	ld.shared.f64 	%fd326, [_ZZN3cub18CUB_300001_SM_10006detail6reduce28DeviceReduceSingleTileKernelINS2_10policy_hubIdjN4cuda3std3__44plusIdEEE10Policy1000EN6thrust24THRUST_300001_SM_1000_NS6detail15normal_iteratorINSD_10device_ptrIdEEEEPdjS9_ddNS7_10__identityEEEvT0_T1_T2_T3_T4_T6_E12temp_storage+56];
	add.f64 	%fd327, %fd325, %fd326;
	ld.shared.f64 	%fd328, [_ZZN3cub18CUB_300001_SM_10006detail6reduce28DeviceReduceSingleTileKernelINS2_10policy_hubIdjN4cuda3std3__44plusIdEEE10Policy1000EN6thrust24THRUST_300001_SM_1000_NS6detail15normal_iteratorINSD_10device_ptrIdEEEEPdjS9_ddNS7_10__identityEEEvT0_T1_T2_T3_T4_T6_E12temp_storage+64];
	add.f64 	%fd329, %fd327, %fd328;
	ld.shared.f64 	%fd330, [_ZZN3cub18CUB_300001_SM_10006detail6reduce28DeviceReduceSingleTileKernelINS2_10policy_hubIdjN4cuda3std3__44plusIdEEE10Policy1000EN6thrust24THRUST_300001_SM_1000_NS6detail15normal_iteratorINSD_10device_ptrIdEEEEPdjS9_ddNS7_10__identityEEEvT0_T1_T2_T3_T4_T6_E12temp_storage+72];
	add.f64 	%fd331, %fd329, %fd330;
	ld.shared.f64 	%fd332, [_ZZN3cub18CUB_300001_SM_10006detail6reduce28DeviceReduceSingleTileKernelINS2_10policy_hubIdjN4cuda3std3__44plusIdEEE10Policy1000EN6thrust24THRUST_300001_SM_1000_NS6detail15normal_iteratorINSD_10device_ptrIdEEEEPdjS9_ddNS7_10__identityEEEvT0_T1_T2_T3_T4_T6_E12temp_storage+80];
	add.f64 	%fd333, %fd331, %fd332;
	ld.shared.f64 	%fd334, [_ZZN3cub18CUB_300001_SM_10006detail6reduce28DeviceReduceSingleTileKernelINS2_10policy_hubIdjN4cuda3std3__44plusIdEEE10Policy1000EN6thrust24THRUST_300001_SM_1000_NS6detail15normal_iteratorINSD_10device_ptrIdEEEEPdjS9_ddNS7_10__identityEEEvT0_T1_T2_T3_T4_T6_E12temp_storage+88];
	add.f64 	%fd335, %fd333, %fd334;
	ld.shared.f64 	%fd336, [_ZZN3cub18CUB_300001_SM_10006detail6reduce28DeviceReduceSingleTileKernelINS2_10policy_hubIdjN4cuda3std3__44plusIdEEE10Policy1000EN6thrust24THRUST_300001_SM_1000_NS6detail15normal_iteratorINSD_10device_ptrIdEEEEPdjS9_ddNS7_10__identityEEEvT0_T1_T2_T3_T4_T6_E12temp_storage+96];
	add.f64 	%fd337, %fd335, %fd336;
	ld.shared.f64 	%fd338, [_ZZN3cub18CUB_300001_SM_10006detail6reduce28DeviceReduceSingleTileKernelINS2_10policy_hubIdjN4cuda3std3__44plusIdEEE10Policy1000EN6thrust24THRUST_300001_SM_1000_NS6detail15normal_iteratorINSD_10device_ptrIdEEEEPdjS9_ddNS7_10__identityEEEvT0_T1_T2_T3_T4_T6_E12temp_storage+104];
	add.f64 	%fd339, %fd337, %fd338;
	ld.shared.f64 	%fd340, [_ZZN3cub18CUB_300001_SM_10006detail6reduce28DeviceReduceSingleTileKernelINS2_10policy_hubIdjN4cuda3std3__44plusIdEEE10Policy1000EN6thrust24THRUST_300001_SM_1000_NS6detail15normal_iteratorINSD_10device_ptrIdEEEEPdjS9_ddNS7_10__identityEEEvT0_T1_T2_T3_T4_T6_E12temp_storage+112];
	add.f64 	%fd341, %fd339, %fd340;
	ld.shared.f64 	%fd342, [_ZZN3cub18CUB_300001_SM_10006detail6reduce28DeviceReduceSingleTileKernelINS2_10policy_hubIdjN4cuda3std3__44plusIdEEE10Policy1000EN6thrust24THRUST_300001_SM_1000_NS6detail15normal_iteratorINSD_10device_ptrIdEEEEPdjS9_ddNS7_10__identityEEEvT0_T1_T2_T3_T4_T6_E12temp_storage+120];
	add.f64 	%fd343, %fd341, %fd342;
	ld.shared.f64 	%fd344, [_ZZN3cub18CUB_300001_SM_10006detail6reduce28DeviceReduceSingleTileKernelINS2_10policy_hubIdjN4cuda3std3__44plusIdEEE10Policy1000EN6thrust24THRUST_300001_SM_1000_NS6detail15normal_iteratorINSD_10device_ptrIdEEEEPdjS9_ddNS7_10__identityEEEvT0_T1_T2_T3_T4_T6_E12temp_storage+128];
	add.f64 	%fd345, %fd343, %fd344;
	ld.shared.f64 	%fd346, [_ZZN3cub18CUB_300001_SM_10006detail6reduce28DeviceReduceSingleTileKernelINS2_10policy_hubIdjN4cuda3std3__44plusIdEEE10Policy1000EN6thrust24THRUST_300001_SM_1000_NS6detail15normal_iteratorINSD_10device_ptrIdEEEEPdjS9_ddNS7_10__identityEEEvT0_T1_T2_T3_T4_T6_E12temp_storage+136];
	add.f64 	%fd347, %fd345, %fd346;
	ld.shared.f64 	%fd348, [_ZZN3cub18CUB_300001_SM_10006detail6reduce28DeviceReduceSingleTileKernelINS2_10policy_hubIdjN4cuda3std3__44plusIdEEE10Policy1000EN6thrust24THRUST_300001_SM_1000_NS6detail15normal_iteratorINSD_10device_ptrIdEEEEPdjS9_ddNS7_10__identityEEEvT0_T1_T2_T3_T4_T6_E12temp_storage+144];
	add.f64 	%fd349, %fd347, %fd348;
	ld.shared.f64 	%fd350, [_ZZN3cub18CUB_300001_SM_10006detail6reduce28DeviceReduceSingleTileKernelINS2_10policy_hubIdjN4cuda3std3__44plusIdEEE10Policy1000EN6thrust24THRUST_300001_SM_1000_NS6detail15normal_iteratorINSD_10device_ptrIdEEEEPdjS9_ddNS7_10__identityEEEvT0_T1_T2_T3_T4_T6_E12temp_storage+152];
	add.f64 	%fd351, %fd349, %fd350;
	ld.shared.f64 	%fd352, [_ZZN3cub18CUB_300001_SM_10006detail6reduce28DeviceReduceSingleTileKernelINS2_10policy_hubIdjN4cuda3std3__44plusIdEEE10Policy1000EN6thrust24THRUST_300001_SM_1000_NS6detail15normal_iteratorINSD_10device_ptrIdEEEEPdjS9_ddNS7_10__identityEEEvT0_T1_T2_T3_T4_T6_E12temp_storage+160];
	add.f64 	%fd353, %fd351, %fd352;
	ld.shared.f64 	%fd354, [_ZZN3cub18CUB_300001_SM_10006detail6reduce28DeviceReduceSingleTileKernelINS2_10policy_hubIdjN4cuda3std3__44plusIdEEE10Policy1000EN6thrust24THRUST_300001_SM_1000_NS6detail15normal_iteratorINSD_10device_ptrIdEEEEPdjS9_ddNS7_10__identityEEEvT0_T1_T2_T3_T4_T6_E12temp_storage+168];
	add.f64 	%fd355, %fd353, %fd354;
	ld.shared.f64 	%fd356, [_ZZN3cub18CUB_300001_SM_10006detail6reduce28DeviceReduceSingleTileKernelINS2_10policy_hubIdjN4cuda3std3__44plusIdEEE10Policy1000EN6thrust24THRUST_300001_SM_1000_NS6detail15normal_iteratorINSD_10device_ptrIdEEEEPdjS9_ddNS7_10__identityEEEvT0_T1_T2_T3_T4_T6_E12temp_storage+176];
	add.f64 	%fd379, %fd355, %fd356;
	bra.uni 	$L__BB15_50;
$L__BB15_24:
	// begin inline asm
	mov.u32 %r151, %laneid;
	// end inline asm
	and.b32  	%r202, %r1, 992;
	add.s32 	%r203, %r202, 32;
	setp.gt.u32 	%p35, %r203, %r51;
	not.b32 	%r204, %r202;
	add.s32 	%r205, %r51, %r204;
	selp.b32 	%r200, %r205, 31, %p35;
	mov.b64 	%rd92, %fd367;
	mov.b64 	{%r153, %r158}, %rd92;
	mov.b32 	%r159, 1;
	mov.b32 	%r201, -1;
	// begin inline asm
	shfl.sync.down.b32 %r152, %r153, %r159, %r200, %r201;
	// end inline asm
	// begin inline asm
	shfl.sync.down.b32 %r157, %r158, %r159, %r200, %r201;
	// end inline asm
	mov.b64 	%rd93, {%r152, %r157};
	mov.b64 	%fd237, %rd93;
	setp.lt.s32 	%p36, %r151, %r200;
	add.f64 	%fd238, %fd367, %fd237;
	selp.f64 	%fd239, %fd238, %fd367, %p36;
	mov.b64 	%rd94, %fd239;
	mov.b64 	{%r163, %r168}, %rd94;
	mov.b32 	%r169, 2;
	// begin inline asm
	shfl.sync.down.b32 %r162, %r163, %r169, %r200, %r201;
	// end inline asm
	// begin inline asm
	shfl.sync.down.b32 %r167, %r168, %r169, %r200, %r201;
	// end inline asm
	mov.b64 	%rd95, {%r162, %r167};
	mov.b64 	%fd240, %rd95;
	add.s32 	%r206, %r151, 2;
	setp.gt.s32 	%p37, %r206, %r200;
	add.f64 	%fd241, %fd239, %fd240;
	selp.f64 	%fd242, %fd239, %fd241, %p37;
	mov.b64 	%rd96, %fd242;
	mov.b64 	{%r173, %r178}, %rd96;
	mov.b32 	%r179, 4;
	// begin inline asm
	shfl.sync.down.b32 %r172, %r173, %r179, %r200, %r201;
	// end inline asm
	// begin inline asm
	shfl.sync.down.b32 %r177, %r178, %r179, %r200, %r201;
	// end inline asm
	mov.b64 	%rd97, {%r172, %r177};
	mov.b64 	%fd243, %rd97;
	add.s32 	%r207, %r151, 4;
	setp.gt.s32 	%p38, %r207, %r200;
	add.f64 	%fd244, %fd242, %fd243;
	selp.f64 	%fd245, %fd242, %fd244, %p38;
	mov.b64 	%rd98, %fd245;
	mov.b64 	{%r183, %r188}, %rd98;
	mov.b32 	%r189, 8;
	// begin inline asm
	shfl.sync.down.b32 %r182, %r183, %r189, %r200, %r201;
	// end inline asm
	// begin inline asm
	shfl.sync.down.b32 %r187, %r188, %r189, %r200, %r201;
	// end inline asm
	mov.b64 	%rd99, {%r182, %r187};
	mov.b64 	%fd246, %rd99;
	add.s32 	%r208, %r151, 8;
	setp.gt.s32 	%p39, %r208, %r200;
	add.f64 	%fd247, %fd245, %fd246;
	selp.f64 	%fd248, %fd245, %fd247, %p39;
	mov.b64 	%rd100, %fd248;
	mov.b64 	{%r193, %r198}, %rd100;
	mov.b32 	%r199, 16;
	// begin inline asm
	shfl.sync.down.b32 %r192, %r193, %r199, %r200, %r201;
	// end inline asm
	// begin inline asm
	shfl.sync.down.b32 %r197, %r198, %r199, %r200, %r201;
	// end inline asm
	mov.b64 	%rd101, {%r192, %r197};
	mov.b64 	%fd249, %rd101;
	add.s32 	%r209, %r151, 16;
	setp.gt.s32 	%p40, %r209, %r200;
	add.f64 	%fd250, %fd248, %fd249;
	selp.f64 	%fd379, %fd248, %fd250, %p40;
	setp.ne.s32 	%p41, %r151, 0;
	@%p41 bra 	$L__BB15_26;
	shr.u32 	%r210, %r1, 2;
	and.b32  	%r211, %r210, 248;
	mov.u32 	%r212, _ZZN3cub18CUB_300001_SM_10006detail6reduce28DeviceReduceSingleTileKernelINS2_10policy_hubIdjN4cuda3std3__44plusIdEEE10Policy1000EN6thrust24THRUST_300001_SM_1000_NS6detail15normal_iteratorINSD_10device_ptrIdEEEEPdjS9_ddNS7_10__identityEEEvT0_T1_T2_T3_T4_T6_E12temp_storage;
	add.s32 	%r213, %r212, %r211;
	st.shared.f64 	[%r213+24], %fd379;
$L__BB15_26:
	bar.sync 	0;
	setp.ne.s32 	%p42, %r1, 0;
	@%p42 bra 	$L__BB15_50;
	setp.gt.u32 	%p43, %r51, 32;
	ld.shared.f64 	%fd251, [_ZZN3cub18CUB_300001_SM_10006detail6reduce28DeviceReduceSingleTileKernelINS2_10policy_hubIdjN4cuda3std3__44plusIdEEE10Policy1000EN6thrust24THRUST_300001_SM_1000_NS6detail15normal_iteratorINSD_10device_ptrIdEEEEPdjS9_ddNS7_10__identityEEEvT0_T1_T2_T3_T4_T6_E12temp_storage+32];
	add.f64 	%fd252, %fd379, %fd251;
	selp.f64 	%fd253, %fd252, %fd379, %p43;
	setp.gt.u32 	%p44, %r51, 64;
	ld.shared.f64 	%fd254, [_ZZN3cub18CUB_300001_SM_10006detail6reduce28DeviceReduceSingleTileKernelINS2_10policy_hubIdjN4cuda3std3__44plusIdEEE10Policy1000EN6thrust24THRUST_300001_SM_1000_NS6detail15normal_iteratorINSD_10device_ptrIdEEEEPdjS9_ddNS7_10__identityEEEvT0_T1_T2_T3_T4_T6_E12temp_storage+40];
	add.f64 	%fd255, %fd254, %fd253;
	selp.f64 	%fd256, %fd255, %fd253, %p44;
	setp.gt.u32 	%p45, %r51, 96;
	ld.shared.f64 	%fd257, [_ZZN3cub18CUB_300001_SM_10006detail6reduce28DeviceReduceSingleTileKernelINS2_10policy_hubIdjN4cuda3std3__44plusIdEEE10Policy1000EN6thrust24THRUST_300001_SM_1000_NS6detail15normal_iteratorINSD_10device_ptrIdEEEEPdjS9_ddNS7_10__identityEEEvT0_T1_T2_T3_T4_T6_E12temp_storage+48];
	add.f64 	%fd258, %fd257, %fd256;
	selp.f64 	%fd259, %fd258, %fd256, %p45;
	setp.gt.u32 	%p46, %r51, 128;
	ld.shared.f64 	%fd260, [_ZZN3cub18CUB_300001_SM_10006detail6reduce28DeviceReduceSingleTileKernelINS2_10policy_hubIdjN4cuda3std3__44plusIdEEE10Policy1000EN6thrust24THRUST_300001_SM_1000_NS6detail15normal_iteratorINSD_10device_ptrIdEEEEPdjS9_ddNS7_10__identityEEEvT0_T1_T2_T3_T4_T6_E12temp_storage+56];
	add.f64 	%fd261, %fd260, %fd259;
	selp.f64 	%fd262, %fd261, %fd259, %p46;
	setp.gt.u32 	%p47, %r51, 160;
	ld.shared.f64 	%fd263, [_ZZN3cub18CUB_300001_SM_10006detail6reduce28DeviceReduceSingleTileKernelINS2_10policy_hubIdjN4cuda3std3__44plusIdEEE10Policy1000EN6thrust24THRUST_300001_SM_1000_NS6detail15normal_iteratorINSD_10device_ptrIdEEEEPdjS9_ddNS7_10__identityEEEvT0_T1_T2_T3_T4_T6_E12temp_storage+64];
	add.f64 	%fd264, %fd263, %fd262;
	selp.f64 	%fd265, %fd264, %fd262, %p47;
	setp.gt.u32 	%p48, %r51, 192;
	ld.shared.f64 	%fd266, [_ZZN3cub18CUB_300001_SM_10006detail6reduce28DeviceReduceSingleTileKernelINS2_10policy_hubIdjN4cuda3std3__44plusIdEEE10Policy1000EN6thrust24THRUST_300001_SM_1000_NS6detail15normal_iteratorINSD_10device_ptrIdEEEEPdjS9_ddNS7_10__identityEEEvT0_T1_T2_T3_T4_T6_E12temp_storage+72];
	add.f64 	%fd267, %fd266, %fd265;
	selp.f64 	%fd268, %fd267, %fd265, %p48;
	setp.gt.u32 	%p49, %r51, 224;
	ld.shared.f64 	%fd269, [_ZZN3cub18CUB_300001_SM_10006detail6reduce28DeviceReduceSingleTileKernelINS2_10policy_hubIdjN4cuda3std3__44plusIdEEE10Policy1000EN6thrust24THRUST_300001_SM_1000_NS6detail15normal_iteratorINSD_10device_ptrIdEEEEPdjS9_ddNS7_10__identityEEEvT0_T1_T2_T3_T4_T6_E12temp_storage+80];
	add.f64 	%fd270, %fd269, %fd268;
	selp.f64 	%fd271, %fd270, %fd268, %p49;
	setp.gt.u32 	%p50, %r51, 256;
	ld.shared.f64 	%fd272, [_ZZN3cub18CUB_300001_SM_10006detail6reduce28DeviceReduceSingleTileKernelINS2_10policy_hubIdjN4cuda3std3__44plusIdEEE10Policy1000EN6thrust24THRUST_300001_SM_1000_NS6detail15normal_iteratorINSD_10device_ptrIdEEEEPdjS9_ddNS7_10__identityEEEvT0_T1_T2_T3_T4_T6_E12temp_storage+88];
	add.f64 	%fd273, %fd272, %fd271;
	selp.f64 	%fd274, %fd273, %fd271, %p50;
	setp.gt.u32 	%p51, %r51, 288;
	ld.shared.f64 	%fd275, [_ZZN3cub18CUB_300001_SM_10006detail6reduce28DeviceReduceSingleTileKernelINS2_10policy_hubIdjN4cuda3std3__44plusIdEEE10Policy1000EN6thrust24THRUST_300001_SM_1000_NS6detail15normal_iteratorINSD_10device_ptrIdEEEEPdjS9_ddNS7_10__identityEEEvT0_T1_T2_T3_T4_T6_E12temp_storage+96];
	add.f64 	%fd276, %fd275, %fd274;
	selp.f64 	%fd277, %fd276, %fd274, %p51;
	setp.gt.u32 	%p52, %r51, 320;
	ld.shared.f64 	%fd278, [_ZZN3cub18CUB_300001_SM_10006detail6reduce28DeviceReduceSingleTileKernelINS2_10policy_hubIdjN4cuda3std3__44plusIdEEE10Policy1000EN6thrust24THRUST_300001_SM_1000_NS6detail15normal_iteratorINSD_10device_ptrIdEEEEPdjS9_ddNS7_10__identityEEEvT0_T1_T2_T3_T4_T6_E12temp_storage+104];
	add.f64 	%fd279, %fd278, %fd277;
	selp.f64 	%fd280, %fd279, %fd277, %p52;
	setp.gt.u32 	%p53, %r51, 352;
	ld.shared.f64 	%fd281, [_ZZN3cub18CUB_300001_SM_10006detail6reduce28DeviceReduceSingleTileKernelINS2_10policy_hubIdjN4cuda3std3__44plusIdEEE10Policy1000EN6thrust24THRUST_300001_SM_1000_NS6detail15normal_iteratorINSD_10device_ptrIdEEEEPdjS9_ddNS7_10__identityEEEvT0_T1_T2_T3_T4_T6_E12temp_storage+112];
	add.f64 	%fd282, %fd281, %fd280;
	selp.f64 	%fd283, %fd282, %fd280, %p53;
	setp.gt.u32 	%p54, %r51, 384;
	ld.shared.f64 	%fd284, [_ZZN3cub18CUB_300001_SM_10006detail6reduce28DeviceReduceSingleTileKernelINS2_10policy_hubIdjN4cuda3std3__44plusIdEEE10Policy1000EN6thrust24THRUST_300001_SM_1000_NS6detail15normal_iteratorINSD_10device_ptrIdEEEEPdjS9_ddNS7_10__identityEEEvT0_T1_T2_T3_T4_T6_E12temp_storage+120];
	add.f64 	%fd285, %fd284, %fd283;
	selp.f64 	%fd286, %fd285, %fd283, %p54;
	setp.gt.u32 	%p55, %r51, 416;
	ld.shared.f64 	%fd287, [_ZZN3cub18CUB_300001_SM_10006detail6reduce28DeviceReduceSingleTileKernelINS2_10policy_hubIdjN4cuda3std3__44plusIdEEE10Policy1000EN6thrust24THRUST_300001_SM_1000_NS6detail15normal_iteratorINSD_10device_ptrIdEEEEPdjS9_ddNS7_10__identityEEEvT0_T1_T2_T3_T4_T6_E12temp_storage+128];
	add.f64 	%fd288, %fd287, %fd286;
	selp.f64 	%fd289, %fd288, %fd286, %p55;
	setp.gt.u32 	%p56, %r51, 448;
	ld.shared.f64 	%fd290, [_ZZN3cub18CUB_300001_SM_10006detail6reduce28DeviceReduceSingleTileKernelINS2_10policy_hubIdjN4cuda3std3__44plusIdEEE10Policy1000EN6thrust24THRUST_300001_SM_1000_NS6detail15normal_iteratorINSD_10device_ptrIdEEEEPdjS9_ddNS7_10__identityEEEvT0_T1_T2_T3_T4_T6_E12temp_storage+136];
	add.f64 	%fd291, %fd290, %fd289;
	selp.f64 	%fd292, %fd291, %fd289, %p56;
	setp.gt.u32 	%p57, %r51, 480;
	ld.shared.f64 	%fd293, [_ZZN3cub18CUB_300001_SM_10006detail6reduce28DeviceReduceSingleTileKernelINS2_10policy_hubIdjN4cuda3std3__44plusIdEEE10Policy1000EN6thrust24THRUST_300001_SM_1000_NS6detail15normal_iteratorINSD_10device_ptrIdEEEEPdjS9_ddNS7_10__identityEEEvT0_T1_T2_T3_T4_T6_E12temp_storage+144];
	add.f64 	%fd294, %fd293, %fd292;
	selp.f64 	%fd295, %fd294, %fd292, %p57;
	setp.gt.u32 	%p58, %r51, 512;
	ld.shared.f64 	%fd296, [_ZZN3cub18CUB_300001_SM_10006detail6reduce28DeviceReduceSingleTileKernelINS2_10policy_hubIdjN4cuda3std3__44plusIdEEE10Policy1000EN6thrust24THRUST_300001_SM_1000_NS6detail15normal_iteratorINSD_10device_ptrIdEEEEPdjS9_ddNS7_10__identityEEEvT0_T1_T2_T3_T4_T6_E12temp_storage+152];
	add.f64 	%fd297, %fd296, %fd295;
	selp.f64 	%fd298, %fd297, %fd295, %p58;
	setp.gt.u32 	%p59, %r51, 544;
	ld.shared.f64 	%fd299, [_ZZN3cub18CUB_300001_SM_10006detail6reduce28DeviceReduceSingleTileKernelINS2_10policy_hubIdjN4cuda3std3__44plusIdEEE10Policy1000EN6thrust24THRUST_300001_SM_1000_NS6detail15normal_iteratorINSD_10device_ptrIdEEEEPdjS9_ddNS7_10__identityEEEvT0_T1_T2_T3_T4_T6_E12temp_storage+160];
	add.f64 	%fd300, %fd299, %fd298;
	selp.f64 	%fd301, %fd300, %fd298, %p59;
	setp.gt.u32 	%p60, %r51, 576;
	ld.shared.f64 	%fd302, [_ZZN3cub18CUB_300001_SM_10006detail6reduce28DeviceReduceSingleTileKernelINS2_10policy_hubIdjN4cuda3std3__44plusIdEEE10Policy1000EN6thrust24THRUST_300001_SM_1000_NS6detail15normal_iteratorINSD_10device_ptrIdEEEEPdjS9_ddNS7_10__identityEEEvT0_T1_T2_T3_T4_T6_E12temp_storage+168];
	add.f64 	%fd303, %fd302, %fd301;
	selp.f64 	%fd304, %fd303, %fd301, %p60;
	setp.gt.u32 	%p61, %r51, 608;
	ld.shared.f64 	%fd305, [_ZZN3cub18CUB_300001_SM_10006detail6reduce28DeviceReduceSingleTileKernelINS2_10policy_hubIdjN4cuda3std3__44plusIdEEE10Policy1000EN6thrust24THRUST_300001_SM_1000_NS6detail15normal_iteratorINSD_10device_ptrIdEEEEPdjS9_ddNS7_10__identityEEEvT0_T1_T2_T3_T4_T6_E12temp_storage+176];
	add.f64 	%fd306, %fd305, %fd304;
	selp.f64 	%fd379, %fd306, %fd304, %p61;
	bra.uni 	$L__BB15_50;
$L__BB15_28:
	mov.u32 	%r21, %tid.x;
	mul.wide.u32 	%rd11, %r21, 8;
	add.s64 	%rd12, %rd2, %rd11;
	ld.global.f64 	%fd43, [%rd12];
	ld.global.f64 	%fd44, [%rd12+5120];
	ld.global.f64 	%fd45, [%rd12+10240];
	ld.global.f64 	%fd46, [%rd12+15360];
	ld.global.f64 	%fd47, [%rd12+20480];
	ld.global.f64 	%fd48, [%rd12+25600];
	ld.global.f64 	%fd49, [%rd12+30720];
	ld.global.f64 	%fd50, [%rd12+35840];
	add.f64 	%fd51, %fd43, %fd44;
	add.f64 	%fd52, %fd51, %fd45;
	add.f64 	%fd53, %fd52, %fd46;
	add.f64 	%fd54, %fd53, %fd47;
	add.f64 	%fd55, %fd54, %fd48;
	add.f64 	%fd56, %fd55, %fd49;
	add.f64 	%fd378, %fd56, %fd50;
	add.s32 	%r22, %r51, -5120;
	setp.lt.u32 	%p3, %r22, 5120;
	mov.b32 	%r279, 5120;
	@%p3 bra 	$L__BB15_32;
	mov.b32 	%r279, 5120;
$L__BB15_30:
	add.s32 	%r54, %r21, %r279;
	mul.wide.u32 	%rd13, %r54, 8;
	add.s64 	%rd14, %rd2, %rd13;
	ld.global.f64 	%fd57, [%rd14];
	ld.global.f64 	%fd58, [%rd14+5120];
	ld.global.f64 	%fd59, [%rd14+10240];
	ld.global.f64 	%fd60, [%rd14+15360];
	ld.global.f64 	%fd61, [%rd14+20480];
	ld.global.f64 	%fd62, [%rd14+25600];
	ld.global.f64 	%fd63, [%rd14+30720];
	ld.global.f64 	%fd64, [%rd14+35840];
	add.f64 	%fd65, %fd378, %fd57;
	add.f64 	%fd66, %fd65, %fd58;
	add.f64 	%fd67, %fd66, %fd59;
	add.f64 	%fd68, %fd67, %fd60;
	add.f64 	%fd69, %fd68, %fd61;
	add.f64 	%fd70, %fd69, %fd62;
	add.f64 	%fd71, %fd70, %fd63;
	add.f64 	%fd378, %fd71, %fd64;
	sub.s32 	%r55, %r51, %r279;
	setp.lt.u32 	%p4, %r55, 5120;
	@%p4 bra 	$L__BB15_46;
	add.s32 	%r279, %r279, 5120;
	setp.le.u32 	%p5, %r279, %r22;
	@%p5 bra 	$L__BB15_30;
$L__BB15_32:
	setp.le.u32 	%p6, %r51, %r279;
	sub.s32 	%r56, %r51, %r279;
	setp.ge.s32 	%p7, %r21, %r56;
	or.pred  	%p8, %p6, %p7;
	@%p8 bra 	$L__BB15_46;
	not.b32 	%r58, %r21;
	add.s32 	%r59, %r51, %r58;
	sub.s32 	%r60, %r59, %r279;
	mul.hi.u32 	%r61, %r60, -858993459;
	shr.u32 	%r62, %r61, 9;
	add.s32 	%r26, %r62, 1;
	and.b32  	%r27, %r26, 15;
	setp.lt.u32 	%p9, %r60, 9600;
	mov.u32 	%r284, %r21;
	@%p9 bra 	$L__BB15_37;
	or.b32  	%r282, %r21, 5120;
	add.s32 	%r281, %r21, %r279;
	and.b32  	%r63, %r26, 16777200;
	neg.s32 	%r280, %r63;
$L__BB15_35:
	.pragma "nounroll";
	mul.wide.u32 	%rd15, %r281, 8;
	add.s64 	%rd16, %rd2, %rd15;
	ld.global.f64 	%fd73, [%rd16];
	add.f64 	%fd74, %fd378, %fd73;
	add.s32 	%r64, %r281, 640;
	mul.wide.u32 	%rd17, %r64, 8;
	add.s64 	%rd18, %rd2, %rd17;
	ld.global.f64 	%fd75, [%rd18];
	add.f64 	%fd76, %fd74, %fd75;
	add.s32 	%r65, %r281, 1280;
	mul.wide.u32 	%rd19, %r65, 8;
	add.s64 	%rd20, %rd2, %rd19;
	ld.global.f64 	%fd77, [%rd20];
	add.f64 	%fd78, %fd76, %fd77;
	add.s32 	%r66, %r281, 1920;
	mul.wide.u32 	%rd21, %r66, 8;
	add.s64 	%rd22, %rd2, %rd21;
	ld.global.f64 	%fd79, [%rd22];
	add.f64 	%fd80, %fd78, %fd79;
	add.s32 	%r67, %r281, 2560;
	mul.wide.u32 	%rd23, %r67, 8;
	add.s64 	%rd24, %rd2, %rd23;
	ld.global.f64 	%fd81, [%rd24];
	add.f64 	%fd82, %fd80, %fd81;
	add.s32 	%r68, %r281, 3200;
	mul.wide.u32 	%rd25, %r68, 8;
	add.s64 	%rd26, %rd2, %rd25;
	ld.global.f64 	%fd83, [%rd26];
	add.f64 	%fd84, %fd82, %fd83;
	add.s32 	%r69, %r281, 3840;
	mul.wide.u32 	%rd27, %r69, 8;
	add.s64 	%rd28, %rd2, %rd27;
	ld.global.f64 	%fd85, [%rd28];
	add.f64 	%fd86, %fd84, %fd85;
	add.s32 	%r70, %r281, 4480;
	mul.wide.u32 	%rd29, %r70, 8;
	add.s64 	%rd30, %rd2, %rd29;
	ld.global.f64 	%fd87, [%rd30];
	add.f64 	%fd88, %fd86, %fd87;
	add.s32 	%r71, %r281, 5120;
	mul.wide.u32 	%rd31, %r71, 8;
	add.s64 	%rd32, %rd2, %rd31;
	ld.global.f64 	%fd89, [%rd32];
	add.f64 	%fd90, %fd88, %fd89;
	add.s32 	%r72, %r281, 5760;
	mul.wide.u32 	%rd33, %r72, 8;
	add.s64 	%rd34, %rd2, %rd33;
	ld.global.f64 	%fd91, [%rd34];
	add.f64 	%fd92, %fd90, %fd91;
	add.s32 	%r73, %r281, 6400;
	mul.wide.u32 	%rd35, %r73, 8;
	add.s64 	%rd36, %rd2, %rd35;
	ld.global.f64 	%fd93, [%rd36];
	add.f64 	%fd94, %fd92, %fd93;
	add.s32 	%r74, %r281, 7040;
	mul.wide.u32 	%rd37, %r74, 8;
	add.s64 	%rd38, %rd2, %rd37;
	ld.global.f64 	%fd95, [%rd38];
	add.f64 	%fd96, %fd94, %fd95;
	add.s32 	%r75, %r281, 7680;
	mul.wide.u32 	%rd39, %r75, 8;
	add.s64 	%rd40, %rd2, %rd39;
	ld.global.f64 	%fd97, [%rd40];
	add.f64 	%fd98, %fd96, %fd97;
	add.s32 	%r76, %r281, 8320;
	mul.wide.u32 	%rd41, %r76, 8;
	add.s64 	%rd42, %rd2, %rd41;
	ld.global.f64 	%fd99, [%rd42];
	add.f64 	%fd100, %fd98, %fd99;
	add.s32 	%r77, %r281, 8960;
	mul.wide.u32 	%rd43, %r77, 8;
	add.s64 	%rd44, %rd2, %rd43;
	ld.global.f64 	%fd101, [%rd44];
	add.f64 	%fd102, %fd100, %fd101;
	add.s32 	%r78, %r281, 9600;
	mul.wide.u32 	%rd45, %r78, 8;
	add.s64 	%rd46, %rd2, %rd45;
	ld.global.f64 	%fd103, [%rd46];
	add.f64 	%fd378, %fd102, %fd103;
	add.s32 	%r282, %r282, 10240;
	add.s32 	%r281, %r281, 10240;
	add.s32 	%r280, %r280, 16;
	setp.ne.s32 	%p10, %r280, 0;
	@%p10 bra 	$L__BB15_35;
	add.s32 	%r284, %r282, -5120;
$L__BB15_37:
	setp.eq.s32 	%p11, %r27, 0;
	@%p11 bra 	$L__BB15_46;
	and.b32  	%r39, %r26, 7;
	setp.lt.u32 	%p12, %r27, 8;
	@%p12 bra 	$L__BB15_40;
	add.s32 	%r79, %r284, %r279;
	mul.wide.u32 	%rd47, %r79, 8;
	add.s64 	%rd48, %rd2, %rd47;
	ld.global.f64 	%fd105, [%rd48];
	add.f64 	%fd106, %fd378, %fd105;
	add.s32 	%r80, %r79, 640;
	mul.wide.u32 	%rd49, %r80, 8;
	add.s64 	%rd50, %rd2, %rd49;
	ld.global.f64 	%fd107, [%rd50];
	add.f64 	%fd108, %fd106, %fd107;
	add.s32 	%r81, %r79, 1280;
	mul.wide.u32 	%rd51, %r81, 8;
	add.s64 	%rd52, %rd2, %rd51;
	ld.global.f64 	%fd109, [%rd52];
	add.f64 	%fd110, %fd108, %fd109;
	add.s32 	%r82, %r79, 1920;
	mul.wide.u32 	%rd53, %r82, 8;
	add.s64 	%rd54, %rd2, %rd53;
	ld.global.f64 	%fd111, [%rd54];
	add.f64 	%fd112, %fd110, %fd111;
	add.s32 	%r83, %r79, 2560;
	mul.wide.u32 	%rd55, %r83, 8;
	add.s64 	%rd56, %rd2, %rd55;
	ld.global.f64 	%fd113, [%rd56];
	add.f64 	%fd114, %fd112, %fd113;
	add.s32 	%r84, %r79, 3200;
	mul.wide.u32 	%rd57, %r84, 8;
	add.s64 	%rd58, %rd2, %rd57;
	ld.global.f64 	%fd115, [%rd58];
	add.f64 	%fd116, %fd114, %fd115;
	add.s32 	%r85, %r79, 3840;
	mul.wide.u32 	%rd59, %r85, 8;
	add.s64 	%rd60, %rd2, %rd59;
	ld.global.f64 	%fd117, [%rd60];
	add.f64 	%fd118, %fd116, %fd117;
	add.s32 	%r86, %r79, 4480;
	mul.wide.u32 	%rd61, %r86, 8;
	add.s64 	%rd62, %rd2, %rd61;
	ld.global.f64 	%fd119, [%rd62];
	add.f64 	%fd378, %fd118, %fd119;
	add.s32 	%r284, %r284, 5120;
$L__BB15_40:
	setp.eq.s32 	%p13, %r39, 0;
	@%p13 bra 	$L__BB15_46;
	and.b32  	%r42, %r26, 3;
	setp.lt.u32 	%p14, %r39, 4;
	@%p14 bra 	$L__BB15_43;
	add.s32 	%r87, %r284, %r279;
	mul.wide.u32 	%rd63, %r87, 8;
	add.s64 	%rd64, %rd2, %rd63;
	ld.global.f64 	%fd121, [%rd64];
	add.f64 	%fd122, %fd378, %fd121;
	add.s32 	%r88, %r87, 640;
	mul.wide.u32 	%rd65, %r88, 8;
	add.s64 	%rd66, %rd2, %rd65;
	ld.global.f64 	%fd123, [%rd66];
	add.f64 	%fd124, %fd122, %fd123;
	add.s32 	%r89, %r87, 1280;
	mul.wide.u32 	%rd67, %r89, 8;
	add.s64 	%rd68, %rd2, %rd67;
	ld.global.f64 	%fd125, [%rd68];
	add.f64 	%fd126, %fd124, %fd125;
	add.s32 	%r90, %r87, 1920;
	mul.wide.u32 	%rd69, %r90, 8;
	add.s64 	%rd70, %rd2, %rd69;
	ld.global.f64 	%fd127, [%rd70];
	add.f64 	%fd378, %fd126, %fd127;
	add.s32 	%r284, %r284, 2560;
$L__BB15_43:
	setp.eq.s32 	%p15, %r42, 0;
	@%p15 bra 	$L__BB15_46;
	add.s32 	%r287, %r284, %r279;
	neg.s32 	%r286, %r42;
$L__BB15_45:
	.pragma "nounroll";
	mul.wide.u32 	%rd71, %r287, 8;
	add.s64 	%rd72, %rd2, %rd71;
	ld.global.f64 	%fd128, [%rd72];
	add.f64 	%fd378, %fd378, %fd128;
	add.s32 	%r287, %r287, 640;
	add.s32 	%r286, %r286, 1;
	setp.ne.s32 	%p16, %r286, 0;
	@%p16 bra 	$L__BB15_45;
$L__BB15_46:
	// begin inline asm
	mov.u32 %r91, %laneid;
	// end inline asm
	mov.b64 	%rd73, %fd378;
	mov.b64 	{%r93, %r98}, %rd73;
	mov.b32 	%r99, 1;
	mov.b32 	%r140, 31;
	mov.b32 	%r141, -1;
	// begin inline asm
	shfl.sync.down.b32 %r92, %r93, %r99, %r140, %r141;
	// end inline asm
	// begin inline asm
	shfl.sync.down.b32 %r97, %r98, %r99, %r140, %r141;
	// end inline asm
	mov.b64 	%rd74, {%r92, %r97};
	mov.b64 	%fd129, %rd74;
	setp.gt.s32 	%p17, %r91, 30;
	add.f64 	%fd130, %fd378, %fd129;
	selp.f64 	%fd131, %fd378, %fd130, %p17;
	mov.b64 	%rd75, %fd131;
	mov.b64 	{%r103, %r108}, %rd75;
	mov.b32 	%r109, 2;
	// begin inline asm
	shfl.sync.down.b32 %r102, %r103, %r109, %r140, %r141;
	// end inline asm
	// begin inline asm
	shfl.sync.down.b32 %r107, %r108, %r109, %r140, %r141;
	// end inline asm
	mov.b64 	%rd76, {%r102, %r107};
	mov.b64 	%fd132, %rd76;
	setp.gt.s32 	%p18, %r91, 29;
	add.f64 	%fd133, %fd131, %fd132;
	selp.f64 	%fd134, %fd131, %fd133, %p18;
	mov.b64 	%rd77, %fd134;
	mov.b64 	{%r113, %r118}, %rd77;
	mov.b32 	%r119, 4;
	// begin inline asm
	shfl.sync.down.b32 %r112, %r113, %r119, %r140, %r141;
	// end inline asm
	// begin inline asm
	shfl.sync.down.b32 %r117, %r118, %r119, %r140, %r141;
	// end inline asm
	mov.b64 	%rd78, {%r112, %r117};
	mov.b64 	%fd135, %rd78;
	setp.gt.s32 	%p19, %r91, 27;
	add.f64 	%fd136, %fd134, %fd135;
	selp.f64 	%fd137, %fd134, %fd136, %p19;
	mov.b64 	%rd79, %fd137;
	mov.b64 	{%r123, %r128}, %rd79;
	mov.b32 	%r129, 8;
	// begin inline asm
	shfl.sync.down.b32 %r122, %r123, %r129, %r140, %r141;
	// end inline asm
	// begin inline asm
	shfl.sync.down.b32 %r127, %r128, %r129, %r140, %r141;
	// end inline asm
	mov.b64 	%rd80, {%r122, %r127};
	mov.b64 	%fd138, %rd80;
	setp.gt.s32 	%p20, %r91, 23;
	add.f64 	%fd139, %fd137, %fd138;
	selp.f64 	%fd140, %fd137, %fd139, %p20;
	mov.b64 	%rd81, %fd140;
	mov.b64 	{%r133, %r138}, %rd81;
	mov.b32 	%r139, 16;
	// begin inline asm
	shfl.sync.down.b32 %r132, %r133, %r139, %r140, %r141;
	// end inline asm
	// begin inline asm
	shfl.sync.down.b32 %r137, %r138, %r139, %r140, %r141;
	// end inline asm
	mov.b64 	%rd82, {%r132, %r137};
	mov.b64 	%fd141, %rd82;
	setp.gt.s32 	%p21, %r91, 15;
	add.f64 	%fd38, %fd140, %fd141;
	selp.f64 	%fd379, %fd140, %fd38, %p21;
	setp.ne.s32 	%p22, %r91, 0;
	@%p22 bra 	$L__BB15_48;
	shr.u32 	%r142, %r21, 2;
	and.b32  	%r143, %r142, 248;
	mov.u32 	%r144, _ZZN3cub18CUB_300001_SM_10006detail6reduce28DeviceReduceSingleTileKernelINS2_10policy_hubIdjN4cuda3std3__44plusIdEEE10Policy1000EN6thrust24THRUST_300001_SM_1000_NS6detail15normal_iteratorINSD_10device_ptrIdEEEEPdjS9_ddNS7_10__identityEEEvT0_T1_T2_T3_T4_T6_E12temp_storage;
	add.s32 	%r145, %r144, %r143;
	st.shared.f64 	[%r145+24], %fd38;
$L__BB15_48:
	bar.sync 	0;
	setp.ne.s32 	%p23, %r21, 0;
	@%p23 bra 	$L__BB15_50;
	ld.shared.f64 	%fd142, [_ZZN3cub18CUB_300001_SM_10006detail6reduce28DeviceReduceSingleTileKernelINS2_10policy_hubIdjN4cuda3std3__44plusIdEEE10Policy1000EN6thrust24THRUST_300001_SM_1000_NS6detail15normal_iteratorINSD_10device_ptrIdEEEEPdjS9_ddNS7_10__identityEEEvT0_T1_T2_T3_T4_T6_E12temp_storage+32];
	add.f64 	%fd143, %fd379, %fd142;
	ld.shared.f64 	%fd144, [_ZZN3cub18CUB_300001_SM_10006detail6reduce28DeviceReduceSingleTileKernelINS2_10policy_hubIdjN4cuda3std3__44plusIdEEE10Policy1000EN6thrust24THRUST_300001_SM_1000_NS6detail15normal_iteratorINSD_10device_ptrIdEEEEPdjS9_ddNS7_10__identityEEEvT0_T1_T2_T3_T4_T6_E12temp_storage+40];
	add.f64 	%fd145, %fd143, %fd144;
	ld.shared.f64 	%fd146, [_ZZN3cub18CUB_300001_SM_10006detail6reduce28DeviceReduceSingleTileKernelINS2_10policy_hubIdjN4cuda3std3__44plusIdEEE10Policy1000EN6thrust24THRUST_300001_SM_1000_NS6detail15normal_iteratorINSD_10device_ptrIdEEEEPdjS9_ddNS7_10__identityEEEvT0_T1_T2_T3_T4_T6_E12temp_storage+48];
	add.f64 	%fd147, %fd145, %fd146;
	ld.shared.f64 	%fd148, [_ZZN3cub18CUB_300001_SM_10006detail6reduce28DeviceReduceSingleTileKernelINS2_10policy_hubIdjN4cuda3std3__44plusIdEEE10Policy1000EN6thrust24THRUST_300001_SM_1000_NS6detail15normal_iteratorINSD_10device_ptrIdEEEEPdjS9_ddNS7_10__identityEEEvT0_T1_T2_T3_T4_T6_E12temp_storage+56];
	add.f64 	%fd149, %fd147, %fd148;
	ld.shared.f64 	%fd150, [_ZZN3cub18CUB_300001_SM_10006detail6reduce28DeviceReduceSingleTileKernelINS2_10policy_hubIdjN4cuda3std3__44plusIdEEE10Policy1000EN6thrust24THRUST_300001_SM_1000_NS6detail15normal_iteratorINSD_10device_ptrIdEEEEPdjS9_ddNS7_10__identityEEEvT0_T1_T2_T3_T4_T6_E12temp_storage+64];
	add.f64 	%fd151, %fd149, %fd150;
	ld.shared.f64 	%fd152, [_ZZN3cub18CUB_300001_SM_10006detail6reduce28DeviceReduceSingleTileKernelINS2_10policy_hubIdjN4cuda3std3__44plusIdEEE10Policy1000EN6thrust24THRUST_300001_SM_1000_NS6detail15normal_iteratorINSD_10device_ptrIdEEEEPdjS9_ddNS7_10__identityEEEvT0_T1_T2_T3_T4_T6_E12temp_storage+72];
	add.f64 	%fd153, %fd151, %fd152;
	ld.shared.f64 	%fd154, [_ZZN3cub18CUB_300001_SM_10006detail6reduce28DeviceReduceSingleTileKernelINS2_10policy_hubIdjN4cuda3std3__44plusIdEEE10Policy1000EN6thrust24THRUST_300001_SM_1000_NS6detail15normal_iteratorINSD_10device_ptrIdEEEEPdjS9_ddNS7_10__identityEEEvT0_T1_T2_T3_T4_T6_E12temp_storage+80];
	add.f64 	%fd155, %fd153, %fd154;
	ld.shared.f64 	%fd156, [_ZZN3cub18CUB_300001_SM_10006detail6reduce28DeviceReduceSingleTileKernelINS2_10policy_hubIdjN4cuda3std3__44plusIdEEE10Policy1000EN6thrust24THRUST_300001_SM_1000_NS6detail15normal_iteratorINSD_10device_ptrIdEEEEPdjS9_ddNS7_10__identityEEEvT0_T1_T2_T3_T4_T6_E12temp_storage+88];
	add.f64 	%fd157, %fd155, %fd156;
	ld.shared.f64 	%fd158, [_ZZN3cub18CUB_300001_SM_10006detail6reduce28DeviceReduceSingleTileKernelINS2_10policy_hubIdjN4cuda3std3__44plusIdEEE10Policy1000EN6thrust24THRUST_300001_SM_1000_NS6detail15normal_iteratorINSD_10device_ptrIdEEEEPdjS9_ddNS7_10__identityEEEvT0_T1_T2_T3_T4_T6_E12temp_storage+96];
	add.f64 	%fd159, %fd157, %fd158;
	ld.shared.f64 	%fd160, [_ZZN3cub18CUB_300001_SM_10006detail6reduce28DeviceReduceSingleTileKernelINS2_10policy_hubIdjN4cuda3std3__44plusIdEEE10Policy1000EN6thrust24THRUST_300001_SM_1000_NS6detail15normal_iteratorINSD_10device_ptrIdEEEEPdjS9_ddNS7_10__identityEEEvT0_T1_T2_T3_T4_T6_E12temp_storage+104];
	add.f64 	%fd161, %fd159, %fd160;
	ld.shared.f64 	%fd162, [_ZZN3cub18CUB_300001_SM_10006detail6reduce28DeviceReduceSingleTileKernelINS2_10policy_hubIdjN4cuda3std3__44plusIdEEE10Policy1000EN6thrust24THRUST_300001_SM_1000_NS6detail15normal_iteratorINSD_10device_ptrIdEEEEPdjS9_ddNS7_10__identityEEEvT0_T1_T2_T3_T4_T6_E12temp_storage+112];
	add.f64 	%fd163, %fd161, %fd162;
	ld.shared.f64 	%fd164, [_ZZN3cub18CUB_300001_SM_10006detail6reduce28DeviceReduceSingleTileKernelINS2_10policy_hubIdjN4cuda3std3__44plusIdEEE10Policy1000EN6thrust24THRUST_300001_SM_1000_NS6detail15normal_iteratorINSD_10device_ptrIdEEEEPdjS9_ddNS7_10__identityEEEvT0_T1_T2_T3_T4_T6_E12temp_storage+120];
	add.f64 	%fd165, %fd163, %fd164;
	ld.shared.f64 	%fd166, [_ZZN3cub18CUB_300001_SM_10006detail6reduce28DeviceReduceSingleTileKernelINS2_10policy_hubIdjN4cuda3std3__44plusIdEEE10Policy1000EN6thrust24THRUST_300001_SM_1000_NS6detail15normal_iteratorINSD_10device_ptrIdEEEEPdjS9_ddNS7_10__identityEEEvT0_T1_T2_T3_T4_T6_E12temp_storage+128];
	add.f64 	%fd167, %fd165, %fd166;
	ld.shared.f64 	%fd168, [_ZZN3cub18CUB_300001_SM_10006detail6reduce28DeviceReduceSingleTileKernelINS2_10policy_hubIdjN4cuda3std3__44plusIdEEE10Policy1000EN6thrust24THRUST_300001_SM_1000_NS6detail15normal_iteratorINSD_10device_ptrIdEEEEPdjS9_ddNS7_10__identityEEEvT0_T1_T2_T3_T4_T6_E12temp_storage+136];
	add.f64 	%fd169, %fd167, %fd168;
	ld.shared.f64 	%fd170, [_ZZN3cub18CUB_300001_SM_10006detail6reduce28DeviceReduceSingleTileKernelINS2_10policy_hubIdjN4cuda3std3__44plusIdEEE10Policy1000EN6thrust24THRUST_300001_SM_1000_NS6detail15normal_iteratorINSD_10device_ptrIdEEEEPdjS9_ddNS7_10__identityEEEvT0_T1_T2_T3_T4_T6_E12temp_storage+144];
	add.f64 	%fd171, %fd169, %fd170;
	ld.shared.f64 	%fd172, [_ZZN3cub18CUB_300001_SM_10006detail6reduce28DeviceReduceSingleTileKernelINS2_10policy_hubIdjN4cuda3std3__44plusIdEEE10Policy1000EN6thrust24THRUST_300001_SM_1000_NS6detail15normal_iteratorINSD_10device_ptrIdEEEEPdjS9_ddNS7_10__identityEEEvT0_T1_T2_T3_T4_T6_E12temp_storage+152];
	add.f64 	%fd173, %fd171, %fd172;
	ld.shared.f64 	%fd174, [_ZZN3cub18CUB_300001_SM_10006detail6reduce28DeviceReduceSingleTileKernelINS2_10policy_hubIdjN4cuda3std3__44plusIdEEE10Policy1000EN6thrust24THRUST_300001_SM_1000_NS6detail15normal_iteratorINSD_10device_ptrIdEEEEPdjS9_ddNS7_10__identityEEEvT0_T1_T2_T3_T4_T6_E12temp_storage+160];
	add.f64 	%fd175, %fd173, %fd174;
	ld.shared.f64 	%fd176, [_ZZN3cub18CUB_300001_SM_10006detail6reduce28DeviceReduceSingleTileKernelINS2_10policy_hubIdjN4cuda3std3__44plusIdEEE10Policy1000EN6thrust24THRUST_300001_SM_1000_NS6detail15normal_iteratorINSD_10device_ptrIdEEEEPdjS9_ddNS7_10__identityEEEvT0_T1_T2_T3_T4_T6_E12temp_storage+168];
	add.f64 	%fd177, %fd175, %fd176;
	ld.shared.f64 	%fd178, [_ZZN3cub18CUB_300001_SM_10006detail6reduce28DeviceReduceSingleTileKernelINS2_10policy_hubIdjN4cuda3std3__44plusIdEEE10Policy1000EN6thrust24THRUST_300001_SM_1000_NS6detail15normal_iteratorINSD_10device_ptrIdEEEEPdjS9_ddNS7_10__identityEEEvT0_T1_T2_T3_T4_T6_E12temp_storage+176];
	add.f64 	%fd379, %fd177, %fd178;
$L__BB15_50:
	mov.u32 	%r269, %tid.x;
	setp.ne.s32 	%p69, %r269, 0;
	@%p69 bra 	$L__BB15_52;
	add.f64 	%fd357, %fd42, %fd379;
	st.global.f64 	[%rd1], %fd357;
$L__BB15_52:
	ret;

}
	// .globl	_ZN3cub18CUB_300001_SM_10006detail6reduce18DeviceReduceKernelINS2_10policy_hubIdjN4cuda3std3__44plusIdEEE10Policy1000EN6thrust24THRUST_300001_SM_1000_NS6detail15normal_iteratorINSD_10device_ptrIdEEEEjS9_dNS7_10__identityEEEvT0_PT3_T1_NS0_13GridEvenShareISN_EET2_T4_
.visible .entry _ZN3cub18CUB_300001_SM_10006detail6reduce18DeviceReduceKernelINS2_10policy_hubIdjN4cuda3std3__44plusIdEEE10Policy1000EN6thrust24THRUST_300001_SM_1000_NS6detail15normal_iteratorINSD_10device_ptrIdEEEEjS9_dNS7_10__identityEEEvT0_PT3_T1_NS0_13GridEvenShareISN_EET2_T4_(
	.param .align 8 .b8 _ZN3cub18CUB_300001_SM_10006detail6reduce18DeviceReduceKernelINS2_10policy_hubIdjN4cuda3std3__44plusIdEEE10Policy1000EN6thrust24THRUST_300001_SM_1000_NS6detail15normal_iteratorINSD_10device_ptrIdEEEEjS9_dNS7_10__identityEEEvT0_PT3_T1_NS0_13GridEvenShareISN_EET2_T4__param_0[8],
	.param .u64 .ptr .align 1 _ZN3cub18CUB_300001_SM_10006detail6reduce18DeviceReduceKernelINS2_10policy_hubIdjN4cuda3std3__44plusIdEEE10Policy1000EN6thrust24THRUST_300001_SM_1000_NS6detail15normal_iteratorINSD_10device_ptrIdEEEEjS9_dNS7_10__identityEEEvT0_PT3_T1_NS0_13GridEvenShareISN_EET2_T4__param_1,
	.param .u32 _ZN3cub18CUB_300001_SM_10006detail6reduce18DeviceReduceKernelINS2_10policy_hubIdjN4cuda3std3__44plusIdEEE10Policy1000EN6thrust24THRUST_300001_SM_1000_NS6detail15normal_iteratorINSD_10device_ptrIdEEEEjS9_dNS7_10__identityEEEvT0_PT3_T1_NS0_13GridEvenShareISN_EET2_T4__param_2,
	.param .align 4 .b8 _ZN3cub18CUB_300001_SM_10006detail6reduce18DeviceReduceKernelINS2_10policy_hubIdjN4cuda3std3__44plusIdEEE10Policy1000EN6thrust24THRUST_300001_SM_1000_NS6detail15normal_iteratorINSD_10device_ptrIdEEEEjS9_dNS7_10__identityEEEvT0_PT3_T1_NS0_13GridEvenShareISN_EET2_T4__param_3[40],
	.param .align 1 .b8 _ZN3cub18CUB_300001_SM_10006detail6reduce18DeviceReduceKernelINS2_10policy_hubIdjN4cuda3std3__44plusIdEEE10Policy1000EN6thrust24THRUST_300001_SM_1000_NS6detail15normal_iteratorINSD_10device_ptrIdEEEEjS9_dNS7_10__identityEEEvT0_PT3_T1_NS0_13GridEvenShareISN_EET2_T4__param_4[1],
	.param .align 1 .b8 _ZN3cub18CUB_300001_SM_10006detail6reduce18DeviceReduceKernelINS2_10policy_hubIdjN4cuda3std3__44plusIdEEE10Policy1000EN6thrust24THRUST_300001_SM_1000_NS6detail15normal_iteratorINSD_10device_ptrIdEEEEjS9_dNS7_10__identityEEEvT0_PT3_T1_NS0_13GridEvenShareISN_EET2_T4__param_5[1]
)
.maxntid 640
{
	.reg .pred 	%p<69>;
	.reg .b16 	%rs<4>;
	.reg .b32 	%r<356>;
	.reg .b64 	%rd<160>;
	.reg .b64 	%fd<376>;
	// demoted variable
	.shared .align 8 .b8 _ZZN3cub18CUB_300001_SM_10006detail6reduce18DeviceReduceKernelINS2_10policy_hubIdjN4cuda3std3__44plusIdEEE10Policy1000EN6thrust24THRUST_300001_SM_1000_NS6detail15normal_iteratorINSD_10device_ptrIdEEEEjS9_dNS7_10__identityEEEvT0_PT3_T1_NS0_13GridEvenShareISN_EET2_T4_E12temp_storage[192];
	ld.param.u32 	%r1, [_ZN3cub18CUB_300001_SM_10006detail6reduce18DeviceReduceKernelINS2_10policy_hubIdjN4cuda3std3__44plusIdEEE10Policy1000EN6thrust24THRUST_300001_SM_1000_NS6detail15normal_iteratorINSD_10device_ptrIdEEEEjS9_dNS7_10__identityEEEvT0_PT3_T1_NS0_13GridEvenShareISN_EET2_T4__param_3+20];
	ld.param.u32 	%r2, [_ZN3cub18CUB_300001_SM_10006detail6reduce18DeviceReduceKernelINS2_10policy_hubIdjN4cuda3std3__44plusIdEEE10Policy1000EN6thrust24THRUST_300001_SM_1000_NS6detail15normal_iteratorINSD_10device_ptrIdEEEEjS9_dNS7_10__identityEEEvT0_PT3_T1_NS0_13GridEvenShareISN_EET2_T4__param_3+24];
	ld.param.u64 	%rd3, [_ZN3cub18CUB_300001_SM_10006detail6reduce18DeviceReduceKernelINS2_10policy_hubIdjN4cuda3std3__44plusIdEEE10Policy1000EN6thrust24THRUST_300001_SM_1000_NS6detail15normal_iteratorINSD_10device_ptrIdEEEEjS9_dNS7_10__identityEEEvT0_PT3_T1_NS0_13GridEvenShareISN_EET2_T4__param_0];
	cvta.to.global.u64 	%rd1, %rd3;
	mov.u32 	%r3, %ctaid.x;
	mul.lo.s32 	%r4, %r2, 5120;
	mul.lo.s32 	%r347, %r3, 5120;
	sub.s32 	%r6, %r1, %r347;
	setp.gt.u32 	%p1, %r6, 5119;
	@%p1 bra 	$L__BB16_26;
	mov.u32 	%r7, %tid.x;
	setp.ge.u32 	%p23, %r7, %r6;
	mov.f64 	%fd364, 0d0000000000000000;
	mov.u32 	%r338, %r7;
	@%p23 bra 	$L__BB16_3;
	add.s32 	%r181, %r347, %r7;
	mul.wide.u32 	%rd76, %r181, 8;
	add.s64 	%rd77, %rd1, %rd76;
	ld.global.f64 	%fd364, [%rd77];
	add.s32 	%r338, %r7, 640;
$L__BB16_3:
	setp.ge.u32 	%p24, %r338, %r6;
	@%p24 bra 	$L__BB16_17;
	not.b32 	%r182, %r338;
	add.s32 	%r183, %r1, %r182;
	sub.s32 	%r184, %r183, %r347;
	mul.hi.u32 	%r185, %r184, -858993459;
	shr.u32 	%r186, %r185, 9;
	add.s32 	%r10, %r186, 1;
	and.b32  	%r11, %r10, 15;
	setp.lt.u32 	%p25, %r184, 9600;
	@%p25 bra 	$L__BB16_8;
	add.s32 	%r337, %r338, 5120;
	add.s32 	%r336, %r338, %r347;
	and.b32  	%r187, %r10, 16777200;
	neg.s32 	%r335, %r187;
$L__BB16_6:
	.pragma "nounroll";
	mul.wide.u32 	%rd78, %r336, 8;
	add.s64 	%rd79, %rd1, %rd78;
	ld.global.f64 	%fd179, [%rd79];
	add.f64 	%fd180, %fd364, %fd179;
	add.s32 	%r188, %r336, 640;
	mul.wide.u32 	%rd80, %r188, 8;
	add.s64 	%rd81, %rd1, %rd80;
	ld.global.f64 	%fd181, [%rd81];
	add.f64 	%fd182, %fd180, %fd181;
	add.s32 	%r189, %r336, 1280;
	mul.wide.u32 	%rd82, %r189, 8;
	add.s64 	%rd83, %rd1, %rd82;
	ld.global.f64 	%fd183, [%rd83];
	add.f64 	%fd184, %fd182, %fd183;
	add.s32 	%r190, %r336, 1920;
	mul.wide.u32 	%rd84, %r190, 8;
	add.s64 	%rd85, %rd1, %rd84;
	ld.global.f64 	%fd185, [%rd85];
	add.f64 	%fd186, %fd184, %fd185;
	add.s32 	%r191, %r336, 2560;
	mul.wide.u32 	%rd86, %r191, 8;
	add.s64 	%rd87, %rd1, %rd86;
	ld.global.f64 	%fd187, [%rd87];
	add.f64 	%fd188, %fd186, %fd187;
	add.s32 	%r192, %r336, 3200;
	mul.wide.u32 	%rd88, %r192, 8;
	add.s64 	%rd89, %rd1, %rd88;
	ld.global.f64 	%fd189, [%rd89];
	add.f64 	%fd190, %fd188, %fd189;
	add.s32 	%r193, %r336, 3840;
	mul.wide.u32 	%rd90, %r193, 8;
	add.s64 	%rd91, %rd1, %rd90;
	ld.global.f64 	%fd191, [%rd91];
	add.f64 	%fd192, %fd190, %fd191;
	add.s32 	%r194, %r336, 4480;
	mul.wide.u32 	%rd92, %r194, 8;
	add.s64 	%rd93, %rd1, %rd92;
	ld.global.f64 	%fd193, [%rd93];
	add.f64 	%fd194, %fd192, %fd193;
	add.s32 	%r195, %r336, 5120;
	mul.wide.u32 	%rd94, %r195, 8;
	add.s64 	%rd95, %rd1, %rd94;
	ld.global.f64 	%fd195, [%rd95];
	add.f64 	%fd196, %fd194, %fd195;
	add.s32 	%r196, %r336, 5760;
	mul.wide.u32 	%rd96, %r196, 8;
	add.s64 	%rd97, %rd1, %rd96;
	ld.global.f64 	%fd197, [%rd97];
	add.f64 	%fd198, %fd196, %fd197;
	add.s32 	%r197, %r336, 6400;
	mul.wide.u32 	%rd98, %r197, 8;
	add.s64 	%rd99, %rd1, %rd98;
	ld.global.f64 	%fd199, [%rd99];
	add.f64 	%fd200, %fd198, %fd199;
	add.s32 	%r198, %r336, 7040;
	mul.wide.u32 	%rd100, %r198, 8;
	add.s64 	%rd101, %rd1, %rd100;
	ld.global.f64 	%fd201, [%rd101];
	add.f64 	%fd202, %fd200, %fd201;
	add.s32 	%r199, %r336, 7680;
	mul.wide.u32 	%rd102, %r199, 8;
	add.s64 	%rd103, %rd1, %rd102;
	ld.global.f64 	%fd203, [%rd103];
	add.f64 	%fd204, %fd202, %fd203;
	add.s32 	%r200, %r336, 8320;
	mul.wide.u32 	%rd104, %r200, 8;
	add.s64 	%rd105, %rd1, %rd104;
	ld.global.f64 	%fd205, [%rd105];
	add.f64 	%fd206, %fd204, %fd205;
	add.s32 	%r201, %r336, 8960;
	mul.wide.u32 	%rd106, %r201, 8;
	add.s64 	%rd107, %rd1, %rd106;
	ld.global.f64 	%fd207, [%rd107];
	add.f64 	%fd208, %fd206, %fd207;
	add.s32 	%r202, %r336, 9600;
	mul.wide.u32 	%rd108, %r202, 8;
	add.s64 	%rd109, %rd1, %rd108;
	ld.global.f64 	%fd209, [%rd109];
	add.f64 	%fd364, %fd208, %fd209;
	add.s32 	%r337, %r337, 10240;
	add.s32 	%r336, %r336, 10240;
	add.s32 	%r335, %r335, 16;
	setp.ne.s32 	%p26, %r335, 0;
	@%p26 bra 	$L__BB16_6;
	add.s32 	%r338, %r337, -5120;
$L__BB16_8:
	setp.eq.s32 	%p27, %r11, 0;
	@%p27 bra 	$L__BB16_17;
	and.b32  	%r23, %r10, 7;
	setp.lt.u32 	%p28, %r11, 8;
	@%p28 bra 	$L__BB16_11;
	add.s32 	%r203, %r338, %r347;
	mul.wide.u32 	%rd110, %r203, 8;
	add.s64 	%rd111, %rd1, %rd110;
	ld.global.f64 	%fd211, [%rd111];
	add.f64 	%fd212, %fd364, %fd211;
	add.s32 	%r204, %r203, 640;
	mul.wide.u32 	%rd112, %r204, 8;
	add.s64 	%rd113, %rd1, %rd112;
	ld.global.f64 	%fd213, [%rd113];
	add.f64 	%fd214, %fd212, %fd213;
	add.s32 	%r205, %r203, 1280;
	mul.wide.u32 	%rd114, %r205, 8;
	add.s64 	%rd115, %rd1, %rd114;
	ld.global.f64 	%fd215, [%rd115];
	add.f64 	%fd216, %fd214, %fd215;
	add.s32 	%r206, %r203, 1920;
	mul.wide.u32 	%rd116, %r206, 8;
	add.s64 	%rd117, %rd1, %rd116;
	ld.global.f64 	%fd217, [%rd117];
	add.f64 	%fd218, %fd216, %fd217;
	add.s32 	%r207, %r203, 2560;
	mul.wide.u32 	%rd118, %r207, 8;
	add.s64 	%rd119, %rd1, %rd118;
	ld.global.f64 	%fd219, [%rd119];
	add.f64 	%fd220, %fd218, %fd219;
	add.s32 	%r208, %r203, 3200;
	mul.wide.u32 	%rd120, %r208, 8;
	add.s64 	%rd121, %rd1, %rd120;
	ld.global.f64 	%fd221, [%rd121];
	add.f64 	%fd222, %fd220, %fd221;
	add.s32 	%r209, %r203, 3840;
	mul.wide.u32 	%rd122, %r209, 8;
	add.s64 	%rd123, %rd1, %rd122;
	ld.global.f64 	%fd223, [%rd123];
	add.f64 	%fd224, %fd222, %fd223;
	add.s32 	%r210, %r203, 4480;
	mul.wide.u32 	%rd124, %r210, 8;
	add.s64 	%rd125, %rd1, %rd124;
	ld.global.f64 	%fd225, [%rd125];
	add.f64 	%fd364, %fd224, %fd225;
	add.s32 	%r338, %r338, 5120;
$L__BB16_11:
	setp.eq.s32 	%p29, %r23, 0;
	@%p29 bra 	$L__BB16_17;
	and.b32  	%r26, %r10, 3;
	setp.lt.u32 	%p30, %r23, 4;
	@%p30 bra 	$L__BB16_14;
	add.s32 	%r211, %r338, %r347;
	mul.wide.u32 	%rd126, %r211, 8;
	add.s64 	%rd127, %rd1, %rd126;
	ld.global.f64 	%fd227, [%rd127];
	add.f64 	%fd228, %fd364, %fd227;
	add.s32 	%r212, %r211, 640;
	mul.wide.u32 	%rd128, %r212, 8;
	add.s64 	%rd129, %rd1, %rd128;
	ld.global.f64 	%fd229, [%rd129];
	add.f64 	%fd230, %fd228, %fd229;
	add.s32 	%r213, %r211, 1280;
	mul.wide.u32 	%rd130, %r213, 8;
	add.s64 	%rd131, %rd1, %rd130;
	ld.global.f64 	%fd231, [%rd131];
	add.f64 	%fd232, %fd230, %fd231;
	add.s32 	%r214, %r211, 1920;
	mul.wide.u32 	%rd132, %r214, 8;
	add.s64 	%rd133, %rd1, %rd132;
	ld.global.f64 	%fd233, [%rd133];
	add.f64 	%fd364, %fd232, %fd233;
	add.s32 	%r338, %r338, 2560;
$L__BB16_14:
	setp.eq.s32 	%p31, %r26, 0;
	@%p31 bra 	$L__BB16_17;
	add.s32 	%r342, %r338, %r347;
	neg.s32 	%r341, %r26;
$L__BB16_16:
	.pragma "nounroll";
	mul.wide.u32 	%rd134, %r342, 8;
	add.s64 	%rd135, %rd1, %rd134;
	ld.global.f64 	%fd234, [%rd135];
	add.f64 	%fd364, %fd364, %fd234;
	add.s32 	%r342, %r342, 640;
	add.s32 	%r341, %r341, 1;
	setp.ne.s32 	%p32, %r341, 0;
	@%p32 bra 	$L__BB16_16;
$L__BB16_17:
	setp.lt.u32 	%p33, %r6, 640;
	@%p33 bra 	$L__BB16_22;
	// begin inline asm
	mov.u32 %r278, %laneid;
	// end inline asm
	mov.b64 	%rd146, %fd364;
	mov.b64 	{%r280, %r285}, %rd146;
	mov.b32 	%r286, 1;
	mov.b32 	%r327, 31;
	mov.b32 	%r328, -1;
	// begin inline asm
	shfl.sync.down.b32 %r279, %r280, %r286, %r327, %r328;
	// end inline asm
	// begin inline asm
	shfl.sync.down.b32 %r284, %r285, %r286, %r327, %r328;
	// end inline asm
	mov.b64 	%rd147, {%r279, %r284};
	mov.b64 	%fd305, %rd147;
	setp.gt.s32 	%p61, %r278, 30;
	add.f64 	%fd306, %fd364, %fd305;
	selp.f64 	%fd307, %fd364, %fd306, %p61;
	mov.b64 	%rd148, %fd307;
	mov.b64 	{%r290, %r295}, %rd148;
	mov.b32 	%r296, 2;
	// begin inline asm
	shfl.sync.down.b32 %r289, %r290, %r296, %r327, %r328;
	// end inline asm
	// begin inline asm
	shfl.sync.down.b32 %r294, %r295, %r296, %r327, %r328;
	// end inline asm
	mov.b64 	%rd149, {%r289, %r294};
	mov.b64 	%fd308, %rd149;
	setp.gt.s32 	%p62, %r278, 29;
	add.f64 	%fd309, %fd307, %fd308;
	selp.f64 	%fd310, %fd307, %fd309, %p62;
	mov.b64 	%rd150, %fd310;
	mov.b64 	{%r300, %r305}, %rd150;
	mov.b32 	%r306, 4;
	// begin inline asm
	shfl.sync.down.b32 %r299, %r300, %r306, %r327, %r328;
	// end inline asm
	// begin inline asm
	shfl.sync.down.b32 %r304, %r305, %r306, %r327, %r328;
	// end inline asm
	mov.b64 	%rd151, {%r299, %r304};
	mov.b64 	%fd311, %rd151;
	setp.gt.s32 	%p63, %r278, 27;
	add.f64 	%fd312, %fd310, %fd311;
	selp.f64 	%fd313, %fd310, %fd312, %p63;
	mov.b64 	%rd152, %fd313;
	mov.b64 	{%r310, %r315}, %rd152;
	mov.b32 	%r316, 8;
	// begin inline asm
	shfl.sync.down.b32 %r309, %r310, %r316, %r327, %r328;
	// end inline asm
	// begin inline asm
	shfl.sync.down.b32 %r314, %r315, %r316, %r327, %r328;
	// end inline asm
	mov.b64 	%rd153, {%r309, %r314};
	mov.b64 	%fd314, %rd153;
	setp.gt.s32 	%p64, %r278, 23;
	add.f64 	%fd315, %fd313, %fd314;
	selp.f64 	%fd316, %fd313, %fd315, %p64;
	mov.b64 	%rd154, %fd316;
	mov.b64 	{%r320, %r325}, %rd154;
	mov.b32 	%r326, 16;
	// begin inline asm
	shfl.sync.down.b32 %r319, %r320, %r326, %r327, %r328;
	// end inline asm
	// begin inline asm
	shfl.sync.down.b32 %r324, %r325, %r326, %r327, %r328;
	// end inline asm
	mov.b64 	%rd155, {%r319, %r324};
	mov.b64 	%fd317, %rd155;
	setp.gt.s32 	%p65, %r278, 15;
	add.f64 	%fd16, %fd316, %fd317;
	selp.f64 	%fd375, %fd316, %fd16, %p65;
	setp.ne.s32 	%p66, %r278, 0;
	@%p66 bra 	$L__BB16_20;
	shr.u32 	%r329, %r7, 2;
	and.b32  	%r330, %r329, 248;
	mov.u32 	%r331, _ZZN3cub18CUB_300001_SM_10006detail6reduce18DeviceReduceKernelINS2_10policy_hubIdjN4cuda3std3__44plusIdEEE10Policy1000EN6thrust24THRUST_300001_SM_1000_NS6detail15normal_iteratorINSD_10device_ptrIdEEEEjS9_dNS7_10__identityEEEvT0_PT3_T1_NS0_13GridEvenShareISN_EET2_T4_E12temp_storage;
	add.s32 	%r332, %r331, %r330;
	st.shared.f64 	[%r332+24], %fd16;
$L__BB16_20:
	bar.sync 	0;
	setp.ne.s32 	%p67, %r7, 0;
	@%p67 bra 	$L__BB16_48;
	ld.shared.f64 	%fd318, [_ZZN3cub18CUB_300001_SM_10006detail6reduce18DeviceReduceKernelINS2_10policy_hubIdjN4cuda3std3__44plusIdEEE10Policy1000EN6thrust24THRUST_300001_SM_1000_NS6detail15normal_iteratorINSD_10device_ptrIdEEEEjS9_dNS7_10__identityEEEvT0_PT3_T1_NS0_13GridEvenShareISN_EET2_T4_E12temp_storage+32];
	add.f64 	%fd319, %fd375, %fd318;
	ld.shared.f64 	%fd320, [_ZZN3cub18CUB_300001_SM_10006detail6reduce18DeviceReduceKernelINS2_10policy_hubIdjN4cuda3std3__44plusIdEEE10Policy1000EN6thrust24THRUST_300001_SM_1000_NS6detail15normal_iteratorINSD_10device_ptrIdEEEEjS9_dNS7_10__identityEEEvT0_PT3_T1_NS0_13GridEvenShareISN_EET2_T4_E12temp_storage+40];
	add.f64 	%fd321, %fd319, %fd320;
	ld.shared.f64 	%fd322, [_ZZN3cub18CUB_300001_SM_10006detail6reduce18DeviceReduceKernelINS2_10policy_hubIdjN4cuda3std3__44plusIdEEE10Policy1000EN6thrust24THRUST_300001_SM_1000_NS6detail15normal_iteratorINSD_10device_ptrIdEEEEjS9_dNS7_10__identityEEEvT0_PT3_T1_NS0_13GridEvenShareISN_EET2_T4_E12temp_storage+48];
	add.f64 	%fd323, %fd321, %fd322;
	ld.shared.f64 	%fd324, [_ZZN3cub18CUB_300001_SM_10006detail6reduce18DeviceReduceKernelINS2_10policy_hubIdjN4cuda3std3__44plusIdEEE10Policy1000EN6thrust24THRUST_300001_SM_1000_NS6detail15normal_iteratorINSD_10device_ptrIdEEEEjS9_dNS7_10__identityEEEvT0_PT3_T1_NS0_13GridEvenShareISN_EET2_T4_E12temp_storage+56];
	add.f64 	%fd325, %fd323, %fd324;
	ld.shared.f64 	%fd326, [_ZZN3cub18CUB_300001_SM_10006detail6reduce18DeviceReduceKernelINS2_10policy_hubIdjN4cuda3std3__44plusIdEEE10Policy1000EN6thrust24THRUST_300001_SM_1000_NS6detail15normal_iteratorINSD_10device_ptrIdEEEEjS9_dNS7_10__identityEEEvT0_PT3_T1_NS0_13GridEvenShareISN_EET2_T4_E12temp_storage+64];
	add.f64 	%fd327, %fd325, %fd326;
	ld.shared.f64 	%fd328, [_ZZN3cub18CUB_300001_SM_10006detail6reduce18DeviceReduceKernelINS2_10policy_hubIdjN4cuda3std3__44plusIdEEE10Policy1000EN6thrust24THRUST_300001_SM_1000_NS6detail15normal_iteratorINSD_10device_ptrIdEEEEjS9_dNS7_10__identityEEEvT0_PT3_T1_NS0_13GridEvenShareISN_EET2_T4_E12temp_storage+72];
	add.f64 	%fd329, %fd327, %fd328;
	ld.shared.f64 	%fd330, [_ZZN3cub18CUB_300001_SM_10006detail6reduce18DeviceReduceKernelINS2_10policy_hubIdjN4cuda3std3__44plusIdEEE10Policy1000EN6thrust24THRUST_300001_SM_1000_NS6detail15normal_iteratorINSD_10device_ptrIdEEEEjS9_dNS7_10__identityEEEvT0_PT3_T1_NS0_13GridEvenShareISN_EET2_T4_E12temp_storage+80];
	add.f64 	%fd331, %fd329, %fd330;
	ld.shared.f64 	%fd332, [_ZZN3cub18CUB_300001_SM_10006detail6reduce18DeviceReduceKernelINS2_10policy_hubIdjN4cuda3std3__44plusIdEEE10Policy1000EN6thrust24THRUST_300001_SM_1000_NS6detail15normal_iteratorINSD_10device_ptrIdEEEEjS9_dNS7_10__identityEEEvT0_PT3_T1_NS0_13GridEvenShareISN_EET2_T4_E12temp_storage+88];
	add.f64 	%fd333, %fd331, %fd332;
	ld.shared.f64 	%fd334, [_ZZN3cub18CUB_300001_SM_10006detail6reduce18DeviceReduceKernelINS2_10policy_hubIdjN4cuda3std3__44plusIdEEE10Policy1000EN6thrust24THRUST_300001_SM_1000_NS6detail15normal_iteratorINSD_10device_ptrIdEEEEjS9_dNS7_10__identityEEEvT0_PT3_T1_NS0_13GridEvenShareISN_EET2_T4_E12temp_storage+96];
	add.f64 	%fd335, %fd333, %fd334;
	ld.shared.f64 	%fd336, [_ZZN3cub18CUB_300001_SM_10006detail6reduce18DeviceReduceKernelINS2_10policy_hubIdjN4cuda3std3__44plusIdEEE10Policy1000EN6thrust24THRUST_300001_SM_1000_NS6detail15normal_iteratorINSD_10device_ptrIdEEEEjS9_dNS7_10__identityEEEvT0_PT3_T1_NS0_13GridEvenShareISN_EET2_T4_E12temp_storage+104];
	add.f64 	%fd337, %fd335, %fd336;
	ld.shared.f64 	%fd338, [_ZZN3cub18CUB_300001_SM_10006detail6reduce18DeviceReduceKernelINS2_10policy_hubIdjN4cuda3std3__44plusIdEEE10Policy1000EN6thrust24THRUST_300001_SM_1000_NS6detail15normal_iteratorINSD_10device_ptrIdEEEEjS9_dNS7_10__identityEEEvT0_PT3_T1_NS0_13GridEvenShareISN_EET2_T4_E12temp_storage+112];
	add.f64 	%fd339, %fd337, %fd338;
	ld.shared.f64 	%fd340, [_ZZN3cub18CUB_300001_SM_10006detail6reduce18DeviceReduceKernelINS2_10policy_hubIdjN4cuda3std3__44plusIdEEE10Policy1000EN6thrust24THRUST_300001_SM_1000_NS6detail15normal_iteratorINSD_10device_ptrIdEEEEjS9_dNS7_10__identityEEEvT0_PT3_T1_NS0_13GridEvenShareISN_EET2_T4_E12temp_storage+120];
	add.f64 	%fd341, %fd339, %fd340;
	ld.shared.f64 	%fd342, [_ZZN3cub18CUB_300001_SM_10006detail6reduce18DeviceReduceKernelINS2_10policy_hubIdjN4cuda3std3__44plusIdEEE10Policy1000EN6thrust24THRUST_300001_SM_1000_NS6detail15normal_iteratorINSD_10device_ptrIdEEEEjS9_dNS7_10__identityEEEvT0_PT3_T1_NS0_13GridEvenShareISN_EET2_T4_E12temp_storage+128];
	add.f64 	%fd343, %fd341, %fd342;
	ld.shared.f64 	%fd344, [_ZZN3cub18CUB_300001_SM_10006detail6reduce18DeviceReduceKernelINS2_10policy_hubIdjN4cuda3std3__44plusIdEEE10Policy1000EN6thrust24THRUST_300001_SM_1000_NS6detail15normal_iteratorINSD_10device_ptrIdEEEEjS9_dNS7_10__identityEEEvT0_PT3_T1_NS0_13GridEvenShareISN_EET2_T4_E12temp_storage+136];
	add.f64 	%fd345, %fd343, %fd344;
	ld.shared.f64 	%fd346, [_ZZN3cub18CUB_300001_SM_10006detail6reduce18DeviceReduceKernelINS2_10policy_hubIdjN4cuda3std3__44plusIdEEE10Policy1000EN6thrust24THRUST_300001_SM_1000_NS6detail15normal_iteratorINSD_10device_ptrIdEEEEjS9_dNS7_10__identityEEEvT0_PT3_T1_NS0_13GridEvenShareISN_EET2_T4_E12temp_storage+144];
	add.f64 	%fd347, %fd345, %fd346;
	ld.shared.f64 	%fd348, [_ZZN3cub18CUB_300001_SM_10006detail6reduce18DeviceReduceKernelINS2_10policy_hubIdjN4cuda3std3__44plusIdEEE10Policy1000EN6thrust24THRUST_300001_SM_1000_NS6detail15normal_iteratorINSD_10device_ptrIdEEEEjS9_dNS7_10__identityEEEvT0_PT3_T1_NS0_13GridEvenShareISN_EET2_T4_E12temp_storage+152];
	add.f64 	%fd349, %fd347, %fd348;
	ld.shared.f64 	%fd350, [_ZZN3cub18CUB_300001_SM_10006detail6reduce18DeviceReduceKernelINS2_10policy_hubIdjN4cuda3std3__44plusIdEEE10Policy1000EN6thrust24THRUST_300001_SM_1000_NS6detail15normal_iteratorINSD_10device_ptrIdEEEEjS9_dNS7_10__identityEEEvT0_PT3_T1_NS0_13GridEvenShareISN_EET2_T4_E12temp_storage+160];
	add.f64 	%fd351, %fd349, %fd350;
	ld.shared.f64 	%fd352, [_ZZN3cub18CUB_300001_SM_10006detail6reduce18DeviceReduceKernelINS2_10policy_hubIdjN4cuda3std3__44plusIdEEE10Policy1000EN6thrust24THRUST_300001_SM_1000_NS6detail15normal_iteratorINSD_10device_ptrIdEEEEjS9_dNS7_10__identityEEEvT0_PT3_T1_NS0_13GridEvenShareISN_EET2_T4_E12temp_storage+168];
	add.f64 	%fd353, %fd351, %fd352;
	ld.shared.f64 	%fd354, [_ZZN3cub18CUB_300001_SM_10006detail6reduce18DeviceReduceKernelINS2_10policy_hubIdjN4cuda3std3__44plusIdEEE10Policy1000EN6thrust24THRUST_300001_SM_1000_NS6detail15normal_iteratorINSD_10device_ptrIdEEEEjS9_dNS7_10__identityEEEvT0_PT3_T1_NS0_13GridEvenShareISN_EET2_T4_E12temp_storage+176];
	add.f64 	%fd375, %fd353, %fd354;
	bra.uni 	$L__BB16_48;
$L__BB16_22:
	// begin inline asm
	mov.u32 %r215, %laneid;
	// end inline asm
	and.b32  	%r266, %r7, 992;
	add.s32 	%r267, %r266, 32;
	setp.gt.u32 	%p34, %r267, %r6;
	not.b32 	%r268, %r266;
	add.s32 	%r269, %r6, %r268;
	selp.b32 	%r264, %r269, 31, %p34;
	mov.b64 	%rd136, %fd364;
	mov.b64 	{%r217, %r222}, %rd136;
	mov.b32 	%r223, 1;
	mov.b32 	%r265, -1;
	// begin inline asm
	shfl.sync.down.b32 %r216, %r217, %r223, %r264, %r265;
	// end inline asm
	// begin inline asm
	shfl.sync.down.b32 %r221, %r222, %r223, %r264, %r265;
	// end inline asm
	mov.b64 	%rd137, {%r216, %r221};
	mov.b64 	%fd235, %rd137;
	setp.lt.s32 	%p35, %r215, %r264;
	add.f64 	%fd236, %fd364, %fd235;
	selp.f64 	%fd237, %fd236, %fd364, %p35;
	mov.b64 	%rd138, %fd237;
	mov.b64 	{%r227, %r232}, %rd138;
	mov.b32 	%r233, 2;
	// begin inline asm
	shfl.sync.down.b32 %r226, %r227, %r233, %r264, %r265;
	// end inline asm
	// begin inline asm
	shfl.sync.down.b32 %r231, %r232, %r233, %r264, %r265;
	// end inline asm
	mov.b64 	%rd139, {%r226, %r231};
	mov.b64 	%fd238, %rd139;
	add.s32 	%r270, %r215, 2;
	setp.gt.s32 	%p36, %r270, %r264;
	add.f64 	%fd239, %fd237, %fd238;
	selp.f64 	%fd240, %fd237, %fd239, %p36;
	mov.b64 	%rd140, %fd240;
	mov.b64 	{%r237, %r242}, %rd140;
	mov.b32 	%r243, 4;
	// begin inline asm
	shfl.sync.down.b32 %r236, %r237, %r243, %r264, %r265;
	// end inline asm
	// begin inline asm
	shfl.sync.down.b32 %r241, %r242, %r243, %r264, %r265;
	// end inline asm
	mov.b64 	%rd141, {%r236, %r241};
	mov.b64 	%fd241, %rd141;
	add.s32 	%r271, %r215, 4;
	setp.gt.s32 	%p37, %r271, %r264;
	add.f64 	%fd242, %fd240, %fd241;
	selp.f64 	%fd243, %fd240, %fd242, %p37;
	mov.b64 	%rd142, %fd243;
	mov.b64 	{%r247, %r252}, %rd142;
	mov.b32 	%r253, 8;
	// begin inline asm
	shfl.sync.down.b32 %r246, %r247, %r253, %r264, %r265;
	// end inline asm
	// begin inline asm
	shfl.sync.down.b32 %r251, %r252, %r253, %r264, %r265;
	// end inline asm
	mov.b64 	%rd143, {%r246, %r251};
	mov.b64 	%fd244, %rd143;
	add.s32 	%r272, %r215, 8;
	setp.gt.s32 	%p38, %r272, %r264;
	add.f64 	%fd245, %fd243, %fd244;
	selp.f64 	%fd246, %fd243, %fd245, %p38;
	mov.b64 	%rd144, %fd246;
	mov.b64 	{%r257, %r262}, %rd144;
	mov.b32 	%r263, 16;
	// begin inline asm
	shfl.sync.down.b32 %r256, %r257, %r263, %r264, %r265;
	// end inline asm
	// begin inline asm
	shfl.sync.down.b32 %r261, %r262, %r263, %r264, %r265;
	// end inline asm
	mov.b64 	%rd145, {%r256, %r261};
	mov.b64 	%fd247, %rd145;
	add.s32 	%r273, %r215, 16;
	setp.gt.s32 	%p39, %r273, %r264;
	add.f64 	%fd248, %fd246, %fd247;
	selp.f64 	%fd375, %fd246, %fd248, %p39;
	setp.ne.s32 	%p40, %r215, 0;
	@%p40 bra 	$L__BB16_24;
	shr.u32 	%r274, %r7, 2;
	and.b32  	%r275, %r274, 248;
	mov.u32 	%r276, _ZZN3cub18CUB_300001_SM_10006detail6reduce18DeviceReduceKernelINS2_10policy_hubIdjN4cuda3std3__44plusIdEEE10Policy1000EN6thrust24THRUST_300001_SM_1000_NS6detail15normal_iteratorINSD_10device_ptrIdEEEEjS9_dNS7_10__identityEEEvT0_PT3_T1_NS0_13GridEvenShareISN_EET2_T4_E12temp_storage;
	add.s32 	%r277, %r276, %r275;
	st.shared.f64 	[%r277+24], %fd375;
$L__BB16_24:
	bar.sync 	0;
	setp.ne.s32 	%p41, %r7, 0;
	@%p41 bra 	$L__BB16_48;
	setp.gt.u32 	%p42, %r6, 32;
	ld.shared.f64 	%fd249, [_ZZN3cub18CUB_300001_SM_10006detail6reduce18DeviceReduceKernelINS2_10policy_hubIdjN4cuda3std3__44plusIdEEE10Policy1000EN6thrust24THRUST_300001_SM_1000_NS6detail15normal_iteratorINSD_10device_ptrIdEEEEjS9_dNS7_10__identityEEEvT0_PT3_T1_NS0_13GridEvenShareISN_EET2_T4_E12temp_storage+32];
	add.f64 	%fd250, %fd375, %fd249;
	selp.f64 	%fd251, %fd250, %fd375, %p42;
	setp.gt.u32 	%p43, %r6, 64;
	ld.shared.f64 	%fd252, [_ZZN3cub18CUB_300001_SM_10006detail6reduce18DeviceReduceKernelINS2_10policy_hubIdjN4cuda3std3__44plusIdEEE10Policy1000EN6thrust24THRUST_300001_SM_1000_NS6detail15normal_iteratorINSD_10device_ptrIdEEEEjS9_dNS7_10__identityEEEvT0_PT3_T1_NS0_13GridEvenShareISN_EET2_T4_E12temp_storage+40];
	add.f64 	%fd253, %fd252, %fd251;
	selp.f64 	%fd254, %fd253, %fd251, %p43;
	setp.gt.u32 	%p44, %r6, 96;
	ld.shared.f64 	%fd255, [_ZZN3cub18CUB_300001_SM_10006detail6reduce18DeviceReduceKernelINS2_10policy_hubIdjN4cuda3std3__44plusIdEEE10Policy1000EN6thrust24THRUST_300001_SM_1000_NS6detail15normal_iteratorINSD_10device_ptrIdEEEEjS9_dNS7_10__identityEEEvT0_PT3_T1_NS0_13GridEvenShareISN_EET2_T4_E12temp_storage+48];
	add.f64 	%fd256, %fd255, %fd254;
	selp.f64 	%fd257, %fd256, %fd254, %p44;
	setp.gt.u32 	%p45, %r6, 128;
	ld.shared.f64 	%fd258, [_ZZN3cub18CUB_300001_SM_10006detail6reduce18DeviceReduceKernelINS2_10policy_hubIdjN4cuda3std3__44plusIdEEE10Policy1000EN6thrust24THRUST_300001_SM_1000_NS6detail15normal_iteratorINSD_10device_ptrIdEEEEjS9_dNS7_10__identityEEEvT0_PT3_T1_NS0_13GridEvenShareISN_EET2_T4_E12temp_storage+56];
	add.f64 	%fd259, %fd258, %fd257;
	selp.f64 	%fd260, %fd259, %fd257, %p45;
	setp.gt.u32 	%p46, %r6, 160;
	ld.shared.f64 	%fd261, [_ZZN3cub18CUB_300001_SM_10006detail6reduce18DeviceReduceKernelINS2_10policy_hubIdjN4cuda3std3__44plusIdEEE10Policy1000EN6thrust24THRUST_300001_SM_1000_NS6detail15normal_iteratorINSD_10device_ptrIdEEEEjS9_dNS7_10__identityEEEvT0_PT3_T1_NS0_13GridEvenShareISN_EET2_T4_E12temp_storage+64];
	add.f64 	%fd262, %fd261, %fd260;
	selp.f64 	%fd263, %fd262, %fd260, %p46;
	setp.gt.u32 	%p47, %r6, 192;
	ld.shared.f64 	%fd264, [_ZZN3cub18CUB_300001_SM_10006detail6reduce18DeviceReduceKernelINS2_10policy_hubIdjN4cuda3std3__44plusIdEEE10Policy1000EN6thrust24THRUST_300001_SM_1000_NS6detail15normal_iteratorINSD_10device_ptrIdEEEEjS9_dNS7_10__identityEEEvT0_PT3_T1_NS0_13GridEvenShareISN_EET2_T4_E12temp_storage+72];
	add.f64 	%fd265, %fd264, %fd263;
	selp.f64 	%fd266, %fd265, %fd263, %p47;
	setp.gt.u32 	%p48, %r6, 224;
	ld.shared.f64 	%fd267, [_ZZN3cub18CUB_300001_SM_10006detail6reduce18DeviceReduceKernelINS2_10policy_hubIdjN4cuda3std3__44plusIdEEE10Policy1000EN6thrust24THRUST_300001_SM_1000_NS6detail15normal_iteratorINSD_10device_ptrIdEEEEjS9_dNS7_10__identityEEEvT0_PT3_T1_NS0_13GridEvenShareISN_EET2_T4_E12temp_storage+80];
	add.f64 	%fd268, %fd267, %fd266;
	selp.f64 	%fd269, %fd268, %fd266, %p48;
	setp.gt.u32 	%p49, %r6, 256;
	ld.shared.f64 	%fd270, [_ZZN3cub18CUB_300001_SM_10006detail6reduce18DeviceReduceKernelINS2_10policy_hubIdjN4cuda3std3__44plusIdEEE10Policy1000EN6thrust24THRUST_300001_SM_1000_NS6detail15normal_iteratorINSD_10device_ptrIdEEEEjS9_dNS7_10__identityEEEvT0_PT3_T1_NS0_13GridEvenShareISN_EET2_T4_E12temp_storage+88];
	add.f64 	%fd271, %fd270, %fd269;
	selp.f64 	%fd272, %fd271, %fd269, %p49;
	setp.gt.u32 	%p50, %r6, 288;
	ld.shared.f64 	%fd273, [_ZZN3cub18CUB_300001_SM_10006detail6reduce18DeviceReduceKernelINS2_10policy_hubIdjN4cuda3std3__44plusIdEEE10Policy1000EN6thrust24THRUST_300001_SM_1000_NS6detail15normal_iteratorINSD_10device_ptrIdEEEEjS9_dNS7_10__identityEEEvT0_PT3_T1_NS0_13GridEvenShareISN_EET2_T4_E12temp_storage+96];
	add.f64 	%fd274, %fd273, %fd272;
	selp.f64 	%fd275, %fd274, %fd272, %p50;
	setp.gt.u32 	%p51, %r6, 320;
	ld.shared.f64 	%fd276, [_ZZN3cub18CUB_300001_SM_10006detail6reduce18DeviceReduceKernelINS2_10policy_hubIdjN4cuda3std3__44plusIdEEE10Policy1000EN6thrust24THRUST_300001_SM_1000_NS6detail15normal_iteratorINSD_10device_ptrIdEEEEjS9_dNS7_10__identityEEEvT0_PT3_T1_NS0_13GridEvenShareISN_EET2_T4_E12temp_storage+104];
	add.f64 	%fd277, %fd276, %fd275;
	selp.f64 	%fd278, %fd277, %fd275, %p51;
	setp.gt.u32 	%p52, %r6, 352;
	ld.shared.f64 	%fd279, [_ZZN3cub18CUB_300001_SM_10006detail6reduce18DeviceReduceKernelINS2_10policy_hubIdjN4cuda3std3__44plusIdEEE10Policy1000EN6thrust24THRUST_300001_SM_1000_NS6detail15normal_iteratorINSD_10device_ptrIdEEEEjS9_dNS7_10__identityEEEvT0_PT3_T1_NS0_13GridEvenShareISN_EET2_T4_E12temp_storage+112];
	add.f64 	%fd280, %fd279, %fd278;
	selp.f64 	%fd281, %fd280, %fd278, %p52;
	setp.gt.u32 	%p53, %r6, 384;
	ld.shared.f64 	%fd282, [_ZZN3cub18CUB_300001_SM_10006detail6reduce18DeviceReduceKernelINS2_10policy_hubIdjN4cuda3std3__44plusIdEEE10Policy1000EN6thrust24THRUST_300001_SM_1000_NS6detail15normal_iteratorINSD_10device_ptrIdEEEEjS9_dNS7_10__identityEEEvT0_PT3_T1_NS0_13GridEvenShareISN_EET2_T4_E12temp_storage+120];
	add.f64 	%fd283, %fd282, %fd281;
	selp.f64 	%fd284, %fd283, %fd281, %p53;
	setp.gt.u32 	%p54, %r6, 416;
	ld.shared.f64 	%fd285, [_ZZN3cub18CUB_300001_SM_10006detail6reduce18DeviceReduceKernelINS2_10policy_hubIdjN4cuda3std3__44plusIdEEE10Policy1000EN6thrust24THRUST_300001_SM_1000_NS6detail15normal_iteratorINSD_10device_ptrIdEEEEjS9_dNS7_10__identityEEEvT0_PT3_T1_NS0_13GridEvenShareISN_EET2_T4_E12temp_storage+128];
	add.f64 	%fd286, %fd285, %fd284;
	selp.f64 	%fd287, %fd286, %fd284, %p54;
	setp.gt.u32 	%p55, %r6, 448;
	ld.shared.f64 	%fd288, [_ZZN3cub18CUB_300001_SM_10006detail6reduce18DeviceReduceKernelINS2_10policy_hubIdjN4cuda3std3__44plusIdEEE10Policy1000EN6thrust24THRUST_300001_SM_1000_NS6detail15normal_iteratorINSD_10device_ptrIdEEEEjS9_dNS7_10__identityEEEvT0_PT3_T1_NS0_13GridEvenShareISN_EET2_T4_E12temp_storage+136];
	add.f64 	%fd289, %fd288, %fd287;
	selp.f64 	%fd290, %fd289, %fd287, %p55;
	setp.gt.u32 	%p56, %r6, 480;
	ld.shared.f64 	%fd291, [_ZZN3cub18CUB_300001_SM_10006detail6reduce18DeviceReduceKernelINS2_10policy_hubIdjN4cuda3std3__44plusIdEEE10Policy1000EN6thrust24THRUST_300001_SM_1000_NS6detail15normal_iteratorINSD_10device_ptrIdEEEEjS9_dNS7_10__identityEEEvT0_PT3_T1_NS0_13GridEvenShareISN_EET2_T4_E12temp_storage+144];
	add.f64 	%fd292, %fd291, %fd290;
	selp.f64 	%fd293, %fd292, %fd290, %p56;
	setp.gt.u32 	%p57, %r6, 512;
	ld.shared.f64 	%fd294, [_ZZN3cub18CUB_300001_SM_10006detail6reduce18DeviceReduceKernelINS2_10policy_hubIdjN4cuda3std3__44plusIdEEE10Policy1000EN6thrust24THRUST_300001_SM_1000_NS6detail15normal_iteratorINSD_10device_ptrIdEEEEjS9_dNS7_10__identityEEEvT0_PT3_T1_NS0_13GridEvenShareISN_EET2_T4_E12temp_storage+152];
	add.f64 	%fd295, %fd294, %fd293;
	selp.f64 	%fd296, %fd295, %fd293, %p57;
	setp.gt.u32 	%p58, %r6, 544;
	ld.shared.f64 	%fd297, [_ZZN3cub18CUB_300001_SM_10006detail6reduce18DeviceReduceKernelINS2_10policy_hubIdjN4cuda3std3__44plusIdEEE10Policy1000EN6thrust24THRUST_300001_SM_1000_NS6detail15normal_iteratorINSD_10device_ptrIdEEEEjS9_dNS7_10__identityEEEvT0_PT3_T1_NS0_13GridEvenShareISN_EET2_T4_E12temp_storage+160];
	add.f64 	%fd298, %fd297, %fd296;
	selp.f64 	%fd299, %fd298, %fd296, %p58;
	setp.gt.u32 	%p59, %r6, 576;
	ld.shared.f64 	%fd300, [_ZZN3cub18CUB_300001_SM_10006detail6reduce18DeviceReduceKernelINS2_10policy_hubIdjN4cuda3std3__44plusIdEEE10Policy1000EN6thrust24THRUST_300001_SM_1000_NS6detail15normal_iteratorINSD_10device_ptrIdEEEEjS9_dNS7_10__identityEEEvT0_PT3_T1_NS0_13GridEvenShareISN_EET2_T4_E12temp_storage+168];
	add.f64 	%fd301, %fd300, %fd299;
	selp.f64 	%fd302, %fd301, %fd299, %p59;
	setp.gt.u32 	%p60, %r6, 608;
	ld.shared.f64 	%fd303, [_ZZN3cub18CUB_300001_SM_10006detail6reduce18DeviceReduceKernelINS2_10policy_hubIdjN4cuda3std3__44plusIdEEE10Policy1000EN6thrust24THRUST_300001_SM_1000_NS6detail15normal_iteratorINSD_10device_ptrIdEEEEjS9_dNS7_10__identityEEEvT0_PT3_T1_NS0_13GridEvenShareISN_EET2_T4_E12temp_storage+176];
	add.f64 	%fd304, %fd303, %fd302;
	selp.f64 	%fd375, %fd304, %fd302, %p60;
	bra.uni 	$L__BB16_48;
$L__BB16_26:
	mov.u32 	%r35, %tid.x;
	add.s32 	%r72, %r347, %r35;
	mul.wide.u32 	%rd4, %r72, 8;
	add.s64 	%rd5, %rd1, %rd4;
	ld.global.f64 	%fd41, [%rd5];
	ld.global.f64 	%fd42, [%rd5+5120];
	ld.global.f64 	%fd43, [%rd5+10240];
	ld.global.f64 	%fd44, [%rd5+15360];
	ld.global.f64 	%fd45, [%rd5+20480];
	ld.global.f64 	%fd46, [%rd5+25600];
	ld.global.f64 	%fd47, [%rd5+30720];
	ld.global.f64 	%fd48, [%rd5+35840];
	add.f64 	%fd49, %fd41, %fd42;
	add.f64 	%fd50, %fd49, %fd43;
	add.f64 	%fd51, %fd50, %fd44;
	add.f64 	%fd52, %fd51, %fd45;
	add.f64 	%fd53, %fd52, %fd46;
	add.f64 	%fd54, %fd53, %fd47;
	add.f64 	%fd374, %fd54, %fd48;
	setp.lt.u32 	%p2, %r6, %r4;
	@%p2 bra 	$L__BB16_44;
	add.s32 	%r36, %r4, %r347;
	not.b32 	%r74, %r35;
	add.s32 	%r75, %r74, %r1;
	sub.s32 	%r76, %r75, %r4;
	sub.s32 	%r344, %r76, %r347;
	add.s32 	%r77, %r36, %r35;
	add.s32 	%r343, %r77, 5120;
	mov.b32 	%r346, 0;
	mov.u32 	%r345, %r36;
$L__BB16_28:
	mad.lo.s32 	%r347, %r2, 5120, %r347;
	add.s32 	%r78, %r1, -5120;
	setp.gt.u32 	%p3, %r347, %r78;
	@%p3 bra 	$L__BB16_30;
	add.s32 	%r79, %r35, %r347;
	mul.wide.u32 	%rd6, %r79, 8;
	add.s64 	%rd7, %rd1, %rd6;
	ld.global.f64 	%fd55, [%rd7];
	ld.global.f64 	%fd56, [%rd7+5120];
	ld.global.f64 	%fd57, [%rd7+10240];
	ld.global.f64 	%fd58, [%rd7+15360];
	ld.global.f64 	%fd59, [%rd7+20480];
	ld.global.f64 	%fd60, [%rd7+25600];
	ld.global.f64 	%fd61, [%rd7+30720];
	ld.global.f64 	%fd62, [%rd7+35840];
	add.f64 	%fd63, %fd374, %fd55;
	add.f64 	%fd64, %fd63, %fd56;
	add.f64 	%fd65, %fd64, %fd57;
	add.f64 	%fd66, %fd65, %fd58;
	add.f64 	%fd67, %fd66, %fd59;
	add.f64 	%fd68, %fd67, %fd60;
	add.f64 	%fd69, %fd68, %fd61;
	add.f64 	%fd374, %fd69, %fd62;
	sub.s32 	%r80, %r1, %r347;
	mul.lo.s32 	%r81, %r2, 5120;
	setp.lt.u32 	%p4, %r80, %r81;
	add.s32 	%r346, %r346, 1;
	add.s32 	%r345, %r345, %r81;
	sub.s32 	%r344, %r344, %r81;
	add.s32 	%r343, %r343, %r81;
	@%p4 bra 	$L__BB16_44;
	bra.uni 	$L__BB16_28;
$L__BB16_30:
	setp.le.u32 	%p5, %r1, %r347;
	sub.s32 	%r82, %r1, %r347;
	setp.ge.s32 	%p6, %r35, %r82;
	or.pred  	%p7, %p5, %p6;
	@%p7 bra 	$L__BB16_44;
	not.b32 	%r84, %r35;
	add.s32 	%r85, %r1, %r84;
	sub.s32 	%r86, %r85, %r36;
	mul.lo.s32 	%r87, %r2, %r346;
	mad.lo.s32 	%r88, %r87, -5120, %r86;
	mul.hi.u32 	%r89, %r88, -858993459;
	shr.u32 	%r90, %r89, 9;
	add.s32 	%r49, %r90, 1;
	and.b32  	%r50, %r49, 15;
	setp.lt.u32 	%p8, %r88, 9600;
	mov.u32 	%r352, %r35;
	@%p8 bra 	$L__BB16_35;
	or.b32  	%r350, %r35, 5120;
	mul.hi.u32 	%r91, %r344, -858993459;
	shr.u32 	%r92, %r91, 9;
	add.s32 	%r93, %r92, 1;
	and.b32  	%r94, %r93, 16777200;
	neg.s32 	%r348, %r94;
$L__BB16_33:
	.pragma "nounroll";
	add.s32 	%r95, %r343, -5120;
	mul.wide.u32 	%rd8, %r95, 8;
	add.s64 	%rd9, %rd1, %rd8;
	ld.global.f64 	%fd71, [%rd9];
	add.f64 	%fd72, %fd374, %fd71;
	add.s32 	%r96, %r343, -4480;
	mul.wide.u32 	%rd10, %r96, 8;
	add.s64 	%rd11, %rd1, %rd10;
	ld.global.f64 	%fd73, [%rd11];
	add.f64 	%fd74, %fd72, %fd73;
	add.s32 	%r97, %r343, -3840;
	mul.wide.u32 	%rd12, %r97, 8;
	add.s64 	%rd13, %rd1, %rd12;
	ld.global.f64 	%fd75, [%rd13];
	add.f64 	%fd76, %fd74, %fd75;
	add.s32 	%r98, %r343, -3200;
	mul.wide.u32 	%rd14, %r98, 8;
	add.s64 	%rd15, %rd1, %rd14;
	ld.global.f64 	%fd77, [%rd15];
	add.f64 	%fd78, %fd76, %fd77;
	add.s32 	%r99, %r343, -2560;
	mul.wide.u32 	%rd16, %r99, 8;
	add.s64 	%rd17, %rd1, %rd16;
	ld.global.f64 	%fd79, [%rd17];
	add.f64 	%fd80, %fd78, %fd79;
	add.s32 	%r100, %r343, -1920;
	mul.wide.u32 	%rd18, %r100, 8;
	add.s64 	%rd19, %rd1, %rd18;
	ld.global.f64 	%fd81, [%rd19];
	add.f64 	%fd82, %fd80, %fd81;
	add.s32 	%r101, %r343, -1280;
	mul.wide.u32 	%rd20, %r101, 8;
	add.s64 	%rd21, %rd1, %rd20;
	ld.global.f64 	%fd83, [%rd21];
	add.f64 	%fd84, %fd82, %fd83;
	add.s32 	%r102, %r343, 4480;
	add.s32 	%r103, %r343, -640;
	mul.wide.u32 	%rd22, %r103, 8;
	add.s64 	%rd23, %rd1, %rd22;
	ld.global.f64 	%fd85, [%rd23];
	add.f64 	%fd86, %fd84, %fd85;
	mul.wide.u32 	%rd24, %r343, 8;
	add.s64 	%rd25, %rd1, %rd24;
	ld.global.f64 	%fd87, [%rd25];
	add.f64 	%fd88, %fd86, %fd87;
	add.s32 	%r104, %r343, 640;
	mul.wide.u32 	%rd26, %r104, 8;
	add.s64 	%rd27, %rd1, %rd26;
	ld.global.f64 	%fd89, [%rd27];
	add.f64 	%fd90, %fd88, %fd89;
	add.s32 	%r105, %r343, 1280;
	mul.wide.u32 	%rd28, %r105, 8;
	add.s64 	%rd29, %rd1, %rd28;
	ld.global.f64 	%fd91, [%rd29];
	add.f64 	%fd92, %fd90, %fd91;
	add.s32 	%r106, %r343, 1920;
	mul.wide.u32 	%rd30, %r106, 8;
	add.s64 	%rd31, %rd1, %rd30;
	ld.global.f64 	%fd93, [%rd31];
	add.f64 	%fd94, %fd92, %fd93;
	add.s32 	%r107, %r343, 2560;
	mul.wide.u32 	%rd32, %r107, 8;
	add.s64 	%rd33, %rd1, %rd32;
	ld.global.f64 	%fd95, [%rd33];
	add.f64 	%fd96, %fd94, %fd95;
	add.s32 	%r108, %r343, 3200;
	mul.wide.u32 	%rd34, %r108, 8;
	add.s64 	%rd35, %rd1, %rd34;
	ld.global.f64 	%fd97, [%rd35];
	add.f64 	%fd98, %fd96, %fd97;
	add.s32 	%r109, %r343, 3840;
	mul.wide.u32 	%rd36, %r109, 8;
	add.s64 	%rd37, %rd1, %rd36;
	ld.global.f64 	%fd99, [%rd37];
	add.f64 	%fd100, %fd98, %fd99;
	mul.wide.u32 	%rd38, %r102, 8;
	add.s64 	%rd39, %rd1, %rd38;
	ld.global.f64 	%fd101, [%rd39];
	add.f64 	%fd374, %fd100, %fd101;
	add.s32 	%r350, %r350, 10240;
	add.s32 	%r343, %r343, 10240;
	add.s32 	%r348, %r348, 16;
	setp.ne.s32 	%p9, %r348, 0;
	@%p9 bra 	$L__BB16_33;
	add.s32 	%r352, %r350, -5120;
$L__BB16_35:
	setp.eq.s32 	%p10, %r50, 0;
	@%p10 bra 	$L__BB16_44;
	and.b32  	%r61, %r49, 7;
	setp.lt.u32 	%p11, %r50, 8;
	@%p11 bra 	$L__BB16_38;
	add.s32 	%r110, %r352, %r347;
	mul.wide.u32 	%rd40, %r110, 8;
	add.s64 	%rd41, %rd1, %rd40;
	ld.global.f64 	%fd103, [%rd41];
	add.f64 	%fd104, %fd374, %fd103;
	add.s32 	%r111, %r110, 640;
	mul.wide.u32 	%rd42, %r111, 8;
	add.s64 	%rd43, %rd1, %rd42;
	ld.global.f64 	%fd105, [%rd43];
	add.f64 	%fd106, %fd104, %fd105;
	add.s32 	%r112, %r110, 1280;
	mul.wide.u32 	%rd44, %r112, 8;
	add.s64 	%rd45, %rd1, %rd44;
	ld.global.f64 	%fd107, [%rd45];
	add.f64 	%fd108, %fd106, %fd107;
	add.s32 	%r113, %r110, 1920;
	mul.wide.u32 	%rd46, %r113, 8;
	add.s64 	%rd47, %rd1, %rd46;
	ld.global.f64 	%fd109, [%rd47];
	add.f64 	%fd110, %fd108, %fd109;
	add.s32 	%r114, %r110, 2560;
	mul.wide.u32 	%rd48, %r114, 8;
	add.s64 	%rd49, %rd1, %rd48;
	ld.global.f64 	%fd111, [%rd49];
	add.f64 	%fd112, %fd110, %fd111;
	add.s32 	%r115, %r110, 3200;
	mul.wide.u32 	%rd50, %r115, 8;
	add.s64 	%rd51, %rd1, %rd50;
	ld.global.f64 	%fd113, [%rd51];
	add.f64 	%fd114, %fd112, %fd113;
	add.s32 	%r116, %r110, 3840;
	mul.wide.u32 	%rd52, %r116, 8;
	add.s64 	%rd53, %rd1, %rd52;
	ld.global.f64 	%fd115, [%rd53];
	add.f64 	%fd116, %fd114, %fd115;
	add.s32 	%r117, %r110, 4480;
	mul.wide.u32 	%rd54, %r117, 8;
	add.s64 	%rd55, %rd1, %rd54;
	ld.global.f64 	%fd117, [%rd55];
	add.f64 	%fd374, %fd116, %fd117;
	add.s32 	%r352, %r352, 5120;
$L__BB16_38:
	setp.eq.s32 	%p12, %r61, 0;
	@%p12 bra 	$L__BB16_44;
	setp.lt.u32 	%p13, %r61, 4;
	@%p13 bra 	$L__BB16_41;
	add.s32 	%r118, %r352, %r347;
	mul.wide.u32 	%rd56, %r118, 8;
	add.s64 	%rd57, %rd1, %rd56;
	ld.global.f64 	%fd119, [%rd57];
	add.f64 	%fd120, %fd374, %fd119;
	add.s32 	%r119, %r118, 640;
	mul.wide.u32 	%rd58, %r119, 8;
	add.s64 	%rd59, %rd1, %rd58;
	ld.global.f64 	%fd121, [%rd59];
	add.f64 	%fd122, %fd120, %fd121;
	add.s32 	%r120, %r118, 1280;
	mul.wide.u32 	%rd60, %r120, 8;
	add.s64 	%rd61, %rd1, %rd60;
	ld.global.f64 	%fd123, [%rd61];
	add.f64 	%fd124, %fd122, %fd123;
	add.s32 	%r121, %r118, 1920;
	mul.wide.u32 	%rd62, %r121, 8;
	add.s64 	%rd63, %rd1, %rd62;
	ld.global.f64 	%fd125, [%rd63];
	add.f64 	%fd374, %fd124, %fd125;
	add.s32 	%r352, %r352, 2560;
$L__BB16_41:
	and.b32  	%r122, %r49, 3;
	setp.eq.s32 	%p14, %r122, 0;
	@%p14 bra 	$L__BB16_44;
	add.s32 	%r355, %r352, %r345;
	mul.hi.u32 	%r123, %r344, -858993459;
	cvt.u16.u32 	%rs1, %r123;
	shr.u16 	%rs2, %rs1, 9;
	add.s16 	%rs3, %rs2, 1;
	cvt.u32.u16 	%r124, %rs3;
	and.b32  	%r125, %r124, 3;
	neg.s32 	%r354, %r125;
$L__BB16_43:
	.pragma "nounroll";
	mul.wide.u32 	%rd64, %r355, 8;
	add.s64 	%rd65, %rd1, %rd64;
	ld.global.f64 	%fd126, [%rd65];
	add.f64 	%fd374, %fd374, %fd126;
	add.s32 	%r355, %r355, 640;
	add.s32 	%r354, %r354, 1;
	setp.ne.s32 	%p15, %r354, 0;
	@%p15 bra 	$L__BB16_43;
$L__BB16_44:
	// begin inline asm
	mov.u32 %r126, %laneid;
	// end inline asm
	mov.b64 	%rd66, %fd374;
	mov.b64 	{%r128, %r133}, %rd66;
	mov.b32 	%r134, 1;
	mov.b32 	%r175, 31;
	mov.b32 	%r176, -1;
	// begin inline asm
	shfl.sync.down.b32 %r127, %r128, %r134, %r175, %r176;
	// end inline asm
	// begin inline asm
	shfl.sync.down.b32 %r132, %r133, %r134, %r175, %r176;
	// end inline asm
	mov.b64 	%rd67, {%r127, %r132};
	mov.b64 	%fd127, %rd67;
	setp.gt.s32 	%p16, %r126, 30;
	add.f64 	%fd128, %fd374, %fd127;
	selp.f64 	%fd129, %fd374, %fd128, %p16;
	mov.b64 	%rd68, %fd129;
	mov.b64 	{%r138, %r143}, %rd68;
	mov.b32 	%r144, 2;
	// begin inline asm
	shfl.sync.down.b32 %r137, %r138, %r144, %r175, %r176;
	// end inline asm
	// begin inline asm
	shfl.sync.down.b32 %r142, %r143, %r144, %r175, %r176;
	// end inline asm
	mov.b64 	%rd69, {%r137, %r142};
	mov.b64 	%fd130, %rd69;
	setp.gt.s32 	%p17, %r126, 29;
	add.f64 	%fd131, %fd129, %fd130;
	selp.f64 	%fd132, %fd129, %fd131, %p17;
	mov.b64 	%rd70, %fd132;
	mov.b64 	{%r148, %r153}, %rd70;
	mov.b32 	%r154, 4;
	// begin inline asm
	shfl.sync.down.b32 %r147, %r148, %r154, %r175, %r176;
	// end inline asm
	// begin inline asm
	shfl.sync.down.b32 %r152, %r153, %r154, %r175, %r176;
	// end inline asm
	mov.b64 	%rd71, {%r147, %r152};
	mov.b64 	%fd133, %rd71;
	setp.gt.s32 	%p18, %r126, 27;
	add.f64 	%fd134, %fd132, %fd133;
	selp.f64 	%fd135, %fd132, %fd134, %p18;
	mov.b64 	%rd72, %fd135;
	mov.b64 	{%r158, %r163}, %rd72;
	mov.b32 	%r164, 8;
	// begin inline asm
	shfl.sync.down.b32 %r157, %r158, %r164, %r175, %r176;
	// end inline asm
	// begin inline asm
	shfl.sync.down.b32 %r162, %r163, %r164, %r175, %r176;
	// end inline asm
	mov.b64 	%rd73, {%r157, %r162};
	mov.b64 	%fd136, %rd73;
	setp.gt.s32 	%p19, %r126, 23;
	add.f64 	%fd137, %fd135, %fd136;
	selp.f64 	%fd138, %fd135, %fd137, %p19;
	mov.b64 	%rd74, %fd138;
	mov.b64 	{%r168, %r173}, %rd74;
	mov.b32 	%r174, 16;
	// begin inline asm
	shfl.sync.down.b32 %r167, %r168, %r174, %r175, %r176;
	// end inline asm
	// begin inline asm
	shfl.sync.down.b32 %r172, %r173, %r174, %r175, %r176;
	// end inline asm
	mov.b64 	%rd75, {%r167, %r172};
	mov.b64 	%fd139, %rd75;
	setp.gt.s32 	%p20, %r126, 15;
	add.f64 	%fd37, %fd138, %fd139;
	selp.f64 	%fd375, %fd138, %fd37, %p20;
	setp.ne.s32 	%p21, %r126, 0;
	@%p21 bra 	$L__BB16_46;
	shr.u32 	%r177, %r35, 2;
	and.b32  	%r178, %r177, 248;
	mov.u32 	%r179, _ZZN3cub18CUB_300001_SM_10006detail6reduce18DeviceReduceKernelINS2_10policy_hubIdjN4cuda3std3__44plusIdEEE10Policy1000EN6thrust24THRUST_300001_SM_1000_NS6detail15normal_iteratorINSD_10device_ptrIdEEEEjS9_dNS7_10__identityEEEvT0_PT3_T1_NS0_13GridEvenShareISN_EET2_T4_E12temp_storage;
	add.s32 	%r180, %r179, %r178;
	st.shared.f64 	[%r180+24], %fd37;
$L__BB16_46:
	bar.sync 	0;
	setp.ne.s32 	%p22, %r35, 0;
	@%p22 bra 	$L__BB16_48;
	ld.shared.f64 	%fd140, [_ZZN3cub18CUB_300001_SM_10006detail6reduce18DeviceReduceKernelINS2_10policy_hubIdjN4cuda3std3__44plusIdEEE10Policy1000EN6thrust24THRUST_300001_SM_1000_NS6detail15normal_iteratorINSD_10device_ptrIdEEEEjS9_dNS7_10__identityEEEvT0_PT3_T1_NS0_13GridEvenShareISN_EET2_T4_E12temp_storage+32];
	add.f64 	%fd141, %fd375, %fd140;
	ld.shared.f64 	%fd142, [_ZZN3cub18CUB_300001_SM_10006detail6reduce18DeviceReduceKernelINS2_10policy_hubIdjN4cuda3std3__44plusIdEEE10Policy1000EN6thrust24THRUST_300001_SM_1000_NS6detail15normal_iteratorINSD_10device_ptrIdEEEEjS9_dNS7_10__identityEEEvT0_PT3_T1_NS0_13GridEvenShareISN_EET2_T4_E12temp_storage+40];
	add.f64 	%fd143, %fd141, %fd142;
	ld.shared.f64 	%fd144, [_ZZN3cub18CUB_300001_SM_10006detail6reduce18DeviceReduceKernelINS2_10policy_hubIdjN4cuda3std3__44plusIdEEE10Policy1000EN6thrust24THRUST_300001_SM_1000_NS6detail15normal_iteratorINSD_10device_ptrIdEEEEjS9_dNS7_10__identityEEEvT0_PT3_T1_NS0_13GridEvenShareISN_EET2_T4_E12temp_storage+48];
	add.f64 	%fd145, %fd143, %fd144;
	ld.shared.f64 	%fd146, [_ZZN3cub18CUB_300001_SM_10006detail6reduce18DeviceReduceKernelINS2_10policy_hubIdjN4cuda3std3__44plusIdEEE10Policy1000EN6thrust24THRUST_300001_SM_1000_NS6detail15normal_iteratorINSD_10device_ptrIdEEEEjS9_dNS7_10__identityEEEvT0_PT3_T1_NS0_13GridEvenShareISN_EET2_T4_E12temp_storage+56];
	add.f64 	%fd147, %fd145, %fd146;
	ld.shared.f64 	%fd148, [_ZZN3cub18CUB_300001_SM_10006detail6reduce18DeviceReduceKernelINS2_10policy_hubIdjN4cuda3std3__44plusIdEEE10Policy1000EN6thrust24THRUST_300001_SM_1000_NS6detail15normal_iteratorINSD_10device_ptrIdEEEEjS9_dNS7_10__identityEEEvT0_PT3_T1_NS0_13GridEvenShareISN_EET2_T4_E12temp_storage+64];
	add.f64 	%fd149, %fd147, %fd148;
	ld.shared.f64 	%fd150, [_ZZN3cub18CUB_300001_SM_10006detail6reduce18DeviceReduceKernelINS2_10policy_hubIdjN4cuda3std3__44plusIdEEE10Policy1000EN6thrust24THRUST_300001_SM_1000_NS6detail15normal_iteratorINSD_10device_ptrIdEEEEjS9_dNS7_10__identityEEEvT0_PT3_T1_NS0_13GridEvenShareISN_EET2_T4_E12temp_storage+72];
	add.f64 	%fd151, %fd149, %fd150;
	ld.shared.f64 	%fd152, [_ZZN3cub18CUB_300001_SM_10006detail6reduce18DeviceReduceKernelINS2_10policy_hubIdjN4cuda3std3__44plusIdEEE10Policy1000EN6thrust24THRUST_300001_SM_1000_NS6detail15normal_iteratorINSD_10device_ptrIdEEEEjS9_dNS7_10__identityEEEvT0_PT3_T1_NS0_13GridEvenShareISN_EET2_T4_E12temp_storage+80];
	add.f64 	%fd153, %fd151, %fd152;
	ld.shared.f64 	%fd154, [_ZZN3cub18CUB_300001_SM_10006detail6reduce18DeviceReduceKernelINS2_10policy_hubIdjN4cuda3std3__44plusIdEEE10Policy1000EN6thrust24THRUST_300001_SM_1000_NS6detail15normal_iteratorINSD_10device_ptrIdEEEEjS9_dNS7_10__identityEEEvT0_PT3_T1_NS0_13GridEvenShareISN_EET2_T4_E12temp_storage+88];
	add.f64 	%fd155, %fd153, %fd154;
	ld.shared.f64 	%fd156, [_ZZN3cub18CUB_300001_SM_10006detail6reduce18DeviceReduceKernelINS2_10policy_hubIdjN4cuda3std3__44plusIdEEE10Policy1000EN6thrust24THRUST_300001_SM_1000_NS6detail15normal_iteratorINSD_10device_ptrIdEEEEjS9_dNS7_10__identityEEEvT0_PT3_T1_NS0_13GridEvenShareISN_EET2_T4_E12temp_storage+96];
	add.f64 	%fd157, %fd155, %fd156;
	ld.shared.f64 	%fd158, [_ZZN3cub18CUB_300001_SM_10006detail6reduce18DeviceReduceKernelINS2_10policy_hubIdjN4cuda3std3__44plusIdEEE10Policy1000EN6thrust24THRUST_300001_SM_1000_NS6detail15normal_iteratorINSD_10device_ptrIdEEEEjS9_dNS7_10__identityEEEvT0_PT3_T1_NS0_13GridEvenShareISN_EET2_T4_E12temp_storage+104];
	add.f64 	%fd159, %fd157, %fd158;
	ld.shared.f64 	%fd160, [_ZZN3cub18CUB_300001_SM_10006detail6reduce18DeviceReduceKernelINS2_10policy_hubIdjN4cuda3std3__44plusIdEEE10Policy1000EN6thrust24THRUST_300001_SM_1000_NS6detail15normal_iteratorINSD_10device_ptrIdEEEEjS9_dNS7_10__identityEEEvT0_PT3_T1_NS0_13GridEvenShareISN_EET2_T4_E12temp_storage+112];
	add.f64 	%fd161, %fd159, %fd160;
	ld.shared.f64 	%fd162, [_ZZN3cub18CUB_300001_SM_10006detail6reduce18DeviceReduceKernelINS2_10policy_hubIdjN4cuda3std3__44plusIdEEE10Policy1000EN6thrust24THRUST_300001_SM_1000_NS6detail15normal_iteratorINSD_10device_ptrIdEEEEjS9_dNS7_10__identityEEEvT0_PT3_T1_NS0_13GridEvenShareISN_EET2_T4_E12temp_storage+120];
	add.f64 	%fd163, %fd161, %fd162;
	ld.shared.f64 	%fd164, [_ZZN3cub18CUB_300001_SM_10006detail6reduce18DeviceReduceKernelINS2_10policy_hubIdjN4cuda3std3__44plusIdEEE10Policy1000EN6thrust24THRUST_300001_SM_1000_NS6detail15normal_iteratorINSD_10device_ptrIdEEEEjS9_dNS7_10__identityEEEvT0_PT3_T1_NS0_13GridEvenShareISN_EET2_T4_E12temp_storage+128];
	add.f64 	%fd165, %fd163, %fd164;
	ld.shared.f64 	%fd166, [_ZZN3cub18CUB_300001_SM_10006detail6reduce18DeviceReduceKernelINS2_10policy_hubIdjN4cuda3std3__44plusIdEEE10Policy1000EN6thrust24THRUST_300001_SM_1000_NS6detail15normal_iteratorINSD_10device_ptrIdEEEEjS9_dNS7_10__identityEEEvT0_PT3_T1_NS0_13GridEvenShareISN_EET2_T4_E12temp_storage+136];
	add.f64 	%fd167, %fd165, %fd166;
	ld.shared.f64 	%fd168, [_ZZN3cub18CUB_300001_SM_10006detail6reduce18DeviceReduceKernelINS2_10policy_hubIdjN4cuda3std3__44plusIdEEE10Policy1000EN6thrust24THRUST_300001_SM_1000_NS6detail15normal_iteratorINSD_10device_ptrIdEEEEjS9_dNS7_10__identityEEEvT0_PT3_T1_NS0_13GridEvenShareISN_EET2_T4_E12temp_storage+144];
	add.f64 	%fd169, %fd167, %fd168;
	ld.shared.f64 	%fd170, [_ZZN3cub18CUB_300001_SM_10006detail6reduce18DeviceReduceKernelINS2_10policy_hubIdjN4cuda3std3__44plusIdEEE10Policy1000EN6thrust24THRUST_300001_SM_1000_NS6detail15normal_iteratorINSD_10device_ptrIdEEEEjS9_dNS7_10__identityEEEvT0_PT3_T1_NS0_13GridEvenShareISN_EET2_T4_E12temp_storage+152];
	add.f64 	%fd171, %fd169, %fd170;
	ld.shared.f64 	%fd172, [_ZZN3cub18CUB_300001_SM_10006detail6reduce18DeviceReduceKernelINS2_10policy_hubIdjN4cuda3std3__44plusIdEEE10Policy1000EN6thrust24THRUST_300001_SM_1000_NS6detail15normal_iteratorINSD_10device_ptrIdEEEEjS9_dNS7_10__identityEEEvT0_PT3_T1_NS0_13GridEvenShareISN_EET2_T4_E12temp_storage+160];
	add.f64 	%fd173, %fd171, %fd172;
	ld.shared.f64 	%fd174, [_ZZN3cub18CUB_300001_SM_10006detail6reduce18DeviceReduceKernelINS2_10policy_hubIdjN4cuda3std3__44plusIdEEE10Policy1000EN6thrust24THRUST_300001_SM_1000_NS6detail15normal_iteratorINSD_10device_ptrIdEEEEjS9_dNS7_10__identityEEEvT0_PT3_T1_NS0_13GridEvenShareISN_EET2_T4_E12temp_storage+168];
	add.f64 	%fd175, %fd173, %fd174;
	ld.shared.f64 	%fd176, [_ZZN3cub18CUB_300001_SM_10006detail6reduce18DeviceReduceKernelINS2_10policy_hubIdjN4cuda3std3__44plusIdEEE10Policy1000EN6thrust24THRUST_300001_SM_1000_NS6detail15normal_iteratorINSD_10device_ptrIdEEEEjS9_dNS7_10__identityEEEvT0_PT3_T1_NS0_13GridEvenShareISN_EET2_T4_E12temp_storage+176];
	add.f64 	%fd375, %fd175, %fd176;
$L__BB16_48:
	mov.u32 	%r333, %tid.x;
	setp.ne.s32 	%p68, %r333, 0;
	@%p68 bra 	$L__BB16_50;
	ld.param.u64 	%rd159, [_ZN3cub18CUB_300001_SM_10006detail6reduce18DeviceReduceKernelINS2_10policy_hubIdjN4cuda3std3__44plusIdEEE10Policy1000EN6thrust24THRUST_300001_SM_1000_NS6detail15normal_iteratorINSD_10device_ptrIdEEEEjS9_dNS7_10__identityEEEvT0_PT3_T1_NS0_13GridEvenShareISN_EET2_T4__param_1];
	cvta.to.global.u64 	%rd156, %rd159;
	mul.wide.u32 	%rd157, %r3, 8;
	add.s64 	%rd158, %rd156, %rd157;
	st.global.f64 	[%rd158], %fd375;
$L__BB16_50:
	ret;

}
	// .globl	_ZN3cub18CUB_300001_SM_10006detail6reduce28DeviceReduceSingleTileKernelINS2_10policy_hubIdyN4cuda3std3__44plusIdEEE10Policy1000EN6thrust24THRUST_300001_SM_1000_NS6detail15normal_iteratorINSD_10device_ptrIdEEEEPdyS9_ddNS7_10__identityEEEvT0_T1_T2_T3_T4_T6_
.visible .entry _ZN3cub18CUB_300001_SM_10006detail6reduce28DeviceReduceSingleTileKernelINS2_10policy_hubIdyN4cuda3std3__44plusIdEEE10Policy1000EN6thrust24THRUST_300001_SM_1000_NS6detail15normal_iteratorINSD_10device_ptrIdEEEEPdyS9_ddNS7_10__identityEEEvT0_T1_T2_T3_T4_T6_(
	.param .align 8 .b8 _ZN3cub18CUB_300001_SM_10006detail6reduce28DeviceReduceSingleTileKernelINS2_10policy_hubIdyN4cuda3std3__44plusIdEEE10Policy1000EN6thrust24THRUST_300001_SM_1000_NS6detail15normal_iteratorINSD_10device_ptrIdEEEEPdyS9_ddNS7_10__identityEEEvT0_T1_T2_T3_T4_T6__param_0[8],
	.param .u64 .ptr .align 1 _ZN3cub18CUB_300001_SM_10006detail6reduce28DeviceReduceSingleTileKernelINS2_10policy_hubIdyN4cuda3std3__44plusIdEEE10Policy1000EN6thrust24THRUST_300001_SM_1000_NS6detail15normal_iteratorINSD_10device_ptrIdEEEEPdyS9_ddNS7_10__identityEEEvT0_T1_T2_T3_T4_T6__param_1,
	.param .u64 _ZN3cub18CUB_300001_SM_10006detail6reduce28DeviceReduceSingleTileKernelINS2_10policy_hubIdyN4cuda3std3__44plusIdEEE10Policy1000EN6thrust24THRUST_300001_SM_1000_NS6detail15normal_iteratorINSD_10device_ptrIdEEEEPdyS9_ddNS7_10__identityEEEvT0_T1_T2_T3_T4_T6__param_2,
	.param .align 1 .b8 _ZN3cub18CUB_300001_SM_10006detail6reduce28DeviceReduceSingleTileKernelINS2_10policy_hubIdyN4cuda3std3__44plusIdEEE10Policy1000EN6thrust24THRUST_300001_SM_1000_NS6detail15normal_iteratorINSD_10device_ptrIdEEEEPdyS9_ddNS7_10__identityEEEvT0_T1_T2_T3_T4_T6__param_3[1],
	.param .f64 _ZN3cub18CUB_300001_SM_10006detail6reduce28DeviceReduceSingleTileKernelINS2_10policy_hubIdyN4cuda3std3__44plusIdEEE10Policy1000EN6thrust24THRUST_300001_SM_1000_NS6detail15normal_iteratorINSD_10device_ptrIdEEEEPdyS9_ddNS7_10__identityEEEvT0_T1_T2_T3_T4_T6__param_4,
	.param .align 1 .b8 _ZN3cub18CUB_300001_SM_10006detail6reduce28DeviceReduceSingleTileKernelINS2_10policy_hubIdyN4cuda3std3__44plusIdEEE10Policy1000EN6thrust24THRUST_300001_SM_1000_NS6detail15normal_iteratorINSD_10device_ptrIdEEEEPdyS9_ddNS7_10__identityEEEvT0_T1_T2_T3_T4_T6__param_5[1]
)
.maxntid 512
.minnctapersm 1
{
	.reg .pred 	%p<67>;
	.reg .b32 	%r<246>;
	.reg .b64 	%rd<86>;
	.reg .b64 	%fd<348>;
	// demoted variable
	.shared .align 8 .b8 _ZZN3cub18CUB_300001_SM_10006detail6reduce28DeviceReduceSingleTileKernelINS2_10policy_hubIdyN4cuda3std3__44plusIdEEE10Policy1000EN6thrust24THRUST_300001_SM_1000_NS6detail15normal_iteratorINSD_10device_ptrIdEEEEPdyS9_ddNS7_10__identityEEEvT0_T1_T2_T3_T4_T6_E12temp_storage[152];
	ld.param.u64 	%rd18, [_ZN3cub18CUB_300001_SM_10006detail6reduce28DeviceReduceSingleTileKernelINS2_10policy_hubIdyN4cuda3std3__44plusIdEEE10Policy1000EN6thrust24THRUST_300001_SM_1000_NS6detail15normal_iteratorINSD_10device_ptrIdEEEEPdyS9_ddNS7_10__identityEEEvT0_T1_T2_T3_T4_T6__param_0];
	ld.param.u64 	%rd20, [_ZN3cub18CUB_300001_SM_10006detail6reduce28DeviceReduceSingleTileKernelINS2_10policy_hubIdyN4cuda3std3__44plusIdEEE10Policy1000EN6thrust24THRUST_300001_SM_1000_NS6detail15normal_iteratorINSD_10device_ptrIdEEEEPdyS9_ddNS7_10__identityEEEvT0_T1_T2_T3_T4_T6__param_1];
	ld.param.u64 	%rd19, [_ZN3cub18CUB_300001_SM_10006detail6reduce28DeviceReduceSingleTileKernelINS2_10policy_hubIdyN4cuda3std3__44plusIdEEE10Policy1000EN6thrust24THRUST_300001_SM_1000_NS6detail15normal_iteratorINSD_10device_ptrIdEEEEPdyS9_ddNS7_10__identityEEEvT0_T1_T2_T3_T4_T6__param_2];
	ld.param.f64 	%fd42, [_ZN3cub18CUB_300001_SM_10006detail6reduce28DeviceReduceSingleTileKernelINS2_10policy_hubIdyN4cuda3std3__44plusIdEEE10Policy1000EN6thrust24THRUST_300001_SM_1000_NS6detail15normal_iteratorINSD_10device_ptrIdEEEEPdyS9_ddNS7_10__identityEEEvT0_T1_T2_T3_T4_T6__param_4];
	cvta.to.global.u64 	%rd1, %rd20;
	setp.ne.s64 	%p1, %rd19, 0;
	@%p1 bra 	$L__BB17_3;
	mov.u32 	%r231, %tid.x;
	setp.ne.s32 	%p66, %r231, 0;
	@%p66 bra 	$L__BB17_51;
	st.global.f64 	[%rd1], %fd42;
	bra.uni 	$L__BB17_51;
$L__BB17_3:
	cvta.to.global.u64 	%rd2, %rd18;
	setp.gt.u64 	%p2, %rd19, 3583;
	@%p2 bra 	$L__BB17_28;
	cvt.u32.u64 	%r1, %rd19;
	mov.u32 	%r2, %tid.x;
	setp.ge.u32 	%p24, %r2, %r1;
	mov.f64 	%fd335, 0d0000000000000000;
	mov.u32 	%r235, %r2;
	@%p24 bra 	$L__BB17_6;
	mul.wide.u32 	%rd51, %r2, 8;
	add.s64 	%rd52, %rd2, %rd51;
	ld.global.f64 	%fd335, [%rd52];
	add.s32 	%r235, %r2, 512;
$L__BB17_6:
	setp.ge.u32 	%p25, %r235, %r1;
	@%p25 bra 	$L__BB17_19;
	not.b32 	%r108, %r235;
	add.s32 	%r109, %r108, %r1;
	shr.u32 	%r110, %r109, 9;
	add.s32 	%r5, %r110, 1;
	and.b32  	%r6, %r5, 15;
	setp.lt.u32 	%p26, %r109, 7680;
	@%p26 bra 	$L__BB17_10;
	and.b32  	%r111, %r5, 16777200;
	neg.s32 	%r233, %r111;
	mul.wide.u32 	%rd53, %r235, 8;
	add.s64 	%rd54, %rd53, %rd2;
	add.s64 	%rd81, %rd54, 32768;
$L__BB17_9:
	.pragma "nounroll";
	ld.global.f64 	%fd169, [%rd81+-32768];
	add.f64 	%fd170, %fd335, %fd169;
	ld.global.f64 	%fd171, [%rd81+-28672];
	add.f64 	%fd172, %fd170, %fd171;
	ld.global.f64 	%fd173, [%rd81+-24576];
	add.f64 	%fd174, %fd172, %fd173;
	ld.global.f64 	%fd175, [%rd81+-20480];
	add.f64 	%fd176, %fd174, %fd175;
	ld.global.f64 	%fd177, [%rd81+-16384];
	add.f64 	%fd178, %fd176, %fd177;
	ld.global.f64 	%fd179, [%rd81+-12288];
	add.f64 	%fd180, %fd178, %fd179;
	ld.global.f64 	%fd181, [%rd81+-8192];
	add.f64 	%fd182, %fd180, %fd181;
	ld.global.f64 	%fd183, [%rd81+-4096];
	add.f64 	%fd184, %fd182, %fd183;
	ld.global.f64 	%fd185, [%rd81];
	add.f64 	%fd186, %fd184, %fd185;
	ld.global.f64 	%fd187, [%rd81+4096];
	add.f64 	%fd188, %fd186, %fd187;
	ld.global.f64 	%fd189, [%rd81+8192];
	add.f64 	%fd190, %fd188, %fd189;
	ld.global.f64 	%fd191, [%rd81+12288];
	add.f64 	%fd192, %fd190, %fd191;
	ld.global.f64 	%fd193, [%rd81+16384];
	add.f64 	%fd194, %fd192, %fd193;
	ld.global.f64 	%fd195, [%rd81+20480];
	add.f64 	%fd196, %fd194, %fd195;
	ld.global.f64 	%fd197, [%rd81+24576];
	add.f64 	%fd198, %fd196, %fd197;
	ld.global.f64 	%fd199, [%rd81+28672];
	add.f64 	%fd335, %fd198, %fd199;
	add.s32 	%r235, %r235, 8192;
	add.s32 	%r233, %r233, 16;
	add.s64 	%rd81, %rd81, 65536;
	setp.ne.s32 	%p27, %r233, 0;
	@%p27 bra 	$L__BB17_9;
$L__BB17_10:
	setp.eq.s32 	%p28, %r6, 0;
	@%p28 bra 	$L__BB17_19;
	and.b32  	%r13, %r5, 7;
	setp.lt.u32 	%p29, %r6, 8;
	@%p29 bra 	$L__BB17_13;
	mul.wide.s32 	%rd55, %r235, 8;
	add.s64 	%rd56, %rd2, %rd55;
	ld.global.f64 	%fd201, [%rd56];
	add.f64 	%fd202, %fd335, %fd201;
	ld.global.f64 	%fd203, [%rd56+4096];
	add.f64 	%fd204, %fd202, %fd203;
	ld.global.f64 	%fd205, [%rd56+8192];
	add.f64 	%fd206, %fd204, %fd205;
	ld.global.f64 	%fd207, [%rd56+12288];
	add.f64 	%fd208, %fd206, %fd207;
	ld.global.f64 	%fd209, [%rd56+16384];
	add.f64 	%fd210, %fd208, %fd209;
	ld.global.f64 	%fd211, [%rd56+20480];
	add.f64 	%fd212, %fd210, %fd211;
	ld.global.f64 	%fd213, [%rd56+24576];
	add.f64 	%fd214, %fd212, %fd213;
	ld.global.f64 	%fd215, [%rd56+28672];
	add.f64 	%fd335, %fd214, %fd215;
	add.s32 	%r235, %r235, 4096;
$L__BB17_13:
	setp.eq.s32 	%p30, %r13, 0;
	@%p30 bra 	$L__BB17_19;
	and.b32  	%r16, %r5, 3;
	setp.lt.u32 	%p31, %r13, 4;
	@%p31 bra 	$L__BB17_16;
	mul.wide.s32 	%rd57, %r235, 8;
	add.s64 	%rd58, %rd2, %rd57;
	ld.global.f64 	%fd217, [%rd58];
	add.f64 	%fd218, %fd335, %fd217;
	ld.global.f64 	%fd219, [%rd58+4096];
	add.f64 	%fd220, %fd218, %fd219;
	ld.global.f64 	%fd221, [%rd58+8192];
	add.f64 	%fd222, %fd220, %fd221;
	ld.global.f64 	%fd223, [%rd58+12288];
	add.f64 	%fd335, %fd222, %fd223;
	add.s32 	%r235, %r235, 2048;
$L__BB17_16:
	setp.eq.s32 	%p32, %r16, 0;
	@%p32 bra 	$L__BB17_19;
	neg.s32 	%r238, %r16;
$L__BB17_18:
	.pragma "nounroll";
	mul.wide.s32 	%rd59, %r235, 8;
	add.s64 	%rd60, %rd2, %rd59;
	ld.global.f64 	%fd224, [%rd60];
	add.f64 	%fd335, %fd335, %fd224;
	add.s32 	%r235, %r235, 512;
	add.s32 	%r238, %r238, 1;
	setp.ne.s32 	%p33, %r238, 0;
	@%p33 bra 	$L__BB17_18;
$L__BB17_19:
	setp.lt.u64 	%p34, %rd19, 512;
	@%p34 bra 	$L__BB17_24;
	// begin inline asm
	mov.u32 %r175, %laneid;
	// end inline asm
	mov.b64 	%rd71, %fd335;
	mov.b64 	{%r177, %r182}, %rd71;
	mov.b32 	%r183, 1;
	mov.b32 	%r224, 31;
	mov.b32 	%r225, -1;
	// begin inline asm
	shfl.sync.down.b32 %r176, %r177, %r183, %r224, %r225;
	// end inline asm
	// begin inline asm
	shfl.sync.down.b32 %r181, %r182, %r183, %r224, %r225;
	// end inline asm
	mov.b64 	%rd72, {%r176, %r181};
	mov.b64 	%fd283, %rd72;
	setp.gt.s32 	%p58, %r175, 30;
	add.f64 	%fd284, %fd335, %fd283;
	selp.f64 	%fd285, %fd335, %fd284, %p58;
	mov.b64 	%rd73, %fd285;
	mov.b64 	{%r187, %r192}, %rd73;
	mov.b32 	%r193, 2;
	// begin inline asm
	shfl.sync.down.b32 %r186, %r187, %r193, %r224, %r225;
	// end inline asm
	// begin inline asm
	shfl.sync.down.b32 %r191, %r192, %r193, %r224, %r225;
	// end inline asm
	mov.b64 	%rd74, {%r186, %r191};
	mov.b64 	%fd286, %rd74;
	setp.gt.s32 	%p59, %r175, 29;
	add.f64 	%fd287, %fd285, %fd286;
	selp.f64 	%fd288, %fd285, %fd287, %p59;
	mov.b64 	%rd75, %fd288;
	mov.b64 	{%r197, %r202}, %rd75;
	mov.b32 	%r203, 4;
	// begin inline asm
	shfl.sync.down.b32 %r196, %r197, %r203, %r224, %r225;
	// end inline asm
	// begin inline asm
	shfl.sync.down.b32 %r201, %r202, %r203, %r224, %r225;
	// end inline asm
	mov.b64 	%rd76, {%r196, %r201};
	mov.b64 	%fd289, %rd76;
	setp.gt.s32 	%p60, %r175, 27;
	add.f64 	%fd290, %fd288, %fd289;
	selp.f64 	%fd291, %fd288, %fd290, %p60;
	mov.b64 	%rd77, %fd291;
	mov.b64 	{%r207, %r212}, %rd77;
	mov.b32 	%r213, 8;
	// begin inline asm
	shfl.sync.down.b32 %r206, %r207, %r213, %r224, %r225;
	// end inline asm
	// begin inline asm
	shfl.sync.down.b32 %r211, %r212, %r213, %r224, %r225;
	// end inline asm
	mov.b64 	%rd78, {%r206, %r211};
	mov.b64 	%fd292, %rd78;
	setp.gt.s32 	%p61, %r175, 23;
	add.f64 	%fd293, %fd291, %fd292;
	selp.f64 	%fd294, %fd291, %fd293, %p61;
	mov.b64 	%rd79, %fd294;
	mov.b64 	{%r217, %r222}, %rd79;
	mov.b32 	%r223, 16;
	// begin inline asm
	shfl.sync.down.b32 %r216, %r217, %r223, %r224, %r225;
	// end inline asm
	// begin inline asm
	shfl.sync.down.b32 %r221, %r222, %r223, %r224, %r225;
	// end inline asm
	mov.b64 	%rd80, {%r216, %r221};
	mov.b64 	%fd295, %rd80;
	setp.gt.s32 	%p62, %r175, 15;
	add.f64 	%fd16, %fd294, %fd295;
	selp.f64 	%fd347, %fd294, %fd16, %p62;
	setp.ne.s32 	%p63, %r175, 0;
	@%p63 bra 	$L__BB17_22;
	shr.u32 	%r226, %r2, 2;
	and.b32  	%r227, %r226, 248;
	mov.u32 	%r228, _ZZN3cub18CUB_300001_SM_10006detail6reduce28DeviceReduceSingleTileKernelINS2_10policy_hubIdyN4cuda3std3__44plusIdEEE10Policy1000EN6thrust24THRUST_300001_SM_1000_NS6detail15normal_iteratorINSD_10device_ptrIdEEEEPdyS9_ddNS7_10__identityEEEvT0_T1_T2_T3_T4_T6_E12temp_storage;
	add.s32 	%r229, %r228, %r227;
	st.shared.f64 	[%r229+16], %fd16;
$L__BB17_22:
	bar.sync 	0;
	setp.ne.s32 	%p64, %r2, 0;
	@%p64 bra 	$L__BB17_49;
	ld.shared.f64 	%fd296, [_ZZN3cub18CUB_300001_SM_10006detail6reduce28DeviceReduceSingleTileKernelINS2_10policy_hubIdyN4cuda3std3__44plusIdEEE10Policy1000EN6thrust24THRUST_300001_SM_1000_NS6detail15normal_iteratorINSD_10device_ptrIdEEEEPdyS9_ddNS7_10__identityEEEvT0_T1_T2_T3_T4_T6_E12temp_storage+24];
	add.f64 	%fd297, %fd347, %fd296;
	ld.shared.f64 	%fd298, [_ZZN3cub18CUB_300001_SM_10006detail6reduce28DeviceReduceSingleTileKernelINS2_10policy_hubIdyN4cuda3std3__44plusIdEEE10Policy1000EN6thrust24THRUST_300001_SM_1000_NS6detail15normal_iteratorINSD_10device_ptrIdEEEEPdyS9_ddNS7_10__identityEEEvT0_T1_T2_T3_T4_T6_E12temp_storage+32];
	add.f64 	%fd299, %fd297, %fd298;
	ld.shared.f64 	%fd300, [_ZZN3cub18CUB_300001_SM_10006detail6reduce28DeviceReduceSingleTileKernelINS2_10policy_hubIdyN4cuda3std3__44plusIdEEE10Policy1000EN6thrust24THRUST_300001_SM_1000_NS6detail15normal_iteratorINSD_10device_ptrIdEEEEPdyS9_ddNS7_10__identityEEEvT0_T1_T2_T3_T4_T6_E12temp_storage+40];
	add.f64 	%fd301, %fd299, %fd300;
	ld.shared.f64 	%fd302, [_ZZN3cub18CUB_300001_SM_10006detail6reduce28DeviceReduceSingleTileKernelINS2_10policy_hubIdyN4cuda3std3__44plusIdEEE10Policy1000EN6thrust24THRUST_300001_SM_1000_NS6detail15normal_iteratorINSD_10device_ptrIdEEEEPdyS9_ddNS7_10__identityEEEvT0_T1_T2_T3_T4_T6_E12temp_storage+48];
	add.f64 	%fd303, %fd301, %fd302;
	ld.shared.f64 	%fd304, [_ZZN3cub18CUB_300001_SM_10006detail6reduce28DeviceReduceSingleTileKernelINS2_10policy_hubIdyN4cuda3std3__44plusIdEEE10Policy1000EN6thrust24THRUST_300001_SM_1000_NS6detail15normal_iteratorINSD_10device_ptrIdEEEEPdyS9_ddNS7_10__identityEEEvT0_T1_T2_T3_T4_T6_E12temp_storage+56];
	add.f64 	%fd305, %fd303, %fd304;
	ld.shared.f64 	%fd306, [_ZZN3cub18CUB_300001_SM_10006detail6reduce28DeviceReduceSingleTileKernelINS2_10policy_hubIdyN4cuda3std3__44plusIdEEE10Policy1000EN6thrust24THRUST_300001_SM_1000_NS6detail15normal_iteratorINSD_10device_ptrIdEEEEPdyS9_ddNS7_10__identityEEEvT0_T1_T2_T3_T4_T6_E12temp_storage+64];
	add.f64 	%fd307, %fd305, %fd306;
	ld.shared.f64 	%fd308, [_ZZN3cub18CUB_300001_SM_10006detail6reduce28DeviceReduceSingleTileKernelINS2_10policy_hubIdyN4cuda3std3__44plusIdEEE10Policy1000EN6thrust24THRUST_300001_SM_1000_NS6detail15normal_iteratorINSD_10device_ptrIdEEEEPdyS9_ddNS7_10__identityEEEvT0_T1_T2_T3_T4_T6_E12temp_storage+72];
	add.f64 	%fd309, %fd307, %fd308;
	ld.shared.f64 	%fd310, [_ZZN3cub18CUB_300001_SM_10006detail6reduce28DeviceReduceSingleTileKernelINS2_10policy_hubIdyN4cuda3std3__44plusIdEEE10Policy1000EN6thrust24THRUST_300001_SM_1000_NS6detail15normal_iteratorINSD_10device_ptrIdEEEEPdyS9_ddNS7_10__identityEEEvT0_T1_T2_T3_T4_T6_E12temp_storage+80];
	add.f64 	%fd311, %fd309, %fd310;
	ld.shared.f64 	%fd312, [_ZZN3cub18CUB_300001_SM_10006detail6reduce28DeviceReduceSingleTileKernelINS2_10policy_hubIdyN4cuda3std3__44plusIdEEE10Policy1000EN6thrust24THRUST_300001_SM_1000_NS6detail15normal_iteratorINSD_10device_ptrIdEEEEPdyS9_ddNS7_10__identityEEEvT0_T1_T2_T3_T4_T6_E12temp_storage+88];
	add.f64 	%fd313, %fd311, %fd312;
	ld.shared.f64 	%fd314, [_ZZN3cub18CUB_300001_SM_10006detail6reduce28DeviceReduceSingleTileKernelINS2_10policy_hubIdyN4cuda3std3__44plusIdEEE10Policy1000EN6thrust24THRUST_300001_SM_1000_NS6detail15normal_iteratorINSD_10device_ptrIdEEEEPdyS9_ddNS7_10__identityEEEvT0_T1_T2_T3_T4_T6_E12temp_storage+96];
	add.f64 	%fd315, %fd313, %fd314;
	ld.shared.f64 	%fd316, [_ZZN3cub18CUB_300001_SM_10006detail6reduce28DeviceReduceSingleTileKernelINS2_10policy_hubIdyN4cuda3std3__44plusIdEEE10Policy1000EN6thrust24THRUST_300001_SM_1000_NS6detail15normal_iteratorINSD_10device_ptrIdEEEEPdyS9_ddNS7_10__identityEEEvT0_T1_T2_T3_T4_T6_E12temp_storage+104];
	add.f64 	%fd317, %fd315, %fd316;
	ld.shared.f64 	%fd318, [_ZZN3cub18CUB_300001_SM_10006detail6reduce28DeviceReduceSingleTileKernelINS2_10policy_hubIdyN4cuda3std3__44plusIdEEE10Policy1000EN6thrust24THRUST_300001_SM_1000_NS6detail15normal_iteratorINSD_10device_ptrIdEEEEPdyS9_ddNS7_10__identityEEEvT0_T1_T2_T3_T4_T6_E12temp_storage+112];
	add.f64 	%fd319, %fd317, %fd318;
	ld.shared.f64 	%fd320, [_ZZN3cub18CUB_300001_SM_10006detail6reduce28DeviceReduceSingleTileKernelINS2_10policy_hubIdyN4cuda3std3__44plusIdEEE10Policy1000EN6thrust24THRUST_300001_SM_1000_NS6detail15normal_iteratorINSD_10device_ptrIdEEEEPdyS9_ddNS7_10__identityEEEvT0_T1_T2_T3_T4_T6_E12temp_storage+120];
	add.f64 	%fd321, %fd319, %fd320;
	ld.shared.f64 	%fd322, [_ZZN3cub18CUB_300001_SM_10006detail6reduce28DeviceReduceSingleTileKernelINS2_10policy_hubIdyN4cuda3std3__44plusIdEEE10Policy1000EN6thrust24THRUST_300001_SM_1000_NS6detail15normal_iteratorINSD_10device_ptrIdEEEEPdyS9_ddNS7_10__identityEEEvT0_T1_T2_T3_T4_T6_E12temp_storage+128];
	add.f64 	%fd323, %fd321, %fd322;
	ld.shared.f64 	%fd324, [_ZZN3cub18CUB_300001_SM_10006detail6reduce28DeviceReduceSingleTileKernelINS2_10policy_hubIdyN4cuda3std3__44plusIdEEE10Policy1000EN6thrust24THRUST_300001_SM_1000_NS6detail15normal_iteratorINSD_10device_ptrIdEEEEPdyS9_ddNS7_10__identityEEEvT0_T1_T2_T3_T4_T6_E12temp_storage+136];
	add.f64 	%fd347, %fd323, %fd324;
	bra.uni 	$L__BB17_49;
$L__BB17_24:
	// begin inline asm
	mov.u32 %r112, %laneid;
	// end inline asm
	and.b32  	%r163, %r2, 992;
	add.s32 	%r164, %r163, 32;
	setp.gt.u32 	%p35, %r164, %r1;
	not.b32 	%r165, %r163;
	add.s32 	%r166, %r1, %r165;
	selp.b32 	%r161, %r166, 31, %p35;
	mov.b64 	%rd61, %fd335;
	mov.b64 	{%r114, %r119}, %rd61;
	mov.b32 	%r120, 1;
	mov.b32 	%r162, -1;
	// begin inline asm
	shfl.sync.down.b32 %r113, %r114, %r120, %r161, %r162;
	// end inline asm
	// begin inline asm
	shfl.sync.down.b32 %r118, %r119, %r120, %r161, %r162;
	// end inline asm
	mov.b64 	%rd62, {%r113, %r118};
	mov.b64 	%fd225, %rd62;
	setp.lt.s32 	%p36, %r112, %r161;
	add.f64 	%fd226, %fd335, %fd225;
	selp.f64 	%fd227, %fd226, %fd335, %p36;
	mov.b64 	%rd63, %fd227;
	mov.b64 	{%r124, %r129}, %rd63;
	mov.b32 	%r130, 2;
	// begin inline asm
	shfl.sync.down.b32 %r123, %r124, %r130, %r161, %r162;
	// end inline asm
	// begin inline asm
	shfl.sync.down.b32 %r128, %r129, %r130, %r161, %r162;
	// end inline asm
	mov.b64 	%rd64, {%r123, %r128};
	mov.b64 	%fd228, %rd64;
	add.s32 	%r167, %r112, 2;
	setp.gt.s32 	%p37, %r167, %r161;
	add.f64 	%fd229, %fd227, %fd228;
	selp.f64 	%fd230, %fd227, %fd229, %p37;
	mov.b64 	%rd65, %fd230;
	mov.b64 	{%r134, %r139}, %rd65;
	mov.b32 	%r140, 4;
	// begin inline asm
	shfl.sync.down.b32 %r133, %r134, %r140, %r161, %r162;
	// end inline asm
	// begin inline asm
	shfl.sync.down.b32 %r138, %r139, %r140, %r161, %r162;
	// end inline asm
	mov.b64 	%rd66, {%r133, %r138};
	mov.b64 	%fd231, %rd66;
	add.s32 	%r168, %r112, 4;
	setp.gt.s32 	%p38, %r168, %r161;
	add.f64 	%fd232, %fd230, %fd231;
	selp.f64 	%fd233, %fd230, %fd232, %p38;
	mov.b64 	%rd67, %fd233;
	mov.b64 	{%r144, %r149}, %rd67;
	mov.b32 	%r150, 8;
	// begin inline asm
	shfl.sync.down.b32 %r143, %r144, %r150, %r161, %r162;
	// end inline asm
	// begin inline asm
	shfl.sync.down.b32 %r148, %r149, %r150, %r161, %r162;
	// end inline asm
	mov.b64 	%rd68, {%r143, %r148};
	mov.b64 	%fd234, %rd68;
	add.s32 	%r169, %r112, 8;
	setp.gt.s32 	%p39, %r169, %r161;
	add.f64 	%fd235, %fd233, %fd234;
	selp.f64 	%fd236, %fd233, %fd235, %p39;
	mov.b64 	%rd69, %fd236;
	mov.b64 	{%r154, %r159}, %rd69;
	mov.b32 	%r160, 16;
	// begin inline asm
	shfl.sync.down.b32 %r153, %r154, %r160, %r161, %r162;
	// end inline asm
	// begin inline asm
	shfl.sync.down.b32 %r158, %r159, %r160, %r161, %r162;
	// end inline asm
	mov.b64 	%rd70, {%r153, %r158};
	mov.b64 	%fd237, %rd70;
	add.s32 	%r170, %r112, 16;
	setp.gt.s32 	%p40, %r170, %r161;
	add.f64 	%fd238, %fd236, %fd237;
	selp.f64 	%fd347, %fd236, %fd238, %p40;
	setp.ne.s32 	%p41, %r112, 0;
	@%p41 bra 	$L__BB17_26;
	shr.u32 	%r171, %r2, 2;
	and.b32  	%r172, %r171, 248;
	mov.u32 	%r173, _ZZN3cub18CUB_300001_SM_10006detail6reduce28DeviceReduceSingleTileKernelINS2_10policy_hubIdyN4cuda3std3__44plusIdEEE10Policy1000EN6thrust24THRUST_300001_SM_1000_NS6detail15normal_iteratorINSD_10device_ptrIdEEEEPdyS9_ddNS7_10__identityEEEvT0_T1_T2_T3_T4_T6_E12temp_storage;
	add.s32 	%r174, %r173, %r172;
	st.shared.f64 	[%r174+16], %fd347;
$L__BB17_26:
	bar.sync 	0;
	setp.ne.s32 	%p42, %r2, 0;
	@%p42 bra 	$L__BB17_49;
	setp.gt.u64 	%p43, %rd19, 32;
	ld.shared.f64 	%fd239, [_ZZN3cub18CUB_300001_SM_10006detail6reduce28DeviceReduceSingleTileKernelINS2_10policy_hubIdyN4cuda3std3__44plusIdEEE10Policy1000EN6thrust24THRUST_300001_SM_1000_NS6detail15normal_iteratorINSD_10device_ptrIdEEEEPdyS9_ddNS7_10__identityEEEvT0_T1_T2_T3_T4_T6_E12temp_storage+24];
	add.f64 	%fd240, %fd347, %fd239;
	selp.f64 	%fd241, %fd240, %fd347, %p43;
	setp.gt.u64 	%p44, %rd19, 64;
	ld.shared.f64 	%fd242, [_ZZN3cub18CUB_300001_SM_10006detail6reduce28DeviceReduceSingleTileKernelINS2_10policy_hubIdyN4cuda3std3__44plusIdEEE10Policy1000EN6thrust24THRUST_300001_SM_1000_NS6detail15normal_iteratorINSD_10device_ptrIdEEEEPdyS9_ddNS7_10__identityEEEvT0_T1_T2_T3_T4_T6_E12temp_storage+32];
	add.f64 	%fd243, %fd242, %fd241;
	selp.f64 	%fd244, %fd243, %fd241, %p44;
	setp.gt.u64 	%p45, %rd19, 96;
	ld.shared.f64 	%fd245, [_ZZN3cub18CUB_300001_SM_10006detail6reduce28DeviceReduceSingleTileKernelINS2_10policy_hubIdyN4cuda3std3__44plusIdEEE10Policy1000EN6thrust24THRUST_300001_SM_1000_NS6detail15normal_iteratorINSD_10device_ptrIdEEEEPdyS9_ddNS7_10__identityEEEvT0_T1_T2_T3_T4_T6_E12temp_storage+40];
	add.f64 	%fd246, %fd245, %fd244;
	selp.f64 	%fd247, %fd246, %fd244, %p45;
	setp.gt.u64 	%p46, %rd19, 128;
	ld.shared.f64 	%fd248, [_ZZN3cub18CUB_300001_SM_10006detail6reduce28DeviceReduceSingleTileKernelINS2_10policy_hubIdyN4cuda3std3__44plusIdEEE10Policy1000EN6thrust24THRUST_300001_SM_1000_NS6detail15normal_iteratorINSD_10device_ptrIdEEEEPdyS9_ddNS7_10__identityEEEvT0_T1_T2_T3_T4_T6_E12temp_storage+48];
	add.f64 	%fd249, %fd248, %fd247;
	selp.f64 	%fd250, %fd249, %fd247, %p46;
	setp.gt.u64 	%p47, %rd19, 160;
	ld.shared.f64 	%fd251, [_ZZN3cub18CUB_300001_SM_10006detail6reduce28DeviceReduceSingleTileKernelINS2_10policy_hubIdyN4cuda3std3__44plusIdEEE10Policy1000EN6thrust24THRUST_300001_SM_1000_NS6detail15normal_iteratorINSD_10device_ptrIdEEEEPdyS9_ddNS7_10__identityEEEvT0_T1_T2_T3_T4_T6_E12temp_storage+56];
	add.f64 	%fd252, %fd251, %fd250;
	selp.f64 	%fd253, %fd252, %fd250, %p47;
	setp.gt.u64 	%p48, %rd19, 192;
	ld.shared.f64 	%fd254, [_ZZN3cub18CUB_300001_SM_10006detail6reduce28DeviceReduceSingleTileKernelINS2_10policy_hubIdyN4cuda3std3__44plusIdEEE10Policy1000EN6thrust24THRUST_300001_SM_1000_NS6detail15normal_iteratorINSD_10device_ptrIdEEEEPdyS9_ddNS7_10__identityEEEvT0_T1_T2_T3_T4_T6_E12temp_storage+64];
	add.f64 	%fd255, %fd254, %fd253;
	selp.f64 	%fd256, %fd255, %fd253, %p48;
	setp.gt.u64 	%p49, %rd19, 224;
	ld.shared.f64 	%fd257, [_ZZN3cub18CUB_300001_SM_10006detail6reduce28DeviceReduceSingleTileKernelINS2_10policy_hubIdyN4cuda3std3__44plusIdEEE10Policy1000EN6thrust24THRUST_300001_SM_1000_NS6detail15normal_iteratorINSD_10device_ptrIdEEEEPdyS9_ddNS7_10__identityEEEvT0_T1_T2_T3_T4_T6_E12temp_storage+72];
	add.f64 	%fd258, %fd257, %fd256;
	selp.f64 	%fd259, %fd258, %fd256, %p49;
	setp.gt.u64 	%p50, %rd19, 256;
	ld.shared.f64 	%fd260, [_ZZN3cub18CUB_300001_SM_10006detail6reduce28DeviceReduceSingleTileKernelINS2_10policy_hubIdyN4cuda3std3__44plusIdEEE10Policy1000EN6thrust24THRUST_300001_SM_1000_NS6detail15normal_iteratorINSD_10device_ptrIdEEEEPdyS9_ddNS7_10__identityEEEvT0_T1_T2_T3_T4_T6_E12temp_storage+80];
	add.f64 	%fd261, %fd260, %fd259;
	selp.f64 	%fd262, %fd261, %fd259, %p50;
	setp.gt.u64 	%p51, %rd19, 288;
	ld.shared.f64 	%fd263, [_ZZN3cub18CUB_300001_SM_10006detail6reduce28DeviceReduceSingleTileKernelINS2_10policy_hubIdyN4cuda3std3__44plusIdEEE10Policy1000EN6thrust24THRUST_300001_SM_1000_NS6detail15normal_iteratorINSD_10device_ptrIdEEEEPdyS9_ddNS7_10__identityEEEvT0_T1_T2_T3_T4_T6_E12temp_storage+88];
	add.f64 	%fd264, %fd263, %fd262;
	selp.f64 	%fd265, %fd264, %fd262, %p51;
	setp.gt.u64 	%p52, %rd19, 320;
	ld.shared.f64 	%fd266, [_ZZN3cub18CUB_300001_SM_10006detail6reduce28DeviceReduceSingleTileKernelINS2_10policy_hubIdyN4cuda3std3__44plusIdEEE10Policy1000EN6thrust24THRUST_300001_SM_1000_NS6detail15normal_iteratorINSD_10device_ptrIdEEEEPdyS9_ddNS7_10__identityEEEvT0_T1_T2_T3_T4_T6_E12temp_storage+96];
	add.f64 	%fd267, %fd266, %fd265;
	selp.f64 	%fd268, %fd267, %fd265, %p52;
	setp.gt.u64 	%p53, %rd19, 352;
	ld.shared.f64 	%fd269, [_ZZN3cub18CUB_300001_SM_10006detail6reduce28DeviceReduceSingleTileKernelINS2_10policy_hubIdyN4cuda3std3__44plusIdEEE10Policy1000EN6thrust24THRUST_300001_SM_1000_NS6detail15normal_iteratorINSD_10device_ptrIdEEEEPdyS9_ddNS7_10__identityEEEvT0_T1_T2_T3_T4_T6_E12temp_storage+104];
	add.f64 	%fd270, %fd269, %fd268;
	selp.f64 	%fd271, %fd270, %fd268, %p53;
	setp.gt.u64 	%p54, %rd19, 384;
	ld.shared.f64 	%fd272, [_ZZN3cub18CUB_300001_SM_10006detail6reduce28DeviceReduceSingleTileKernelINS2_10policy_hubIdyN4cuda3std3__44plusIdEEE10Policy1000EN6thrust24THRUST_300001_SM_1000_NS6detail15normal_iteratorINSD_10device_ptrIdEEEEPdyS9_ddNS7_10__identityEEEvT0_T1_T2_T3_T4_T6_E12temp_storage+112];
	add.f64 	%fd273, %fd272, %fd271;
	selp.f64 	%fd274, %fd273, %fd271, %p54;
	setp.gt.u64 	%p55, %rd19, 416;
	ld.shared.f64 	%fd275, [_ZZN3cub18CUB_300001_SM_10006detail6reduce28DeviceReduceSingleTileKernelINS2_10policy_hubIdyN4cuda3std3__44plusIdEEE10Policy1000EN6thrust24THRUST_300001_SM_1000_NS6detail15normal_iteratorINSD_10device_ptrIdEEEEPdyS9_ddNS7_10__identityEEEvT0_T1_T2_T3_T4_T6_E12temp_storage+120];
	add.f64 	%fd276, %fd275, %fd274;
	selp.f64 	%fd277, %fd276, %fd274, %p55;
	setp.gt.u64 	%p56, %rd19, 448;
	ld.shared.f64 	%fd278, [_ZZN3cub18CUB_300001_SM_10006detail6reduce28DeviceReduceSingleTileKernelINS2_10policy_hubIdyN4cuda3std3__44plusIdEEE10Policy1000EN6thrust24THRUST_300001_SM_1000_NS6detail15normal_iteratorINSD_10device_ptrIdEEEEPdyS9_ddNS7_10__identityEEEvT0_T1_T2_T3_T4_T6_E12temp_storage+128];
	add.f64 	%fd279, %fd278, %fd277;
	selp.f64 	%fd280, %fd279, %fd277, %p56;
	setp.gt.u64 	%p57, %rd19, 480;
	ld.shared.f64 	%fd281, [_ZZN3cub18CUB_300001_SM_10006detail6reduce28DeviceReduceSingleTileKernelINS2_10policy_hubIdyN4cuda3std3__44plusIdEEE10Policy1000EN6thrust24THRUST_300001_SM_1000_NS6detail15normal_iteratorINSD_10device_ptrIdEEEEPdyS9_ddNS7_10__identityEEEvT0_T1_T2_T3_T4_T6_E12temp_storage+136];
	add.f64 	%fd282, %fd281, %fd280;
	selp.f64 	%fd347, %fd282, %fd280, %p57;
	bra.uni 	$L__BB17_49;
$L__BB17_28:
	mov.u32 	%r24, %tid.x;
	cvt.u64.u32 	%rd6, %r24;
	mul.wide.u32 	%rd22, %r24, 8;
	add.s64 	%rd7, %rd2, %rd22;
	ld.global.f64 	%fd43, [%rd7];
	ld.global.f64 	%fd44, [%rd7+4096];
	ld.global.f64 	%fd45, [%rd7+8192];
	ld.global.f64 	%fd46, [%rd7+12288];
	ld.global.f64 	%fd47, [%rd7+16384];
	ld.global.f64 	%fd48, [%rd7+20480];
	ld.global.f64 	%fd49, [%rd7+24576];
	add.f64 	%fd50, %fd43, %fd44;
	add.f64 	%fd51, %fd50, %fd45;
	add.f64 	%fd52, %fd51, %fd46;
	add.f64 	%fd53, %fd52, %fd47;
	add.f64 	%fd54, %fd53, %fd48;
	add.f64 	%fd346, %fd54, %fd49;
	add.s64 	%rd8, %rd19, -3584;
	setp.lt.u64 	%p3, %rd8, 3584;
	mov.b64 	%rd83, 3584;
	@%p3 bra 	$L__BB17_32;
	mov.b64 	%rd83, 3584;
$L__BB17_30:
	shl.b64 	%rd24, %rd83, 3;
	add.s64 	%rd25, %rd7, %rd24;
	ld.global.f64 	%fd55, [%rd25];
	ld.global.f64 	%fd56, [%rd25+4096];
	ld.global.f64 	%fd57, [%rd25+8192];
	ld.global.f64 	%fd58, [%rd25+12288];
	ld.global.f64 	%fd59, [%rd25+16384];
	ld.global.f64 	%fd60, [%rd25+20480];
	ld.global.f64 	%fd61, [%rd25+24576];
	add.f64 	%fd62, %fd346, %fd55;
	add.f64 	%fd63, %fd62, %fd56;
	add.f64 	%fd64, %fd63, %fd57;
	add.f64 	%fd65, %fd64, %fd58;
	add.f64 	%fd66, %fd65, %fd59;
	add.f64 	%fd67, %fd66, %fd60;
	add.f64 	%fd346, %fd67, %fd61;
	sub.s64 	%rd26, %rd19, %rd83;
	setp.lt.u64 	%p4, %rd26, 3584;
	@%p4 bra 	$L__BB17_45;
	add.s64 	%rd83, %rd83, 3584;
	setp.le.u64 	%p5, %rd83, %rd8;
	@%p5 bra 	$L__BB17_30;
$L__BB17_32:
	setp.le.u64 	%p6, %rd19, %rd83;
	cvt.u32.u64 	%r42, %rd83;
	cvt.u32.u64 	%r43, %rd19;
	sub.s32 	%r44, %r43, %r42;
	setp.ge.s32 	%p7, %r24, %r44;
	or.pred  	%p8, %p6, %p7;
	@%p8 bra 	$L__BB17_45;
	not.b32 	%r47, %r24;
	add.s32 	%r48, %r47, %r43;
	sub.s32 	%r50, %r48, %r42;
	shr.u32 	%r51, %r50, 9;
	add.s32 	%r25, %r51, 1;
	and.b32  	%r26, %r25, 15;
	setp.lt.u32 	%p9, %r50, 7680;
	mov.u32 	%r242, %r24;
	@%p9 bra 	$L__BB17_36;
	and.b32  	%r52, %r25, 16777200;
	neg.s32 	%r240, %r52;
	add.s64 	%rd27, %rd83, %rd6;
	shl.b64 	%rd28, %rd27, 3;
	add.s64 	%rd29, %rd28, %rd2;
	add.s64 	%rd84, %rd29, 32768;
	mov.u32 	%r242, %r24;
$L__BB17_35:
	.pragma "nounroll";
	ld.global.f64 	%fd69, [%rd84+-32768];
	add.f64 	%fd70, %fd346, %fd69;
	ld.global.f64 	%fd71, [%rd84+-28672];
	add.f64 	%fd72, %fd70, %fd71;
	ld.global.f64 	%fd73, [%rd84+-24576];
	add.f64 	%fd74, %fd72, %fd73;
	ld.global.f64 	%fd75, [%rd84+-20480];
	add.f64 	%fd76, %fd74, %fd75;
	ld.global.f64 	%fd77, [%rd84+-16384];
	add.f64 	%fd78, %fd76, %fd77;
	ld.global.f64 	%fd79, [%rd84+-12288];
	add.f64 	%fd80, %fd78, %fd79;
	ld.global.f64 	%fd81, [%rd84+-8192];
	add.f64 	%fd82, %fd80, %fd81;
	ld.global.f64 	%fd83, [%rd84+-4096];
	add.f64 	%fd84, %fd82, %fd83;
	ld.global.f64 	%fd85, [%rd84];
	add.f64 	%fd86, %fd84, %fd85;
	ld.global.f64 	%fd87, [%rd84+4096];
	add.f64 	%fd88, %fd86, %fd87;
	ld.global.f64 	%fd89, [%rd84+8192];
	add.f64 	%fd90, %fd88, %fd89;
	ld.global.f64 	%fd91, [%rd84+12288];
	add.f64 	%fd92, %fd90, %fd91;
	ld.global.f64 	%fd93, [%rd84+16384];
	add.f64 	%fd94, %fd92, %fd93;
	ld.global.f64 	%fd95, [%rd84+20480];
	add.f64 	%fd96, %fd94, %fd95;
	ld.global.f64 	%fd97, [%rd84+24576];
	add.f64 	%fd98, %fd96, %fd97;
	ld.global.f64 	%fd99, [%rd84+28672];
	add.f64 	%fd346, %fd98, %fd99;
	add.s32 	%r242, %r242, 8192;
	add.s32 	%r240, %r240, 16;
	add.s64 	%rd84, %rd84, 65536;
	setp.ne.s32 	%p10, %r240, 0;
	@%p10 bra 	$L__BB17_35;
$L__BB17_36:
	setp.eq.s32 	%p11, %r26, 0;
	@%p11 bra 	$L__BB17_45;
	and.b32  	%r33, %r25, 7;
	setp.lt.u32 	%p12, %r26, 8;
	@%p12 bra 	$L__BB17_39;
	cvt.u64.u32 	%rd30, %r242;
	add.s64 	%rd31, %rd83, %rd30;
	shl.b64 	%rd32, %rd31, 3;
	add.s64 	%rd33, %rd2, %rd32;
	ld.global.f64 	%fd101, [%rd33];
	add.f64 	%fd102, %fd346, %fd101;
	ld.global.f64 	%fd103, [%rd33+4096];
	add.f64 	%fd104, %fd102, %fd103;
	ld.global.f64 	%fd105, [%rd33+8192];
	add.f64 	%fd106, %fd104, %fd105;
	ld.global.f64 	%fd107, [%rd33+12288];
	add.f64 	%fd108, %fd106, %fd107;
	ld.global.f64 	%fd109, [%rd33+16384];
	add.f64 	%fd110, %fd108, %fd109;
	ld.global.f64 	%fd111, [%rd33+20480];
	add.f64 	%fd112, %fd110, %fd111;
	ld.global.f64 	%fd113, [%rd33+24576];
	add.f64 	%fd114, %fd112, %fd113;
	ld.global.f64 	%fd115, [%rd33+28672];
	add.f64 	%fd346, %fd114, %fd115;
	add.s32 	%r242, %r242, 4096;
$L__BB17_39:
	setp.eq.s32 	%p13, %r33, 0;
	@%p13 bra 	$L__BB17_45;
	and.b32  	%r36, %r25, 3;
	setp.lt.u32 	%p14, %r33, 4;
	@%p14 bra 	$L__BB17_42;
	cvt.u64.u32 	%rd34, %r242;
	add.s64 	%rd35, %rd83, %rd34;
	shl.b64 	%rd36, %rd35, 3;
	add.s64 	%rd37, %rd2, %rd36;
	ld.global.f64 	%fd117, [%rd37];
	add.f64 	%fd118, %fd346, %fd117;
	ld.global.f64 	%fd119, [%rd37+4096];
	add.f64 	%fd120, %fd118, %fd119;
	ld.global.f64 	%fd121, [%rd37+8192];
	add.f64 	%fd122, %fd120, %fd121;
	ld.global.f64 	%fd123, [%rd37+12288];
	add.f64 	%fd346, %fd122, %fd123;
	add.s32 	%r242, %r242, 2048;
$L__BB17_42:
	setp.eq.s32 	%p15, %r36, 0;
	@%p15 bra 	$L__BB17_45;
	cvt.u64.u32 	%rd38, %r242;
	add.s64 	%rd39, %rd83, %rd38;
	shl.b64 	%rd40, %rd39, 3;
	add.s64 	%rd85, %rd2, %rd40;
	neg.s32 	%r245, %r36;
$L__BB17_44:
	.pragma "nounroll";
	ld.global.f64 	%fd124, [%rd85];
	add.f64 	%fd346, %fd346, %fd124;
	add.s64 	%rd85, %rd85, 4096;
	add.s32 	%r245, %r245, 1;
	setp.ne.s32 	%p16, %r245, 0;
	@%p16 bra 	$L__BB17_44;
$L__BB17_45:
	// begin inline asm
	mov.u32 %r53, %laneid;
	// end inline asm
	mov.b64 	%rd41, %fd346;
	mov.b64 	{%r55, %r60}, %rd41;
	mov.b32 	%r61, 1;
	mov.b32 	%r102, 31;
	mov.b32 	%r103, -1;
	// begin inline asm
	shfl.sync.down.b32 %r54, %r55, %r61, %r102, %r103;
	// end inline asm
	// begin inline asm
	shfl.sync.down.b32 %r59, %r60, %r61, %r102, %r103;
	// end inline asm
	mov.b64 	%rd42, {%r54, %r59};
	mov.b64 	%fd125, %rd42;
	setp.gt.s32 	%p17, %r53, 30;
	add.f64 	%fd126, %fd346, %fd125;
	selp.f64 	%fd127, %fd346, %fd126, %p17;
	mov.b64 	%rd43, %fd127;
	mov.b64 	{%r65, %r70}, %rd43;
	mov.b32 	%r71, 2;
	// begin inline asm
	shfl.sync.down.b32 %r64, %r65, %r71, %r102, %r103;
	// end inline asm
	// begin inline asm
	shfl.sync.down.b32 %r69, %r70, %r71, %r102, %r103;
	// end inline asm
	mov.b64 	%rd44, {%r64, %r69};
	mov.b64 	%fd128, %rd44;
	setp.gt.s32 	%p18, %r53, 29;
	add.f64 	%fd129, %fd127, %fd128;
	selp.f64 	%fd130, %fd127, %fd129, %p18;
	mov.b64 	%rd45, %fd130;
	mov.b64 	{%r75, %r80}, %rd45;
	mov.b32 	%r81, 4;
	// begin inline asm
	shfl.sync.down.b32 %r74, %r75, %r81, %r102, %r103;
	// end inline asm
	// begin inline asm
	shfl.sync.down.b32 %r79, %r80, %r81, %r102, %r103;
	// end inline asm
	mov.b64 	%rd46, {%r74, %r79};
	mov.b64 	%fd131, %rd46;
	setp.gt.s32 	%p19, %r53, 27;
	add.f64 	%fd132, %fd130, %fd131;
	selp.f64 	%fd133, %fd130, %fd132, %p19;
	mov.b64 	%rd47, %fd133;
	mov.b64 	{%r85, %r90}, %rd47;
	mov.b32 	%r91, 8;
	// begin inline asm
	shfl.sync.down.b32 %r84, %r85, %r91, %r102, %r103;
	// end inline asm
	// begin inline asm
	shfl.sync.down.b32 %r89, %r90, %r91, %r102, %r103;
	// end inline asm
	mov.b64 	%rd48, {%r84, %r89};
	mov.b64 	%fd134, %rd48;
	setp.gt.s32 	%p20, %r53, 23;
	add.f64 	%fd135, %fd133, %fd134;
	selp.f64 	%fd136, %fd133, %fd135, %p20;
	mov.b64 	%rd49, %fd136;
	mov.b64 	{%r95, %r100}, %rd49;
	mov.b32 	%r101, 16;
	// begin inline asm
	shfl.sync.down.b32 %r94, %r95, %r101, %r102, %r103;
	// end inline asm
	// begin inline asm
	shfl.sync.down.b32 %r99, %r100, %r101, %r102, %r103;
	// end inline asm
	mov.b64 	%rd50, {%r94, %r99};
	mov.b64 	%fd137, %rd50;
	setp.gt.s32 	%p21, %r53, 15;
	add.f64 	%fd38, %fd136, %fd137;
	selp.f64 	%fd347, %fd136, %fd38, %p21;
	setp.ne.s32 	%p22, %r53, 0;
	@%p22 bra 	$L__BB17_47;
	shr.u32 	%r104, %r24, 2;
	and.b32  	%r105, %r104, 248;
	mov.u32 	%r106, _ZZN3cub18CUB_300001_SM_10006detail6reduce28DeviceReduceSingleTileKernelINS2_10policy_hubIdyN4cuda3std3__44plusIdEEE10Policy1000EN6thrust24THRUST_300001_SM_1000_NS6detail15normal_iteratorINSD_10device_ptrIdEEEEPdyS9_ddNS7_10__identityEEEvT0_T1_T2_T3_T4_T6_E12temp_storage;
	add.s32 	%r107, %r106, %r105;
	st.shared.f64 	[%r107+16], %fd38;
$L__BB17_47:
	bar.sync 	0;
	setp.ne.s32 	%p23, %r24, 0;
	@%p23 bra 	$L__BB17_49;
	ld.shared.f64 	%fd138, [_ZZN3cub18CUB_300001_SM_10006detail6reduce28DeviceReduceSingleTileKernelINS2_10policy_hubIdyN4cuda3std3__44plusIdEEE10Policy1000EN6thrust24THRUST_300001_SM_1000_NS6detail15normal_iteratorINSD_10device_ptrIdEEEEPdyS9_ddNS7_10__identityEEEvT0_T1_T2_T3_T4_T6_E12temp_storage+24];
	add.f64 	%fd139, %fd347, %fd138;
	ld.shared.f64 	%fd140, [_ZZN3cub18CUB_300001_SM_10006detail6reduce28DeviceReduceSingleTileKernelINS2_10policy_hubIdyN4cuda3std3__44plusIdEEE10Policy1000EN6thrust24THRUST_300001_SM_1000_NS6detail15normal_iteratorINSD_10device_ptrIdEEEEPdyS9_ddNS7_10__identityEEEvT0_T1_T2_T3_T4_T6_E12temp_storage+32];
	add.f64 	%fd141, %fd139, %fd140;
	ld.shared.f64 	%fd142, [_ZZN3cub18CUB_300001_SM_10006detail6reduce28DeviceReduceSingleTileKernelINS2_10policy_hubIdyN4cuda3std3__44plusIdEEE10Policy1000EN6thrust24THRUST_300001_SM_1000_NS6detail15normal_iteratorINSD_10device_ptrIdEEEEPdyS9_ddNS7_10__identityEEEvT0_T1_T2_T3_T4_T6_E12temp_storage+40];
	add.f64 	%fd143, %fd141, %fd142;
	ld.shared.f64 	%fd144, [_ZZN3cub18CUB_300001_SM_10006detail6reduce28DeviceReduceSingleTileKernelINS2_10policy_hubIdyN4cuda3std3__44plusIdEEE10Policy1000EN6thrust24THRUST_300001_SM_1000_NS6detail15normal_iteratorINSD_10device_ptrIdEEEEPdyS9_ddNS7_10__identityEEEvT0_T1_T2_T3_T4_T6_E12temp_storage+48];
	add.f64 	%fd145, %fd143, %fd144;
	ld.shared.f64 	%fd146, [_ZZN3cub18CUB_300001_SM_10006detail6reduce28DeviceReduceSingleTileKernelINS2_10policy_hubIdyN4cuda3std3__44plusIdEEE10Policy1000EN6thrust24THRUST_300001_SM_1000_NS6detail15normal_iteratorINSD_10device_ptrIdEEEEPdyS9_ddNS7_10__identityEEEvT0_T1_T2_T3_T4_T6_E12temp_storage+56];
	add.f64 	%fd147, %fd145, %fd146;
	ld.shared.f64 	%fd148, [_ZZN3cub18CUB_300001_SM_10006detail6reduce28DeviceReduceSingleTileKernelINS2_10policy_hubIdyN4cuda3std3__44plusIdEEE10Policy1000EN6thrust24THRUST_300001_SM_1000_NS6detail15normal_iteratorINSD_10device_ptrIdEEEEPdyS9_ddNS7_10__identityEEEvT0_T1_T2_T3_T4_T6_E12temp_storage+64];
	add.f64 	%fd149, %fd147, %fd148;
	ld.shared.f64 	%fd150, [_ZZN3cub18CUB_300001_SM_10006detail6reduce28DeviceReduceSingleTileKernelINS2_10policy_hubIdyN4cuda3std3__44plusIdEEE10Policy1000EN6thrust24THRUST_300001_SM_1000_NS6detail15normal_iteratorINSD_10device_ptrIdEEEEPdyS9_ddNS7_10__identityEEEvT0_T1_T2_T3_T4_T6_E12temp_storage+72];
	add.f64 	%fd151, %fd149, %fd150;
	ld.shared.f64 	%fd152, [_ZZN3cub18CUB_300001_SM_10006detail6reduce28DeviceReduceSingleTileKernelINS2_10policy_hubIdyN4cuda3std3__44plusIdEEE10Policy1000EN6thrust24THRUST_300001_SM_1000_NS6detail15normal_iteratorINSD_10device_ptrIdEEEEPdyS9_ddNS7_10__identityEEEvT0_T1_T2_T3_T4_T6_E12temp_storage+80];
	add.f64 	%fd153, %fd151, %fd152;
	ld.shared.f64 	%fd154, [_ZZN3cub18CUB_300001_SM_10006detail6reduce28DeviceReduceSingleTileKernelINS2_10policy_hubIdyN4cuda3std3__44plusIdEEE10Policy1000EN6thrust24THRUST_300001_SM_1000_NS6detail15normal_iteratorINSD_10device_ptrIdEEEEPdyS9_ddNS7_10__identityEEEvT0_T1_T2_T3_T4_T6_E12temp_storage+88];
	add.f64 	%fd155, %fd153, %fd154;
	ld.shared.f64 	%fd156, [_ZZN3cub18CUB_300001_SM_10006detail6reduce28DeviceReduceSingleTileKernelINS2_10policy_hubIdyN4cuda3std3__44plusIdEEE10Policy1000EN6thrust24THRUST_300001_SM_1000_NS6detail15normal_iteratorINSD_10device_ptrIdEEEEPdyS9_ddNS7_10__identityEEEvT0_T1_T2_T3_T4_T6_E12temp_storage+96];
	add.f64 	%fd157, %fd155, %fd156;
	ld.shared.f64 	%fd158, [_ZZN3cub18CUB_300001_SM_10006detail6reduce28DeviceReduceSingleTileKernelINS2_10policy_hubIdyN4cuda3std3__44plusIdEEE10Policy1000EN6thrust24THRUST_300001_SM_1000_NS6detail15normal_iteratorINSD_10device_ptrIdEEEEPdyS9_ddNS7_10__identityEEEvT0_T1_T2_T3_T4_T6_E12temp_storage+104];
	add.f64 	%fd159, %fd157, %fd158;
	ld.shared.f64 	%fd160, [_ZZN3cub18CUB_300001_SM_10006detail6reduce28DeviceReduceSingleTileKernelINS2_10policy_hubIdyN4cuda3std3__44plusIdEEE10Policy1000EN6thrust24THRUST_300001_SM_1000_NS6detail15normal_iteratorINSD_10device_ptrIdEEEEPdyS9_ddNS7_10__identityEEEvT0_T1_T2_T3_T4_T6_E12temp_storage+112];
	add.f64 	%fd161, %fd159, %fd160;
	ld.shared.f64 	%fd162, [_ZZN3cub18CUB_300001_SM_10006detail6reduce28DeviceReduceSingleTileKernelINS2_10policy_hubIdyN4cuda3std3__44plusIdEEE10Policy1000EN6thrust24THRUST_300001_SM_1000_NS6detail15normal_iteratorINSD_10device_ptrIdEEEEPdyS9_ddNS7_10__identityEEEvT0_T1_T2_T3_T4_T6_E12temp_storage+120];
	add.f64 	%fd163, %fd161, %fd162;
	ld.shared.f64 	%fd164, [_ZZN3cub18CUB_300001_SM_10006detail6reduce28DeviceReduceSingleTileKernelINS2_10policy_hubIdyN4cuda3std3__44plusIdEEE10Policy1000EN6thrust24THRUST_300001_SM_1000_NS6detail15normal_iteratorINSD_10device_ptrIdEEEEPdyS9_ddNS7_10__identityEEEvT0_T1_T2_T3_T4_T6_E12temp_storage+128];
	add.f64 	%fd165, %fd163, %fd164;
	ld.shared.f64 	%fd166, [_ZZN3cub18CUB_300001_SM_10006detail6reduce28DeviceReduceSingleTileKernelINS2_10policy_hubIdyN4cuda3std3__44plusIdEEE10Policy1000EN6thrust24THRUST_300001_SM_1000_NS6detail15normal_iteratorINSD_10device_ptrIdEEEEPdyS9_ddNS7_10__identityEEEvT0_T1_T2_T3_T4_T6_E12temp_storage+136];
	add.f64 	%fd347, %fd165, %fd166;
$L__BB17_49:
	mov.u32 	%r230, %tid.x;
	setp.ne.s32 	%p65, %r230, 0;
	@%p65 bra 	$L__BB17_51;
	add.f64 	%fd325, %fd42, %fd347;
	st.global.f64 	[%rd1], %fd325;
$L__BB17_51:
	ret;

}
	// .globl	_ZN3cub18CUB_300001_SM_10006detail6reduce18DeviceReduceKernelINS2_10policy_hubIdyN4cuda3std3__44plusIdEEE10Policy1000EN6thrust24THRUST_300001_SM_1000_NS6detail15normal_iteratorINSD_10device_ptrIdEEEEyS9_dNS7_10__identityEEEvT0_PT3_T1_NS0_13GridEvenShareISN_EET2_T4_
.visible .entry _ZN3cub18CUB_300001_SM_10006detail6reduce18DeviceReduceKernelINS2_10policy_hubIdyN4cuda3std3__44plusIdEEE10Policy1000EN6thrust24THRUST_300001_SM_1000_NS6detail15normal_iteratorINSD_10device_ptrIdEEEEyS9_dNS7_10__identityEEEvT0_PT3_T1_NS0_13GridEvenShareISN_EET2_T4_(
	.param .align 8 .b8 _ZN3cub18CUB_300001_SM_10006detail6reduce18DeviceReduceKernelINS2_10policy_hubIdyN4cuda3std3__44plusIdEEE10Policy1000EN6thrust24THRUST_300001_SM_1000_NS6detail15normal_iteratorINSD_10device_ptrIdEEEEyS9_dNS7_10__identityEEEvT0_PT3_T1_NS0_13GridEvenShareISN_EET2_T4__param_0[8],
	.param .u64 .ptr .align 1 _ZN3cub18CUB_300001_SM_10006detail6reduce18DeviceReduceKernelINS2_10policy_hubIdyN4cuda3std3__44plusIdEEE10Policy1000EN6thrust24THRUST_300001_SM_1000_NS6detail15normal_iteratorINSD_10device_ptrIdEEEEyS9_dNS7_10__identityEEEvT0_PT3_T1_NS0_13GridEvenShareISN_EET2_T4__param_1,
	.param .u64 _ZN3cub18CUB_300001_SM_10006detail6reduce18DeviceReduceKernelINS2_10policy_hubIdyN4cuda3std3__44plusIdEEE10Policy1000EN6thrust24THRUST_300001_SM_1000_NS6detail15normal_iteratorINSD_10device_ptrIdEEEEyS9_dNS7_10__identityEEEvT0_PT3_T1_NS0_13GridEvenShareISN_EET2_T4__param_2,
	.param .align 8 .b8 _ZN3cub18CUB_300001_SM_10006detail6reduce18DeviceReduceKernelINS2_10policy_hubIdyN4cuda3std3__44plusIdEEE10Policy1000EN6thrust24THRUST_300001_SM_1000_NS6detail15normal_iteratorINSD_10device_ptrIdEEEEyS9_dNS7_10__identityEEEvT0_PT3_T1_NS0_13GridEvenShareISN_EET2_T4__param_3[72],
	.param .align 1 .b8 _ZN3cub18CUB_300001_SM_10006detail6reduce18DeviceReduceKernelINS2_10policy_hubIdyN4cuda3std3__44plusIdEEE10Policy1000EN6thrust24THRUST_300001_SM_1000_NS6detail15normal_iteratorINSD_10device_ptrIdEEEEyS9_dNS7_10__identityEEEvT0_PT3_T1_NS0_13GridEvenShareISN_EET2_T4__param_4[1],
	.param .align 1 .b8 _ZN3cub18CUB_300001_SM_10006detail6reduce18DeviceReduceKernelINS2_10policy_hubIdyN4cuda3std3__44plusIdEEE10Policy1000EN6thrust24THRUST_300001_SM_1000_NS6detail15normal_iteratorINSD_10device_ptrIdEEEEyS9_dNS7_10__identityEEEvT0_PT3_T1_NS0_13GridEvenShareISN_EET2_T4__param_5[1]
)
.maxntid 512
{
	.reg .pred 	%p<65>;
	.reg .b16 	%rs<4>;
	.reg .b32 	%r<280>;
	.reg .b64 	%rd<107>;
	.reg .b64 	%fd<344>;
	// demoted variable
	.shared .align 8 .b8 _ZZN3cub18CUB_300001_SM_10006detail6reduce18DeviceReduceKernelINS2_10policy_hubIdyN4cuda3std3__44plusIdEEE10Policy1000EN6thrust24THRUST_300001_SM_1000_NS6detail15normal_iteratorINSD_10device_ptrIdEEEEyS9_dNS7_10__identityEEEvT0_PT3_T1_NS0_13GridEvenShareISN_EET2_T4_E12temp_storage[152];
	ld.param.u64 	%rd1, [_ZN3cub18CUB_300001_SM_10006detail6reduce18DeviceReduceKernelINS2_10policy_hubIdyN4cuda3std3__44plusIdEEE10Policy1000EN6thrust24THRUST_300001_SM_1000_NS6detail15normal_iteratorINSD_10device_ptrIdEEEEyS9_dNS7_10__identityEEEvT0_PT3_T1_NS0_13GridEvenShareISN_EET2_T4__param_3+32];
	ld.param.u32 	%r1, [_ZN3cub18CUB_300001_SM_10006detail6reduce18DeviceReduceKernelINS2_10policy_hubIdyN4cuda3std3__44plusIdEEE10Policy1000EN6thrust24THRUST_300001_SM_1000_NS6detail15normal_iteratorINSD_10device_ptrIdEEEEyS9_dNS7_10__identityEEEvT0_PT3_T1_NS0_13GridEvenShareISN_EET2_T4__param_3+40];
	ld.param.u64 	%rd26, [_ZN3cub18CUB_300001_SM_10006detail6reduce18DeviceReduceKernelINS2_10policy_hubIdyN4cuda3std3__44plusIdEEE10Policy1000EN6thrust24THRUST_300001_SM_1000_NS6detail15normal_iteratorINSD_10device_ptrIdEEEEyS9_dNS7_10__identityEEEvT0_PT3_T1_NS0_13GridEvenShareISN_EET2_T4__param_0];
	cvta.to.global.u64 	%rd2, %rd26;
	mov.u32 	%r2, %ctaid.x;
	mul.lo.s32 	%r50, %r1, 3584;
	cvt.s64.s32 	%rd3, %r50;
	mul.lo.s32 	%r51, %r2, 3584;
	cvt.u64.u32 	%rd4, %r51;
	sub.s64 	%rd5, %rd1, %rd4;
	setp.gt.u64 	%p1, %rd5, 3583;
	@%p1 bra 	$L__BB18_25;
	cvt.u32.u64 	%r136, %rd4;
	cvt.u32.u64 	%r3, %rd1;
	sub.s32 	%r4, %r3, %r136;
	mov.u32 	%r5, %tid.x;
	setp.ge.s32 	%p23, %r5, %r4;
	mov.f64 	%fd332, 0d0000000000000000;
	mov.u32 	%r267, %r5;
	@%p23 bra 	$L__BB18_3;
	add.s32 	%r138, %r136, %r5;
	mul.wide.u32 	%rd60, %r138, 8;
	add.s64 	%rd61, %rd2, %rd60;
	ld.global.f64 	%fd332, [%rd61];
	add.s32 	%r267, %r5, 512;
$L__BB18_3:
	setp.ge.s32 	%p24, %r267, %r4;
	@%p24 bra 	$L__BB18_16;
	not.b32 	%r140, %r267;
	add.s32 	%r141, %r140, %r3;
	sub.s32 	%r142, %r141, %r136;
	shr.u32 	%r143, %r142, 9;
	add.s32 	%r8, %r143, 1;
	and.b32  	%r9, %r8, 15;
	setp.lt.u32 	%p25, %r142, 7680;
	@%p25 bra 	$L__BB18_7;
	and.b32  	%r144, %r8, 16777200;
	neg.s32 	%r265, %r144;
	mul.wide.u32 	%rd62, %r2, 28672;
	mul.wide.u32 	%rd63, %r267, 8;
	add.s64 	%rd64, %rd62, %rd63;
	add.s64 	%rd65, %rd64, %rd2;
	add.s64 	%rd101, %rd65, 32768;
$L__BB18_6:
	.pragma "nounroll";
	ld.global.f64 	%fd167, [%rd101+-32768];
	add.f64 	%fd168, %fd332, %fd167;
	ld.global.f64 	%fd169, [%rd101+-28672];
	add.f64 	%fd170, %fd168, %fd169;
	ld.global.f64 	%fd171, [%rd101+-24576];
	add.f64 	%fd172, %fd170, %fd171;
	ld.global.f64 	%fd173, [%rd101+-20480];
	add.f64 	%fd174, %fd172, %fd173;
	ld.global.f64 	%fd175, [%rd101+-16384];
	add.f64 	%fd176, %fd174, %fd175;
	ld.global.f64 	%fd177, [%rd101+-12288];
	add.f64 	%fd178, %fd176, %fd177;
	ld.global.f64 	%fd179, [%rd101+-8192];
	add.f64 	%fd180, %fd178, %fd179;
	ld.global.f64 	%fd181, [%rd101+-4096];
	add.f64 	%fd182, %fd180, %fd181;
	ld.global.f64 	%fd183, [%rd101];
	add.f64 	%fd184, %fd182, %fd183;
	ld.global.f64 	%fd185, [%rd101+4096];
	add.f64 	%fd186, %fd184, %fd185;
	ld.global.f64 	%fd187, [%rd101+8192];
	add.f64 	%fd188, %fd186, %fd187;
	ld.global.f64 	%fd189, [%rd101+12288];
	add.f64 	%fd190, %fd188, %fd189;
	ld.global.f64 	%fd191, [%rd101+16384];
	add.f64 	%fd192, %fd190, %fd191;
	ld.global.f64 	%fd193, [%rd101+20480];
	add.f64 	%fd194, %fd192, %fd193;
	ld.global.f64 	%fd195, [%rd101+24576];
	add.f64 	%fd196, %fd194, %fd195;
	ld.global.f64 	%fd197, [%rd101+28672];
	add.f64 	%fd332, %fd196, %fd197;
	add.s32 	%r267, %r267, 8192;
	add.s32 	%r265, %r265, 16;
	add.s64 	%rd101, %rd101, 65536;
	setp.ne.s32 	%p26, %r265, 0;
	@%p26 bra 	$L__BB18_6;
$L__BB18_7:
	setp.eq.s32 	%p27, %r9, 0;
	@%p27 bra 	$L__BB18_16;
	and.b32  	%r16, %r8, 7;
	setp.lt.u32 	%p28, %r9, 8;
	@%p28 bra 	$L__BB18_10;
	cvt.s64.s32 	%rd66, %r267;
	add.s64 	%rd67, %rd66, %rd4;
	shl.b64 	%rd68, %rd67, 3;
	add.s64 	%rd69, %rd2, %rd68;
	ld.global.f64 	%fd199, [%rd69];
	add.f64 	%fd200, %fd332, %fd199;
	ld.global.f64 	%fd201, [%rd69+4096];
	add.f64 	%fd202, %fd200, %fd201;
	ld.global.f64 	%fd203, [%rd69+8192];
	add.f64 	%fd204, %fd202, %fd203;
	ld.global.f64 	%fd205, [%rd69+12288];
	add.f64 	%fd206, %fd204, %fd205;
	ld.global.f64 	%fd207, [%rd69+16384];
	add.f64 	%fd208, %fd206, %fd207;
	ld.global.f64 	%fd209, [%rd69+20480];
	add.f64 	%fd210, %fd208, %fd209;
	ld.global.f64 	%fd211, [%rd69+24576];
	add.f64 	%fd212, %fd210, %fd211;
	ld.global.f64 	%fd213, [%rd69+28672];
	add.f64 	%fd332, %fd212, %fd213;
	add.s32 	%r267, %r267, 4096;
$L__BB18_10:
	setp.eq.s32 	%p29, %r16, 0;
	@%p29 bra 	$L__BB18_16;
	and.b32  	%r19, %r8, 3;
	setp.lt.u32 	%p30, %r16, 4;
	@%p30 bra 	$L__BB18_13;
	cvt.s64.s32 	%rd70, %r267;
	add.s64 	%rd71, %rd70, %rd4;
	shl.b64 	%rd72, %rd71, 3;
	add.s64 	%rd73, %rd2, %rd72;
	ld.global.f64 	%fd215, [%rd73];
	add.f64 	%fd216, %fd332, %fd215;
	ld.global.f64 	%fd217, [%rd73+4096];
	add.f64 	%fd218, %fd216, %fd217;
	ld.global.f64 	%fd219, [%rd73+8192];
	add.f64 	%fd220, %fd218, %fd219;
	ld.global.f64 	%fd221, [%rd73+12288];
	add.f64 	%fd332, %fd220, %fd221;
	add.s32 	%r267, %r267, 2048;
$L__BB18_13:
	setp.eq.s32 	%p31, %r19, 0;
	@%p31 bra 	$L__BB18_16;
	mul.wide.u32 	%rd74, %r2, 28672;
	add.s64 	%rd9, %rd2, %rd74;
	neg.s32 	%r270, %r19;
$L__BB18_15:
	.pragma "nounroll";
	mul.wide.s32 	%rd75, %r267, 8;
	add.s64 	%rd76, %rd9, %rd75;
	ld.global.f64 	%fd222, [%rd76];
	add.f64 	%fd332, %fd332, %fd222;
	add.s32 	%r267, %r267, 512;
	add.s32 	%r270, %r270, 1;
	setp.ne.s32 	%p32, %r270, 0;
	@%p32 bra 	$L__BB18_15;
$L__BB18_16:
	setp.lt.s32 	%p33, %r4, 512;
	@%p33 bra 	$L__BB18_21;
	// begin inline asm
	mov.u32 %r208, %laneid;
	// end inline asm
	mov.b64 	%rd87, %fd332;
	mov.b64 	{%r210, %r215}, %rd87;
	mov.b32 	%r216, 1;
	mov.b32 	%r257, 31;
	mov.b32 	%r258, -1;
	// begin inline asm
	shfl.sync.down.b32 %r209, %r210, %r216, %r257, %r258;
	// end inline asm
	// begin inline asm
	shfl.sync.down.b32 %r214, %r215, %r216, %r257, %r258;
	// end inline asm
	mov.b64 	%rd88, {%r209, %r214};
	mov.b64 	%fd281, %rd88;
	setp.gt.s32 	%p57, %r208, 30;
	add.f64 	%fd282, %fd332, %fd281;
	selp.f64 	%fd283, %fd332, %fd282, %p57;
	mov.b64 	%rd89, %fd283;
	mov.b64 	{%r220, %r225}, %rd89;
	mov.b32 	%r226, 2;
	// begin inline asm
	shfl.sync.down.b32 %r219, %r220, %r226, %r257, %r258;
	// end inline asm
	// begin inline asm
	shfl.sync.down.b32 %r224, %r225, %r226, %r257, %r258;
	// end inline asm
	mov.b64 	%rd90, {%r219, %r224};
	mov.b64 	%fd284, %rd90;
	setp.gt.s32 	%p58, %r208, 29;
	add.f64 	%fd285, %fd283, %fd284;
	selp.f64 	%fd286, %fd283, %fd285, %p58;
	mov.b64 	%rd91, %fd286;
	mov.b64 	{%r230, %r235}, %rd91;
	mov.b32 	%r236, 4;
	// begin inline asm
	shfl.sync.down.b32 %r229, %r230, %r236, %r257, %r258;
	// end inline asm
	// begin inline asm
	shfl.sync.down.b32 %r234, %r235, %r236, %r257, %r258;
	// end inline asm
	mov.b64 	%rd92, {%r229, %r234};
	mov.b64 	%fd287, %rd92;
	setp.gt.s32 	%p59, %r208, 27;
	add.f64 	%fd288, %fd286, %fd287;
	selp.f64 	%fd289, %fd286, %fd288, %p59;
	mov.b64 	%rd93, %fd289;
	mov.b64 	{%r240, %r245}, %rd93;
	mov.b32 	%r246, 8;
	// begin inline asm
	shfl.sync.down.b32 %r239, %r240, %r246, %r257, %r258;
	// end inline asm
	// begin inline asm
	shfl.sync.down.b32 %r244, %r245, %r246, %r257, %r258;
	// end inline asm
	mov.b64 	%rd94, {%r239, %r244};
	mov.b64 	%fd290, %rd94;
	setp.gt.s32 	%p60, %r208, 23;
	add.f64 	%fd291, %fd289, %fd290;
	selp.f64 	%fd292, %fd289, %fd291, %p60;
	mov.b64 	%rd95, %fd292;
	mov.b64 	{%r250, %r255}, %rd95;
	mov.b32 	%r256, 16;
	// begin inline asm
	shfl.sync.down.b32 %r249, %r250, %r256, %r257, %r258;
	// end inline asm
	// begin inline asm
	shfl.sync.down.b32 %r254, %r255, %r256, %r257, %r258;
	// end inline asm
	mov.b64 	%rd96, {%r249, %r254};
	mov.b64 	%fd293, %rd96;
	setp.gt.s32 	%p61, %r208, 15;
	add.f64 	%fd16, %fd292, %fd293;
	selp.f64 	%fd343, %fd292, %fd16, %p61;
	setp.ne.s32 	%p62, %r208, 0;
	@%p62 bra 	$L__BB18_19;
	shr.u32 	%r259, %r5, 2;
	and.b32  	%r260, %r259, 248;
	mov.u32 	%r261, _ZZN3cub18CUB_300001_SM_10006detail6reduce18DeviceReduceKernelINS2_10policy_hubIdyN4cuda3std3__44plusIdEEE10Policy1000EN6thrust24THRUST_300001_SM_1000_NS6detail15normal_iteratorINSD_10device_ptrIdEEEEyS9_dNS7_10__identityEEEvT0_PT3_T1_NS0_13GridEvenShareISN_EET2_T4_E12temp_storage;
	add.s32 	%r262, %r261, %r260;
	st.shared.f64 	[%r262+16], %fd16;
$L__BB18_19:
	bar.sync 	0;
	setp.ne.s32 	%p63, %r5, 0;
	@%p63 bra 	$L__BB18_46;
	ld.shared.f64 	%fd294, [_ZZN3cub18CUB_300001_SM_10006detail6reduce18DeviceReduceKernelINS2_10policy_hubIdyN4cuda3std3__44plusIdEEE10Policy1000EN6thrust24THRUST_300001_SM_1000_NS6detail15normal_iteratorINSD_10device_ptrIdEEEEyS9_dNS7_10__identityEEEvT0_PT3_T1_NS0_13GridEvenShareISN_EET2_T4_E12temp_storage+24];
	add.f64 	%fd295, %fd343, %fd294;
	ld.shared.f64 	%fd296, [_ZZN3cub18CUB_300001_SM_10006detail6reduce18DeviceReduceKernelINS2_10policy_hubIdyN4cuda3std3__44plusIdEEE10Policy1000EN6thrust24THRUST_300001_SM_1000_NS6detail15normal_iteratorINSD_10device_ptrIdEEEEyS9_dNS7_10__identityEEEvT0_PT3_T1_NS0_13GridEvenShareISN_EET2_T4_E12temp_storage+32];
	add.f64 	%fd297, %fd295, %fd296;
	ld.shared.f64 	%fd298, [_ZZN3cub18CUB_300001_SM_10006detail6reduce18DeviceReduceKernelINS2_10policy_hubIdyN4cuda3std3__44plusIdEEE10Policy1000EN6thrust24THRUST_300001_SM_1000_NS6detail15normal_iteratorINSD_10device_ptrIdEEEEyS9_dNS7_10__identityEEEvT0_PT3_T1_NS0_13GridEvenShareISN_EET2_T4_E12temp_storage+40];
	add.f64 	%fd299, %fd297, %fd298;
	ld.shared.f64 	%fd300, [_ZZN3cub18CUB_300001_SM_10006detail6reduce18DeviceReduceKernelINS2_10policy_hubIdyN4cuda3std3__44plusIdEEE10Policy1000EN6thrust24THRUST_300001_SM_1000_NS6detail15normal_iteratorINSD_10device_ptrIdEEEEyS9_dNS7_10__identityEEEvT0_PT3_T1_NS0_13GridEvenShareISN_EET2_T4_E12temp_storage+48];
	add.f64 	%fd301, %fd299, %fd300;
	ld.shared.f64 	%fd302, [_ZZN3cub18CUB_300001_SM_10006detail6reduce18DeviceReduceKernelINS2_10policy_hubIdyN4cuda3std3__44plusIdEEE10Policy1000EN6thrust24THRUST_300001_SM_1000_NS6detail15normal_iteratorINSD_10device_ptrIdEEEEyS9_dNS7_10__identityEEEvT0_PT3_T1_NS0_13GridEvenShareISN_EET2_T4_E12temp_storage+56];
	add.f64 	%fd303, %fd301, %fd302;
	ld.shared.f64 	%fd304, [_ZZN3cub18CUB_300001_SM_10006detail6reduce18DeviceReduceKernelINS2_10policy_hubIdyN4cuda3std3__44plusIdEEE10Policy1000EN6thrust24THRUST_300001_SM_1000_NS6detail15normal_iteratorINSD_10device_ptrIdEEEEyS9_dNS7_10__identityEEEvT0_PT3_T1_NS0_13GridEvenShareISN_EET2_T4_E12temp_storage+64];
	add.f64 	%fd305, %fd303, %fd304;
	ld.shared.f64 	%fd306, [_ZZN3cub18CUB_300001_SM_10006detail6reduce18DeviceReduceKernelINS2_10policy_hubIdyN4cuda3std3__44plusIdEEE10Policy1000EN6thrust24THRUST_300001_SM_1000_NS6detail15normal_iteratorINSD_10device_ptrIdEEEEyS9_dNS7_10__identityEEEvT0_PT3_T1_NS0_13GridEvenShareISN_EET2_T4_E12temp_storage+72];
	add.f64 	%fd307, %fd305, %fd306;
	ld.shared.f64 	%fd308, [_ZZN3cub18CUB_300001_SM_10006detail6reduce18DeviceReduceKernelINS2_10policy_hubIdyN4cuda3std3__44plusIdEEE10Policy1000EN6thrust24THRUST_300001_SM_1000_NS6detail15normal_iteratorINSD_10device_ptrIdEEEEyS9_dNS7_10__identityEEEvT0_PT3_T1_NS0_13GridEvenShareISN_EET2_T4_E12temp_storage+80];
	add.f64 	%fd309, %fd307, %fd308;
	ld.shared.f64 	%fd310, [_ZZN3cub18CUB_300001_SM_10006detail6reduce18DeviceReduceKernelINS2_10policy_hubIdyN4cuda3std3__44plusIdEEE10Policy1000EN6thrust24THRUST_300001_SM_1000_NS6detail15normal_iteratorINSD_10device_ptrIdEEEEyS9_dNS7_10__identityEEEvT0_PT3_T1_NS0_13GridEvenShareISN_EET2_T4_E12temp_storage+88];
	add.f64 	%fd311, %fd309, %fd310;
	ld.shared.f64 	%fd312, [_ZZN3cub18CUB_300001_SM_10006detail6reduce18DeviceReduceKernelINS2_10policy_hubIdyN4cuda3std3__44plusIdEEE10Policy1000EN6thrust24THRUST_300001_SM_1000_NS6detail15normal_iteratorINSD_10device_ptrIdEEEEyS9_dNS7_10__identityEEEvT0_PT3_T1_NS0_13GridEvenShareISN_EET2_T4_E12temp_storage+96];
	add.f64 	%fd313, %fd311, %fd312;
	ld.shared.f64 	%fd314, [_ZZN3cub18CUB_300001_SM_10006detail6reduce18DeviceReduceKernelINS2_10policy_hubIdyN4cuda3std3__44plusIdEEE10Policy1000EN6thrust24THRUST_300001_SM_1000_NS6detail15normal_iteratorINSD_10device_ptrIdEEEEyS9_dNS7_10__identityEEEvT0_PT3_T1_NS0_13GridEvenShareISN_EET2_T4_E12temp_storage+104];
	add.f64 	%fd315, %fd313, %fd314;
	ld.shared.f64 	%fd316, [_ZZN3cub18CUB_300001_SM_10006detail6reduce18DeviceReduceKernelINS2_10policy_hubIdyN4cuda3std3__44plusIdEEE10Policy1000EN6thrust24THRUST_300001_SM_1000_NS6detail15normal_iteratorINSD_10device_ptrIdEEEEyS9_dNS7_10__identityEEEvT0_PT3_T1_NS0_13GridEvenShareISN_EET2_T4_E12temp_storage+112];
	add.f64 	%fd317, %fd315, %fd316;
	ld.shared.f64 	%fd318, [_ZZN3cub18CUB_300001_SM_10006detail6reduce18DeviceReduceKernelINS2_10policy_hubIdyN4cuda3std3__44plusIdEEE10Policy1000EN6thrust24THRUST_300001_SM_1000_NS6detail15normal_iteratorINSD_10device_ptrIdEEEEyS9_dNS7_10__identityEEEvT0_PT3_T1_NS0_13GridEvenShareISN_EET2_T4_E12temp_storage+120];
	add.f64 	%fd319, %fd317, %fd318;
	ld.shared.f64 	%fd320, [_ZZN3cub18CUB_300001_SM_10006detail6reduce18DeviceReduceKernelINS2_10policy_hubIdyN4cuda3std3__44plusIdEEE10Policy1000EN6thrust24THRUST_300001_SM_1000_NS6detail15normal_iteratorINSD_10device_ptrIdEEEEyS9_dNS7_10__identityEEEvT0_PT3_T1_NS0_13GridEvenShareISN_EET2_T4_E12temp_storage+128];
	add.f64 	%fd321, %fd319, %fd320;
	ld.shared.f64 	%fd322, [_ZZN3cub18CUB_300001_SM_10006detail6reduce18DeviceReduceKernelINS2_10policy_hubIdyN4cuda3std3__44plusIdEEE10Policy1000EN6thrust24THRUST_300001_SM_1000_NS6detail15normal_iteratorINSD_10device_ptrIdEEEEyS9_dNS7_10__identityEEEvT0_PT3_T1_NS0_13GridEvenShareISN_EET2_T4_E12temp_storage+136];
	add.f64 	%fd343, %fd321, %fd322;
	bra.uni 	$L__BB18_46;
$L__BB18_21:
	// begin inline asm
	mov.u32 %r145, %laneid;
	// end inline asm
	and.b32  	%r196, %r5, 992;
	add.s32 	%r197, %r196, 32;
	setp.gt.s32 	%p34, %r197, %r4;
	not.b32 	%r198, %r196;
	add.s32 	%r199, %r4, %r198;
	selp.b32 	%r194, %r199, 31, %p34;
	mov.b64 	%rd77, %fd332;
	mov.b64 	{%r147, %r152}, %rd77;
	mov.b32 	%r153, 1;
	mov.b32 	%r195, -1;
	// begin inline asm
	shfl.sync.down.b32 %r146, %r147, %r153, %r194, %r195;
	// end inline asm
	// begin inline asm
	shfl.sync.down.b32 %r151, %r152, %r153, %r194, %r195;
	// end inline asm
	mov.b64 	%rd78, {%r146, %r151};
	mov.b64 	%fd223, %rd78;
	setp.lt.s32 	%p35, %r145, %r194;
	add.f64 	%fd224, %fd332, %fd223;
	selp.f64 	%fd225, %fd224, %fd332, %p35;
	mov.b64 	%rd79, %fd225;
	mov.b64 	{%r157, %r162}, %rd79;
	mov.b32 	%r163, 2;
	// begin inline asm
	shfl.sync.down.b32 %r156, %r157, %r163, %r194, %r195;
	// end inline asm
	// begin inline asm
	shfl.sync.down.b32 %r161, %r162, %r163, %r194, %r195;
	// end inline asm
	mov.b64 	%rd80, {%r156, %r161};
	mov.b64 	%fd226, %rd80;
	add.s32 	%r200, %r145, 2;
	setp.gt.s32 	%p36, %r200, %r194;
	add.f64 	%fd227, %fd225, %fd226;
	selp.f64 	%fd228, %fd225, %fd227, %p36;
	mov.b64 	%rd81, %fd228;
	mov.b64 	{%r167, %r172}, %rd81;
	mov.b32 	%r173, 4;
	// begin inline asm
	shfl.sync.down.b32 %r166, %r167, %r173, %r194, %r195;
	// end inline asm
	// begin inline asm
	shfl.sync.down.b32 %r171, %r172, %r173, %r194, %r195;
	// end inline asm
	mov.b64 	%rd82, {%r166, %r171};
	mov.b64 	%fd229, %rd82;
	add.s32 	%r201, %r145, 4;
	setp.gt.s32 	%p37, %r201, %r194;
	add.f64 	%fd230, %fd228, %fd229;
	selp.f64 	%fd231, %fd228, %fd230, %p37;
	mov.b64 	%rd83, %fd231;
	mov.b64 	{%r177, %r182}, %rd83;
	mov.b32 	%r183, 8;
	// begin inline asm
	shfl.sync.down.b32 %r176, %r177, %r183, %r194, %r195;
	// end inline asm
	// begin inline asm
	shfl.sync.down.b32 %r181, %r182, %r183, %r194, %r195;
	// end inline asm
	mov.b64 	%rd84, {%r176, %r181};
	mov.b64 	%fd232, %rd84;
	add.s32 	%r202, %r145, 8;
	setp.gt.s32 	%p38, %r202, %r194;
	add.f64 	%fd233, %fd231, %fd232;
	selp.f64 	%fd234, %fd231, %fd233, %p38;
	mov.b64 	%rd85, %fd234;
	mov.b64 	{%r187, %r192}, %rd85;
	mov.b32 	%r193, 16;
	// begin inline asm
	shfl.sync.down.b32 %r186, %r187, %r193, %r194, %r195;
	// end inline asm
	// begin inline asm
	shfl.sync.down.b32 %r191, %r192, %r193, %r194, %r195;
	// end inline asm
	mov.b64 	%rd86, {%r186, %r191};
	mov.b64 	%fd235, %rd86;
	add.s32 	%r203, %r145, 16;
	setp.gt.s32 	%p39, %r203, %r194;
	add.f64 	%fd236, %fd234, %fd235;
	selp.f64 	%fd343, %fd234, %fd236, %p39;
	setp.ne.s32 	%p40, %r145, 0;
	@%p40 bra 	$L__BB18_23;
	shr.u32 	%r204, %r5, 2;
	and.b32  	%r205, %r204, 248;
	mov.u32 	%r206, _ZZN3cub18CUB_300001_SM_10006detail6reduce18DeviceReduceKernelINS2_10policy_hubIdyN4cuda3std3__44plusIdEEE10Policy1000EN6thrust24THRUST_300001_SM_1000_NS6detail15normal_iteratorINSD_10device_ptrIdEEEEyS9_dNS7_10__identityEEEvT0_PT3_T1_NS0_13GridEvenShareISN_EET2_T4_E12temp_storage;
	add.s32 	%r207, %r206, %r205;
	st.shared.f64 	[%r207+16], %fd343;
$L__BB18_23:
	bar.sync 	0;
	setp.ne.s32 	%p41, %r5, 0;
	@%p41 bra 	$L__BB18_46;
	setp.gt.s32 	%p42, %r4, 32;
	ld.shared.f64 	%fd237, [_ZZN3cub18CUB_300001_SM_10006detail6reduce18DeviceReduceKernelINS2_10policy_hubIdyN4cuda3std3__44plusIdEEE10Policy1000EN6thrust24THRUST_300001_SM_1000_NS6detail15normal_iteratorINSD_10device_ptrIdEEEEyS9_dNS7_10__identityEEEvT0_PT3_T1_NS0_13GridEvenShareISN_EET2_T4_E12temp_storage+24];
	add.f64 	%fd238, %fd343, %fd237;
	selp.f64 	%fd239, %fd238, %fd343, %p42;
	setp.gt.s32 	%p43, %r4, 64;
	ld.shared.f64 	%fd240, [_ZZN3cub18CUB_300001_SM_10006detail6reduce18DeviceReduceKernelINS2_10policy_hubIdyN4cuda3std3__44plusIdEEE10Policy1000EN6thrust24THRUST_300001_SM_1000_NS6detail15normal_iteratorINSD_10device_ptrIdEEEEyS9_dNS7_10__identityEEEvT0_PT3_T1_NS0_13GridEvenShareISN_EET2_T4_E12temp_storage+32];
	add.f64 	%fd241, %fd240, %fd239;
	selp.f64 	%fd242, %fd241, %fd239, %p43;
	setp.gt.s32 	%p44, %r4, 96;
	ld.shared.f64 	%fd243, [_ZZN3cub18CUB_300001_SM_10006detail6reduce18DeviceReduceKernelINS2_10policy_hubIdyN4cuda3std3__44plusIdEEE10Policy1000EN6thrust24THRUST_300001_SM_1000_NS6detail15normal_iteratorINSD_10device_ptrIdEEEEyS9_dNS7_10__identityEEEvT0_PT3_T1_NS0_13GridEvenShareISN_EET2_T4_E12temp_storage+40];
	add.f64 	%fd244, %fd243, %fd242;
	selp.f64 	%fd245, %fd244, %fd242, %p44;
	setp.gt.s32 	%p45, %r4, 128;
	ld.shared.f64 	%fd246, [_ZZN3cub18CUB_300001_SM_10006detail6reduce18DeviceReduceKernelINS2_10policy_hubIdyN4cuda3std3__44plusIdEEE10Policy1000EN6thrust24THRUST_300001_SM_1000_NS6detail15normal_iteratorINSD_10device_ptrIdEEEEyS9_dNS7_10__identityEEEvT0_PT3_T1_NS0_13GridEvenShareISN_EET2_T4_E12temp_storage+48];
	add.f64 	%fd247, %fd246, %fd245;
	selp.f64 	%fd248, %fd247, %fd245, %p45;
	setp.gt.s32 	%p46, %r4, 160;
	ld.shared.f64 	%fd249, [_ZZN3cub18CUB_300001_SM_10006detail6reduce18DeviceReduceKernelINS2_10policy_hubIdyN4cuda3std3__44plusIdEEE10Policy1000EN6thrust24THRUST_300001_SM_1000_NS6detail15normal_iteratorINSD_10device_ptrIdEEEEyS9_dNS7_10__identityEEEvT0_PT3_T1_NS0_13GridEvenShareISN_EET2_T4_E12temp_storage+56];
	add.f64 	%fd250, %fd249, %fd248;
	selp.f64 	%fd251, %fd250, %fd248, %p46;
	setp.gt.s32 	%p47, %r4, 192;
	ld.shared.f64 	%fd252, [_ZZN3cub18CUB_300001_SM_10006detail6reduce18DeviceReduceKernelINS2_10policy_hubIdyN4cuda3std3__44plusIdEEE10Policy1000EN6thrust24THRUST_300001_SM_1000_NS6detail15normal_iteratorINSD_10device_ptrIdEEEEyS9_dNS7_10__identityEEEvT0_PT3_T1_NS0_13GridEvenShareISN_EET2_T4_E12temp_storage+64];
	add.f64 	%fd253, %fd252, %fd251;
	selp.f64 	%fd254, %fd253, %fd251, %p47;
	setp.gt.s32 	%p48, %r4, 224;
	ld.shared.f64 	%fd255, [_ZZN3cub18CUB_300001_SM_10006detail6reduce18DeviceReduceKernelINS2_10policy_hubIdyN4cuda3std3__44plusIdEEE10Policy1000EN6thrust24THRUST_300001_SM_1000_NS6detail15normal_iteratorINSD_10device_ptrIdEEEEyS9_dNS7_10__identityEEEvT0_PT3_T1_NS0_13GridEvenShareISN_EET2_T4_E12temp_storage+72];
	add.f64 	%fd256, %fd255, %fd254;
	selp.f64 	%fd257, %fd256, %fd254, %p48;
	setp.gt.s32 	%p49, %r4, 256;
	ld.shared.f64 	%fd258, [_ZZN3cub18CUB_300001_SM_10006detail6reduce18DeviceReduceKernelINS2_10policy_hubIdyN4cuda3std3__44plusIdEEE10Policy1000EN6thrust24THRUST_300001_SM_1000_NS6detail15normal_iteratorINSD_10device_ptrIdEEEEyS9_dNS7_10__identityEEEvT0_PT3_T1_NS0_13GridEvenShareISN_EET2_T4_E12temp_storage+80];
	add.f64 	%fd259, %fd258, %fd257;
	selp.f64 	%fd260, %fd259, %fd257, %p49;
	setp.gt.s32 	%p50, %r4, 288;
	ld.shared.f64 	%fd261, [_ZZN3cub18CUB_300001_SM_10006detail6reduce18DeviceReduceKernelINS2_10policy_hubIdyN4cuda3std3__44plusIdEEE10Policy1000EN6thrust24THRUST_300001_SM_1000_NS6detail15normal_iteratorINSD_10device_ptrIdEEEEyS9_dNS7_10__identityEEEvT0_PT3_T1_NS0_13GridEvenShareISN_EET2_T4_E12temp_storage+88];
	add.f64 	%fd262, %fd261, %fd260;
	selp.f64 	%fd263, %fd262, %fd260, %p50;
	setp.gt.s32 	%p51, %r4, 320;
	ld.shared.f64 	%fd264, [_ZZN3cub18CUB_300001_SM_10006detail6reduce18DeviceReduceKernelINS2_10policy_hubIdyN4cuda3std3__44plusIdEEE10Policy1000EN6thrust24THRUST_300001_SM_1000_NS6detail15normal_iteratorINSD_10device_ptrIdEEEEyS9_dNS7_10__identityEEEvT0_PT3_T1_NS0_13GridEvenShareISN_EET2_T4_E12temp_storage+96];
	add.f64 	%fd265, %fd264, %fd263;
	selp.f64 	%fd266, %fd265, %fd263, %p51;
	setp.gt.s32 	%p52, %r4, 352;
	ld.shared.f64 	%fd267, [_ZZN3cub18CUB_300001_SM_10006detail6reduce18DeviceReduceKernelINS2_10policy_hubIdyN4cuda3std3__44plusIdEEE10Policy1000EN6thrust24THRUST_300001_SM_1000_NS6detail15normal_iteratorINSD_10device_ptrIdEEEEyS9_dNS7_10__identityEEEvT0_PT3_T1_NS0_13GridEvenShareISN_EET2_T4_E12temp_storage+104];
	add.f64 	%fd268, %fd267, %fd266;
	selp.f64 	%fd269, %fd268, %fd266, %p52;
	setp.gt.s32 	%p53, %r4, 384;
	ld.shared.f64 	%fd270, [_ZZN3cub18CUB_300001_SM_10006detail6reduce18DeviceReduceKernelINS2_10policy_hubIdyN4cuda3std3__44plusIdEEE10Policy1000EN6thrust24THRUST_300001_SM_1000_NS6detail15normal_iteratorINSD_10device_ptrIdEEEEyS9_dNS7_10__identityEEEvT0_PT3_T1_NS0_13GridEvenShareISN_EET2_T4_E12temp_storage+112];
	add.f64 	%fd271, %fd270, %fd269;
	selp.f64 	%fd272, %fd271, %fd269, %p53;
	setp.gt.s32 	%p54, %r4, 416;
	ld.shared.f64 	%fd273, [_ZZN3cub18CUB_300001_SM_10006detail6reduce18DeviceReduceKernelINS2_10policy_hubIdyN4cuda3std3__44plusIdEEE10Policy1000EN6thrust24THRUST_300001_SM_1000_NS6detail15normal_iteratorINSD_10device_ptrIdEEEEyS9_dNS7_10__identityEEEvT0_PT3_T1_NS0_13GridEvenShareISN_EET2_T4_E12temp_storage+120];
	add.f64 	%fd274, %fd273, %fd272;
	selp.f64 	%fd275, %fd274, %fd272, %p54;
	setp.gt.s32 	%p55, %r4, 448;
	ld.shared.f64 	%fd276, [_ZZN3cub18CUB_300001_SM_10006detail6reduce18DeviceReduceKernelINS2_10policy_hubIdyN4cuda3std3__44plusIdEEE10Policy1000EN6thrust24THRUST_300001_SM_1000_NS6detail15normal_iteratorINSD_10device_ptrIdEEEEyS9_dNS7_10__identityEEEvT0_PT3_T1_NS0_13GridEvenShareISN_EET2_T4_E12temp_storage+128];
	add.f64 	%fd277, %fd276, %fd275;
	selp.f64 	%fd278, %fd277, %fd275, %p55;
	setp.gt.s32 	%p56, %r4, 480;
	ld.shared.f64 	%fd279, [_ZZN3cub18CUB_300001_SM_10006detail6reduce18DeviceReduceKernelINS2_10policy_hubIdyN4cuda3std3__44plusIdEEE10Policy1000EN6thrust24THRUST_300001_SM_1000_NS6detail15normal_iteratorINSD_10device_ptrIdEEEEyS9_dNS7_10__identityEEEvT0_PT3_T1_NS0_13GridEvenShareISN_EET2_T4_E12temp_storage+136];
	add.f64 	%fd280, %fd279, %fd278;
	selp.f64 	%fd343, %fd280, %fd278, %p56;
	bra.uni 	$L__BB18_46;
$L__BB18_25:
	cvt.u32.u64 	%r52, %rd4;
	mov.u32 	%r27, %tid.x;
	add.s32 	%r53, %r52, %r27;
	mul.wide.u32 	%rd27, %r53, 8;
	add.s64 	%rd28, %rd2, %rd27;
	ld.global.f64 	%fd41, [%rd28];
	ld.global.f64 	%fd42, [%rd28+4096];
	ld.global.f64 	%fd43, [%rd28+8192];
	ld.global.f64 	%fd44, [%rd28+12288];
	ld.global.f64 	%fd45, [%rd28+16384];
	ld.global.f64 	%fd46, [%rd28+20480];
	ld.global.f64 	%fd47, [%rd28+24576];
	add.f64 	%fd48, %fd41, %fd42;
	add.f64 	%fd49, %fd48, %fd43;
	add.f64 	%fd50, %fd49, %fd44;
	add.f64 	%fd51, %fd50, %fd45;
	add.f64 	%fd52, %fd51, %fd46;
	add.f64 	%fd342, %fd52, %fd47;
	setp.lt.u64 	%p2, %rd5, %rd3;
	@%p2 bra 	$L__BB18_42;
	cvt.u32.u64 	%r55, %rd3;
	cvt.u64.u32 	%rd10, %r27;
	add.s64 	%rd103, %rd4, %rd3;
	cvt.u32.u64 	%r28, %rd1;
	not.b32 	%r57, %r27;
	add.s32 	%r58, %r57, %r28;
	sub.s32 	%r59, %r58, %r55;
	sub.s32 	%r272, %r59, %r52;
	add.s64 	%rd29, %rd103, %rd10;
	shl.b64 	%rd30, %rd29, 3;
	add.s64 	%rd31, %rd30, %rd2;
	add.s64 	%rd102, %rd31, 32768;
	mov.b32 	%r273, 0;
	mov.u64 	%rd104, %rd4;
$L__BB18_27:
	cvt.s64.s32 	%rd16, %r50;
	add.s64 	%rd104, %rd104, %rd16;
	add.s64 	%rd32, %rd1, -3584;
	setp.gt.u64 	%p3, %rd104, %rd32;
	@%p3 bra 	$L__BB18_29;
	mul.lo.s32 	%r61, %r1, 3584;
	cvt.s64.s32 	%rd33, %r61;
	add.s64 	%rd34, %rd104, %rd10;
	shl.b64 	%rd35, %rd34, 3;
	add.s64 	%rd36, %rd2, %rd35;
	ld.global.f64 	%fd53, [%rd36];
	ld.global.f64 	%fd54, [%rd36+4096];
	ld.global.f64 	%fd55, [%rd36+8192];
	ld.global.f64 	%fd56, [%rd36+12288];
	ld.global.f64 	%fd57, [%rd36+16384];
	ld.global.f64 	%fd58, [%rd36+20480];
	ld.global.f64 	%fd59, [%rd36+24576];
	add.f64 	%fd60, %fd342, %fd53;
	add.f64 	%fd61, %fd60, %fd54;
	add.f64 	%fd62, %fd61, %fd55;
	add.f64 	%fd63, %fd62, %fd56;
	add.f64 	%fd64, %fd63, %fd57;
	add.f64 	%fd65, %fd64, %fd58;
	add.f64 	%fd342, %fd65, %fd59;
	sub.s64 	%rd37, %rd1, %rd104;
	setp.lt.u64 	%p4, %rd37, %rd33;
	add.s32 	%r273, %r273, 1;
	add.s64 	%rd103, %rd103, %rd33;
	sub.s32 	%r272, %r272, %r61;
	mul.wide.s32 	%rd38, %r61, 8;
	add.s64 	%rd102, %rd102, %rd38;
	@%p4 bra 	$L__BB18_42;
	bra.uni 	$L__BB18_27;
$L__BB18_29:
	setp.le.u64 	%p5, %rd1, %rd104;
	cvt.u32.u64 	%r62, %rd104;
	cvt.u32.u64 	%r63, %rd1;
	sub.s32 	%r64, %r63, %r62;
	setp.ge.s32 	%p6, %r27, %r64;
	or.pred  	%p7, %p5, %p6;
	@%p7 bra 	$L__BB18_42;
	cvt.u32.u64 	%r66, %rd16;
	cvt.u32.u64 	%r67, %rd4;
	not.b32 	%r68, %r27;
	add.s32 	%r69, %r68, %r28;
	add.s32 	%r70, %r66, %r67;
	sub.s32 	%r71, %r69, %r70;
	mul.lo.s32 	%r72, %r1, %r273;
	mad.lo.s32 	%r73, %r72, -3584, %r71;
	shr.u32 	%r74, %r73, 9;
	add.s32 	%r34, %r74, 1;
	and.b32  	%r35, %r34, 15;
	setp.lt.u32 	%p8, %r73, 7680;
	mov.u32 	%r276, %r27;
	@%p8 bra 	$L__BB18_33;
	shr.u32 	%r75, %r272, 9;
	add.s32 	%r76, %r75, 1;
	and.b32  	%r77, %r76, 16777200;
	neg.s32 	%r274, %r77;
	mov.u32 	%r276, %r27;
$L__BB18_32:
	.pragma "nounroll";
	ld.global.f64 	%fd67, [%rd102+-32768];
	add.f64 	%fd68, %fd342, %fd67;
	ld.global.f64 	%fd69, [%rd102+-28672];
	add.f64 	%fd70, %fd68, %fd69;
	ld.global.f64 	%fd71, [%rd102+-24576];
	add.f64 	%fd72, %fd70, %fd71;
	ld.global.f64 	%fd73, [%rd102+-20480];
	add.f64 	%fd74, %fd72, %fd73;
	ld.global.f64 	%fd75, [%rd102+-16384];
	add.f64 	%fd76, %fd74, %fd75;
	ld.global.f64 	%fd77, [%rd102+-12288];
	add.f64 	%fd78, %fd76, %fd77;
	ld.global.f64 	%fd79, [%rd102+-8192];
	add.f64 	%fd80, %fd78, %fd79;
	ld.global.f64 	%fd81, [%rd102+-4096];
	add.f64 	%fd82, %fd80, %fd81;
	ld.global.f64 	%fd83, [%rd102];
	add.f64 	%fd84, %fd82, %fd83;
	ld.global.f64 	%fd85, [%rd102+4096];
	add.f64 	%fd86, %fd84, %fd85;
	ld.global.f64 	%fd87, [%rd102+8192];
	add.f64 	%fd88, %fd86, %fd87;
	ld.global.f64 	%fd89, [%rd102+12288];
	add.f64 	%fd90, %fd88, %fd89;
	ld.global.f64 	%fd91, [%rd102+16384];
	add.f64 	%fd92, %fd90, %fd91;
	ld.global.f64 	%fd93, [%rd102+20480];
	add.f64 	%fd94, %fd92, %fd93;
	ld.global.f64 	%fd95, [%rd102+24576];
	add.f64 	%fd96, %fd94, %fd95;
	ld.global.f64 	%fd97, [%rd102+28672];
	add.f64 	%fd342, %fd96, %fd97;
	add.s32 	%r276, %r276, 8192;
	add.s32 	%r274, %r274, 16;
	add.s64 	%rd102, %rd102, 65536;
	setp.ne.s32 	%p9, %r274, 0;
	@%p9 bra 	$L__BB18_32;
$L__BB18_33:
	setp.eq.s32 	%p10, %r35, 0;
	@%p10 bra 	$L__BB18_42;
	and.b32  	%r42, %r34, 7;
	setp.lt.u32 	%p11, %r35, 8;
	@%p11 bra 	$L__BB18_36;
	cvt.u64.u32 	%rd39, %r276;
	add.s64 	%rd40, %rd104, %rd39;
	shl.b64 	%rd41, %rd40, 3;
	add.s64 	%rd42, %rd2, %rd41;
	ld.global.f64 	%fd99, [%rd42];
	add.f64 	%fd100, %fd342, %fd99;
	ld.global.f64 	%fd101, [%rd42+4096];
	add.f64 	%fd102, %fd100, %fd101;
	ld.global.f64 	%fd103, [%rd42+8192];
	add.f64 	%fd104, %fd102, %fd103;
	ld.global.f64 	%fd105, [%rd42+12288];
	add.f64 	%fd106, %fd104, %fd105;
	ld.global.f64 	%fd107, [%rd42+16384];
	add.f64 	%fd108, %fd106, %fd107;
	ld.global.f64 	%fd109, [%rd42+20480];
	add.f64 	%fd110, %fd108, %fd109;
	ld.global.f64 	%fd111, [%rd42+24576];
	add.f64 	%fd112, %fd110, %fd111;
	ld.global.f64 	%fd113, [%rd42+28672];
	add.f64 	%fd342, %fd112, %fd113;
	add.s32 	%r276, %r276, 4096;
$L__BB18_36:
	setp.eq.s32 	%p12, %r42, 0;
	@%p12 bra 	$L__BB18_42;
	setp.lt.u32 	%p13, %r42, 4;
	@%p13 bra 	$L__BB18_39;
	cvt.u64.u32 	%rd43, %r276;
	add.s64 	%rd44, %rd104, %rd43;
	shl.b64 	%rd45, %rd44, 3;
	add.s64 	%rd46, %rd2, %rd45;
	ld.global.f64 	%fd115, [%rd46];
	add.f64 	%fd116, %fd342, %fd115;
	ld.global.f64 	%fd117, [%rd46+4096];
	add.f64 	%fd118, %fd116, %fd117;
	ld.global.f64 	%fd119, [%rd46+8192];
	add.f64 	%fd120, %fd118, %fd119;
	ld.global.f64 	%fd121, [%rd46+12288];
	add.f64 	%fd342, %fd120, %fd121;
	add.s32 	%r276, %r276, 2048;
$L__BB18_39:
	and.b32  	%r78, %r34, 3;
	setp.eq.s32 	%p14, %r78, 0;
	@%p14 bra 	$L__BB18_42;
	cvt.u64.u32 	%rd47, %r276;
	add.s64 	%rd48, %rd47, %rd103;
	shl.b64 	%rd49, %rd48, 3;
	add.s64 	%rd106, %rd2, %rd49;
	cvt.u16.u32 	%rs1, %r272;
	shr.u16 	%rs2, %rs1, 9;
	add.s16 	%rs3, %rs2, 1;
	cvt.u32.u16 	%r79, %rs3;
	and.b32  	%r80, %r79, 3;
	neg.s32 	%r279, %r80;
$L__BB18_41:
	.pragma "nounroll";
	ld.global.f64 	%fd122, [%rd106];
	add.f64 	%fd342, %fd342, %fd122;
	add.s64 	%rd106, %rd106, 4096;
	add.s32 	%r279, %r279, 1;
	setp.ne.s32 	%p15, %r279, 0;
	@%p15 bra 	$L__BB18_41;
$L__BB18_42:
	// begin inline asm
	mov.u32 %r81, %laneid;
	// end inline asm
	mov.b64 	%rd50, %fd342;
	mov.b64 	{%r83, %r88}, %rd50;
	mov.b32 	%r89, 1;
	mov.b32 	%r130, 31;
	mov.b32 	%r131, -1;
	// begin inline asm
	shfl.sync.down.b32 %r82, %r83, %r89, %r130, %r131;
	// end inline asm
	// begin inline asm
	shfl.sync.down.b32 %r87, %r88, %r89, %r130, %r131;
	// end inline asm
	mov.b64 	%rd51, {%r82, %r87};
	mov.b64 	%fd123, %rd51;
	setp.gt.s32 	%p16, %r81, 30;
	add.f64 	%fd124, %fd342, %fd123;
	selp.f64 	%fd125, %fd342, %fd124, %p16;
	mov.b64 	%rd52, %fd125;
	mov.b64 	{%r93, %r98}, %rd52;
	mov.b32 	%r99, 2;
	// begin inline asm
	shfl.sync.down.b32 %r92, %r93, %r99, %r130, %r131;
	// end inline asm
	// begin inline asm
	shfl.sync.down.b32 %r97, %r98, %r99, %r130, %r131;
	// end inline asm
	mov.b64 	%rd53, {%r92, %r97};
	mov.b64 	%fd126, %rd53;
	setp.gt.s32 	%p17, %r81, 29;
	add.f64 	%fd127, %fd125, %fd126;
	selp.f64 	%fd128, %fd125, %fd127, %p17;
	mov.b64 	%rd54, %fd128;
	mov.b64 	{%r103, %r108}, %rd54;
	mov.b32 	%r109, 4;
	// begin inline asm
	shfl.sync.down.b32 %r102, %r103, %r109, %r130, %r131;
	// end inline asm
	// begin inline asm
	shfl.sync.down.b32 %r107, %r108, %r109, %r130, %r131;
	// end inline asm
	mov.b64 	%rd55, {%r102, %r107};
	mov.b64 	%fd129, %rd55;
	setp.gt.s32 	%p18, %r81, 27;
	add.f64 	%fd130, %fd128, %fd129;
	selp.f64 	%fd131, %fd128, %fd130, %p18;
	mov.b64 	%rd56, %fd131;
	mov.b64 	{%r113, %r118}, %rd56;
	mov.b32 	%r119, 8;
	// begin inline asm
	shfl.sync.down.b32 %r112, %r113, %r119, %r130, %r131;
	// end inline asm
	// begin inline asm
	shfl.sync.down.b32 %r117, %r118, %r119, %r130, %r131;
	// end inline asm
	mov.b64 	%rd57, {%r112, %r117};
	mov.b64 	%fd132, %rd57;
	setp.gt.s32 	%p19, %r81, 23;
	add.f64 	%fd133, %fd131, %fd132;
	selp.f64 	%fd134, %fd131, %fd133, %p19;
	mov.b64 	%rd58, %fd134;
	mov.b64 	{%r123, %r128}, %rd58;
	mov.b32 	%r129, 16;
	// begin inline asm
	shfl.sync.down.b32 %r122, %r123, %r129, %r130, %r131;
	// end inline asm
	// begin inline asm
	shfl.sync.down.b32 %r127, %r128, %r129, %r130, %r131;
	// end inline asm
	mov.b64 	%rd59, {%r122, %r127};
	mov.b64 	%fd135, %rd59;
	setp.gt.s32 	%p20, %r81, 15;
	add.f64 	%fd37, %fd134, %fd135;
	selp.f64 	%fd343, %fd134, %fd37, %p20;
	setp.ne.s32 	%p21, %r81, 0;
	@%p21 bra 	$L__BB18_44;
	shr.u32 	%r132, %r27, 2;
	and.b32  	%r133, %r132, 248;
	mov.u32 	%r134, _ZZN3cub18CUB_300001_SM_10006detail6reduce18DeviceReduceKernelINS2_10policy_hubIdyN4cuda3std3__44plusIdEEE10Policy1000EN6thrust24THRUST_300001_SM_1000_NS6detail15normal_iteratorINSD_10device_ptrIdEEEEyS9_dNS7_10__identityEEEvT0_PT3_T1_NS0_13GridEvenShareISN_EET2_T4_E12temp_storage;
	add.s32 	%r135, %r134, %r133;
	st.shared.f64 	[%r135+16], %fd37;
$L__BB18_44:
	bar.sync 	0;
	setp.ne.s32 	%p22, %r27, 0;
	@%p22 bra 	$L__BB18_46;
	ld.shared.f64 	%fd136, [_ZZN3cub18CUB_300001_SM_10006detail6reduce18DeviceReduceKernelINS2_10policy_hubIdyN4cuda3std3__44plusIdEEE10Policy1000EN6thrust24THRUST_300001_SM_1000_NS6detail15normal_iteratorINSD_10device_ptrIdEEEEyS9_dNS7_10__identityEEEvT0_PT3_T1_NS0_13GridEvenShareISN_EET2_T4_E12temp_storage+24];
	add.f64 	%fd137, %fd343, %fd136;
	ld.shared.f64 	%fd138, [_ZZN3cub18CUB_300001_SM_10006detail6reduce18DeviceReduceKernelINS2_10policy_hubIdyN4cuda3std3__44plusIdEEE10Policy1000EN6thrust24THRUST_300001_SM_1000_NS6detail15normal_iteratorINSD_10device_ptrIdEEEEyS9_dNS7_10__identityEEEvT0_PT3_T1_NS0_13GridEvenShareISN_EET2_T4_E12temp_storage+32];
	add.f64 	%fd139, %fd137, %fd138;
	ld.shared.f64 	%fd140, [_ZZN3cub18CUB_300001_SM_10006detail6reduce18DeviceReduceKernelINS2_10policy_hubIdyN4cuda3std3__44plusIdEEE10Policy1000EN6thrust24THRUST_300001_SM_1000_NS6detail15normal_iteratorINSD_10device_ptrIdEEEEyS9_dNS7_10__identityEEEvT0_PT3_T1_NS0_13GridEvenShareISN_EET2_T4_E12temp_storage+40];
	add.f64 	%fd141, %fd139, %fd140;
	ld.shared.f64 	%fd142, [_ZZN3cub18CUB_300001_SM_10006detail6reduce18DeviceReduceKernelINS2_10policy_hubIdyN4cuda3std3__44plusIdEEE10Policy1000EN6thrust24THRUST_300001_SM_1000_NS6detail15normal_iteratorINSD_10device_ptrIdEEEEyS9_dNS7_10__identityEEEvT0_PT3_T1_NS0_13GridEvenShareISN_EET2_T4_E12temp_storage+48];
	add.f64 	%fd143, %fd141, %fd142;
	ld.shared.f64 	%fd144, [_ZZN3cub18CUB_300001_SM_10006detail6reduce18DeviceReduceKernelINS2_10policy_hubIdyN4cuda3std3__44plusIdEEE10Policy1000EN6thrust24THRUST_300001_SM_1000_NS6detail15normal_iteratorINSD_10device_ptrIdEEEEyS9_dNS7_10__identityEEEvT0_PT3_T1_NS0_13GridEvenShareISN_EET2_T4_E12temp_storage+56];
	add.f64 	%fd145, %fd143, %fd144;
	ld.shared.f64 	%fd146, [_ZZN3cub18CUB_300001_SM_10006detail6reduce18DeviceReduceKernelINS2_10policy_hubIdyN4cuda3std3__44plusIdEEE10Policy1000EN6thrust24THRUST_300001_SM_1000_NS6detail15normal_iteratorINSD_10device_ptrIdEEEEyS9_dNS7_10__identityEEEvT0_PT3_T1_NS0_13GridEvenShareISN_EET2_T4_E12temp_storage+64];
	add.f64 	%fd147, %fd145, %fd146;
	ld.shared.f64 	%fd148, [_ZZN3cub18CUB_300001_SM_10006detail6reduce18DeviceReduceKernelINS2_10policy_hubIdyN4cuda3std3__44plusIdEEE10Policy1000EN6thrust24THRUST_300001_SM_1000_NS6detail15normal_iteratorINSD_10device_ptrIdEEEEyS9_dNS7_10__identityEEEvT0_PT3_T1_NS0_13GridEvenShareISN_EET2_T4_E12temp_storage+72];
	add.f64 	%fd149, %fd147, %fd148;
	ld.shared.f64 	%fd150, [_ZZN3cub18CUB_300001_SM_10006detail6reduce18DeviceReduceKernelINS2_10policy_hubIdyN4cuda3std3__44plusIdEEE10Policy1000EN6thrust24THRUST_300001_SM_1000_NS6detail15normal_iteratorINSD_10device_ptrIdEEEEyS9_dNS7_10__identityEEEvT0_PT3_T1_NS0_13GridEvenShareISN_EET2_T4_E12temp_storage+80];
	add.f64 	%fd151, %fd149, %fd150;
	ld.shared.f64 	%fd152, [_ZZN3cub18CUB_300001_SM_10006detail6reduce18DeviceReduceKernelINS2_10policy_hubIdyN4cuda3std3__44plusIdEEE10Policy1000EN6thrust24THRUST_300001_SM_1000_NS6detail15normal_iteratorINSD_10device_ptrIdEEEEyS9_dNS7_10__identityEEEvT0_PT3_T1_NS0_13GridEvenShareISN_EET2_T4_E12temp_storage+88];
	add.f64 	%fd153, %fd151, %fd152;
	ld.shared.f64 	%fd154, [_ZZN3cub18CUB_300001_SM_10006detail6reduce18DeviceReduceKernelINS2_10policy_hubIdyN4cuda3std3__44plusIdEEE10Policy1000EN6thrust24THRUST_300001_SM_1000_NS6detail15normal_iteratorINSD_10device_ptrIdEEEEyS9_dNS7_10__identityEEEvT0_PT3_T1_NS0_13GridEvenShareISN_EET2_T4_E12temp_storage+96];
	add.f64 	%fd155, %fd153, %fd154;
	ld.shared.f64 	%fd156, [_ZZN3cub18CUB_300001_SM_10006detail6reduce18DeviceReduceKernelINS2_10policy_hubIdyN4cuda3std3__44plusIdEEE10Policy1000EN6thrust24THRUST_300001_SM_1000_NS6detail15normal_iteratorINSD_10device_ptrIdEEEEyS9_dNS7_10__identityEEEvT0_PT3_T1_NS0_13GridEvenShareISN_EET2_T4_E12temp_storage+104];
	add.f64 	%fd157, %fd155, %fd156;
	ld.shared.f64 	%fd158, [_ZZN3cub18CUB_300001_SM_10006detail6reduce18DeviceReduceKernelINS2_10policy_hubIdyN4cuda3std3__44plusIdEEE10Policy1000EN6thrust24THRUST_300001_SM_1000_NS6detail15normal_iteratorINSD_10device_ptrIdEEEEyS9_dNS7_10__identityEEEvT0_PT3_T1_NS0_13GridEvenShareISN_EET2_T4_E12temp_storage+112];
	add.f64 	%fd159, %fd157, %fd158;
	ld.shared.f64 	%fd160, [_ZZN3cub18CUB_300001_SM_10006detail6reduce18DeviceReduceKernelINS2_10policy_hubIdyN4cuda3std3__44plusIdEEE10Policy1000EN6thrust24THRUST_300001_SM_1000_NS6detail15normal_iteratorINSD_10device_ptrIdEEEEyS9_dNS7_10__identityEEEvT0_PT3_T1_NS0_13GridEvenShareISN_EET2_T4_E12temp_storage+120];
	add.f64 	%fd161, %fd159, %fd160;
	ld.shared.f64 	%fd162, [_ZZN3cub18CUB_300001_SM_10006detail6reduce18DeviceReduceKernelINS2_10policy_hubIdyN4cuda3std3__44plusIdEEE10Policy1000EN6thrust24THRUST_300001_SM_1000_NS6detail15normal_iteratorINSD_10device_ptrIdEEEEyS9_dNS7_10__identityEEEvT0_PT3_T1_NS0_13GridEvenShareISN_EET2_T4_E12temp_storage+128];
	add.f64 	%fd163, %fd161, %fd162;
	ld.shared.f64 	%fd164, [_ZZN3cub18CUB_300001_SM_10006detail6reduce18DeviceReduceKernelINS2_10policy_hubIdyN4cuda3std3__44plusIdEEE10Policy1000EN6thrust24THRUST_300001_SM_1000_NS6detail15normal_iteratorINSD_10device_ptrIdEEEEyS9_dNS7_10__identityEEEvT0_PT3_T1_NS0_13GridEvenShareISN_EET2_T4_E12temp_storage+136];
	add.f64 	%fd343, %fd163, %fd164;
$L__BB18_46:
	mov.u32 	%r263, %tid.x;
	setp.ne.s32 	%p64, %r263, 0;
	@%p64 bra 	$L__BB18_48;
	ld.param.u64 	%rd100, [_ZN3cub18CUB_300001_SM_10006detail6reduce18DeviceReduceKernelINS2_10policy_hubIdyN4cuda3std3__44plusIdEEE10Policy1000EN6thrust24THRUST_300001_SM_1000_NS6detail15normal_iteratorINSD_10device_ptrIdEEEEyS9_dNS7_10__identityEEEvT0_PT3_T1_NS0_13GridEvenShareISN_EET2_T4__param_1];
	cvta.to.global.u64 	%rd97, %rd100;
	mul.wide.u32 	%rd98, %r2, 8;
	add.s64 	%rd99, %rd97, %rd98;
	st.global.f64 	[%rd99], %fd343;
$L__BB18_48:
	ret;

}


// ===== COMPILED SASS (sm_100) =====

	.target	sm_100

	.elftype	@"ET_EXEC"


//--------------------- .note.nv.tkinfo           --------------------------
	.section	.note.nv.tkinfo,"",@"SHT_NOTE"
	.sectionflags	@"SHF_NOTE_NV_TKINFO"
	.tkinfo
        /*0018*/ 	.word	0x00000002
        /*0030*/ 	.string	""
        /*0030*/ 	.string	"ptxas"
        /*0030*/ 	.string	"Cuda compilation tools, release 13.0, V13.0.88"
        /*0030*/ 	.string	"Build cuda_13.0.r13.0/compiler.36424714_0"
        /*0030*/ 	.string	"-arch sm_100 -m 64 "



//--------------------- .note.nv.cuinfo           --------------------------
	.section	.note.nv.cuinfo,"",@"SHT_NOTE"
	.sectionflags	@"SHF_NOTE_NV_CUINFO"
        /*0018*/ 	.short	0x0002
        /*001a*/ 	.short	0x0064
        /*001c*/ 	.short	0x0082
	.zero		2


//--------------------- .nv.info                  --------------------------
	.section	.nv.info,"",@"SHT_CUDA_INFO"
	.align	4


	//----- nvinfo : EIATTR_REGCOUNT
	.align		4
        /*0000*/ 	.byte	0x04, 0x2f
        /*0002*/ 	.short	(.L_44 - .L_43)
	.align		4
.L_43:
        /*0004*/ 	.word	index@(_ZN3cub18CUB_300001_SM_10006detail11EmptyKernelIvEEvv)
        /*0008*/ 	.word	0x00000004


	//----- nvinfo : EIATTR_FRAME_SIZE
	.align		4
.L_44:
        /*000c*/ 	.byte	0x04, 0x11
        /*000e*/ 	.short	(.L_46 - .L_45)
	.align		4
.L_45:
        /*0010*/ 	.word	index@(_ZN3cub18CUB_300001_SM_10006detail11EmptyKernelIvEEvv)
        /*0014*/ 	.word	0x00000000


	//----- nvinfo : EIATTR_REGCOUNT
	.align		4
.L_46:
        /*0018*/ 	.byte	0x04, 0x2f
        /*001a*/ 	.short	(.L_48 - .L_47)
	.align		4
.L_47:
        /*001c*/ 	.word	index@(_ZN3cub18CUB_300001_SM_10006detail8for_each13static_kernelINS2_12policy_hub_t12policy_500_tEmN6thrust24THRUST_300001_SM_1000_NS8cuda_cub20__uninitialized_fill7functorINS7_10device_ptrIfEEfEEEEvT0_T1_)
        /*0020*/ 	.word	0x00000008


	//----- nvinfo : EIATTR_FRAME_SIZE
	.align		4
.L_48:
        /*0024*/ 	.byte	0x04, 0x11
        /*0026*/ 	.short	(.L_50 - .L_49)
	.align		4
.L_49:
        /*0028*/ 	.word	index@(_ZN3cub18CUB_300001_SM_10006detail8for_each13static_kernelINS2_12policy_hub_t12policy_500_tEmN6thrust24THRUST_300001_SM_1000_NS8cuda_cub20__uninitialized_fill7functorINS7_10device_ptrIfEEfEEEEvT0_T1_)
        /*002c*/ 	.word	0x00000000


	//----- nvinfo : EIATTR_REGCOUNT
	.align		4
.L_50:
        /*0030*/ 	.byte	0x04, 0x2f
        /*0032*/ 	.short	(.L_52 - .L_51)
	.align		4
.L_51:
        /*0034*/ 	.word	index@(_ZN3cub18CUB_300001_SM_10006detail8for_each13static_kernelINS2_12policy_hub_t12policy_500_tEmN6thrust24THRUST_300001_SM_1000_NS8cuda_cub20__uninitialized_fill7functorINS7_10device_ptrIdEEdEEEEvT0_T1_)
        /*0038*/ 	.word	0x00000009


	//----- nvinfo : EIATTR_FRAME_SIZE
	.align		4
.L_52:
        /*003c*/ 	.byte	0x04, 0x11
        /*003e*/ 	.short	(.L_54 - .L_53)
	.align		4
.L_53:
        /*0040*/ 	.word	index@(_ZN3cub18CUB_300001_SM_10006detail8for_each13static_kernelINS2_12policy_hub_t12policy_500_tEmN6thrust24THRUST_300001_SM_1000_NS8cuda_cub20__uninitialized_fill7functorINS7_10device_ptrIdEEdEEEEvT0_T1_)
        /*0044*/ 	.word	0x00000000


	//----- nvinfo : EIATTR_REGCOUNT
	.align		4
.L_54:
        /*0048*/ 	.byte	0x04, 0x2f
        /*004a*/ 	.short	(.L_56 - .L_55)
	.align		4
.L_55:
        /*004c*/ 	.word	index@(_ZN3cub18CUB_300001_SM_10006detail9transform16transform_kernelINS2_10policy_hubILb1EN4cuda3std3__45tupleIJN6thrust24THRUST_300001_SM_1000_NS17counting_iteratorIjNSA_11use_defaultESC_SC_EEEEEE10policy1000Ei7psrngenNSA_6detail15normal_iteratorINSA_10device_ptrIfEEEEJSD_EEEvT0_iT1_T2_DpNS2_10kernel_argIT3_EE)
        /*0050*/ 	.word	0x0000001e


	//----- nvinfo : EIATTR_FRAME_SIZE
	.align		4
.L_56:
        /*0054*/ 	.byte	0x04, 0x11
        /*0056*/ 	.short	(.L_58 - .L_57)
	.align		4
.L_57:
        /*0058*/ 	.word	index@(_ZN3cub18CUB_300001_SM_10006detail9transform16transform_kernelINS2_10policy_hubILb1EN4cuda3std3__45tupleIJN6thrust24THRUST_300001_SM_1000_NS17counting_iteratorIjNSA_11use_defaultESC_SC_EEEEEE10policy1000Ei7psrngenNSA_6detail15normal_iteratorINSA_10device_ptrIfEEEEJSD_EEEvT0_iT1_T2_DpNS2_10kernel_argIT3_EE)
        /*005c*/ 	.word	0x00000000


	//----- nvinfo : EIATTR_REGCOUNT
	.align		4
.L_58:
        /*0060*/ 	.byte	0x04, 0x2f
        /*0062*/ 	.short	(.L_60 - .L_59)
	.align		4
.L_59:
        /*0064*/ 	.word	index@(_ZN3cub18CUB_300001_SM_10006detail9transform16transform_kernelINS2_10policy_hubILb1EN4cuda3std3__45tupleIJN6thrust24THRUST_300001_SM_1000_NS17counting_iteratorIjNSA_11use_defaultESC_SC_EEEEEE10policy1000El7psrngenNSA_6detail15normal_iteratorINSA_10device_ptrIfEEEEJSD_EEEvT0_iT1_T2_DpNS2_10kernel_argIT3_EE)
        /*0068*/ 	.word	0x0000001e


	//----- nvinfo : EIATTR_FRAME_SIZE
	.align		4
.L_60:
        /*006c*/ 	.byte	0x04, 0x11
        /*006e*/ 	.short	(.L_62 - .L_61)
	.align		4
.L_61:
        /*0070*/ 	.word	index@(_ZN3cub18CUB_300001_SM_10006detail9transform16transform_kernelINS2_10policy_hubILb1EN4cuda3std3__45tupleIJN6thrust24THRUST_300001_SM_1000_NS17counting_iteratorIjNSA_11use_defaultESC_SC_EEEEEE10policy1000El7psrngenNSA_6detail15normal_iteratorINSA_10device_ptrIfEEEEJSD_EEEvT0_iT1_T2_DpNS2_10kernel_argIT3_EE)
        /*0074*/ 	.word	0x00000000


	//----- nvinfo : EIATTR_REGCOUNT
	.align		4
.L_62:
        /*0078*/ 	.byte	0x04, 0x2f
        /*007a*/ 	.short	(.L_64 - .L_63)
	.align		4
.L_63:
        /*007c*/ 	.word	index@(_ZN3cub18CUB_300001_SM_10006detail9transform16transform_kernelINS2_10policy_hubILb0EN4cuda3std3__45tupleIJN6thrust24THRUST_300001_SM_1000_NS6detail15normal_iteratorINSA_10device_ptrIfEEEENSA_17constant_iteratorIdNSA_11use_defaultESH_EEEEEE10policy1000EiNS7_5minusIdEESF_JPfSI_EEEvT0_iT1_T2_DpNS2_10kernel_argIT3_EE)
        /*0080*/ 	.word	0x0000001f


	//----- nvinfo : EIATTR_FRAME_SIZE
	.align		4
.L_64:
        /*0084*/ 	.byte	0x04, 0x11
        /*0086*/ 	.short	(.L_66 - .L_65)
	.align		4
.L_65:
        /*0088*/ 	.word	index@(_ZN3cub18CUB_300001_SM_10006detail9transform16transform_kernelINS2_10policy_hubILb0EN4cuda3std3__45tupleIJN6thrust24THRUST_300001_SM_1000_NS6detail15normal_iteratorINSA_10device_ptrIfEEEENSA_17constant_iteratorIdNSA_11use_defaultESH_EEEEEE10policy1000EiNS7_5minusIdEESF_JPfSI_EEEvT0_iT1_T2_DpNS2_10kernel_argIT3_EE)
        /*008c*/ 	.word	0x00000000


	//----- nvinfo : EIATTR_REGCOUNT
	.align		4
.L_66:
        /*0090*/ 	.byte	0x04, 0x2f
        /*0092*/ 	.short	(.L_68 - .L_67)
	.align		4
.L_67:
        /*0094*/ 	.word	index@(_ZN3cub18CUB_300001_SM_10006detail9transform16transform_kernelINS2_10policy_hubILb0EN4cuda3std3__45tupleIJN6thrust24THRUST_300001_SM_1000_NS6detail15normal_iteratorINSA_10device_ptrIfEEEENSA_17constant_iteratorIdNSA_11use_defaultESH_EEEEEE10policy1000ElNS7_5minusIdEESF_JPfSI_EEEvT0_iT1_T2_DpNS2_10kernel_argIT3_EE)
        /*0098*/ 	.word	0x00000020


	//----- nvinfo : EIATTR_FRAME_SIZE
	.align		4
.L_68:
        /*009c*/ 	.byte	0x04, 0x11
        /*009e*/ 	.short	(.L_70 - .L_69)
	.align		4
.L_69:
        /*00a0*/ 	.word	index@(_ZN3cub18CUB_300001_SM_10006detail9transform16transform_kernelINS2_10policy_hubILb0EN4cuda3std3__45tupleIJN6thrust24THRUST_300001_SM_1000_NS6detail15normal_iteratorINSA_10device_ptrIfEEEENSA_17constant_iteratorIdNSA_11use_defaultESH_EEEEEE10policy1000ElNS7_5minusIdEESF_JPfSI_EEEvT0_iT1_T2_DpNS2_10kernel_argIT3_EE)
        /*00a4*/ 	.word	0x00000000


	//----- nvinfo : EIATTR_REGCOUNT
	.align		4
.L_70:
        /*00a8*/ 	.byte	0x04, 0x2f
        /*00aa*/ 	.short	(.L_72 - .L_71)
	.align		4
.L_71:
        /*00ac*/ 	.word	index@(_ZN3cub18CUB_300001_SM_10006detail9transform16transform_kernelINS2_10policy_hubILb0EN4cuda3std3__45tupleIJN6thrust24THRUST_300001_SM_1000_NS6detail15normal_iteratorINSA_10device_ptrIfEEEESF_EEEE10policy1000EiNS7_10multipliesIdEENSC_INSD_IdEEEEJPfSN_EEEvT0_iT1_T2_DpNS2_10kernel_argIT3_EE)
        /*00b0*/ 	.word	0x00000020


	//----- nvinfo : EIATTR_FRAME_SIZE
	.align		4
.L_72:
        /*00b4*/ 	.byte	0x04, 0x11
        /*00b6*/ 	.short	(.L_74 - .L_73)
	.align		4
.L_73:
        /*00b8*/ 	.word	index@($__internal_1_$__cuda_sm20_div_u64)
        /*00bc*/ 	.word	0x00000000


	//----- nvinfo : EIATTR_FRAME_SIZE
	.align		4
.L_74:
        /*00c0*/ 	.byte	0x04, 0x11
        /*00c2*/ 	.short	(.L_76 - .L_75)
	.align		4
.L_75:
        /*00c4*/ 	.word	index@(_ZN3cub18CUB_300001_SM_10006detail9transform16transform_kernelINS2_10policy_hubILb0EN4cuda3std3__45tupleIJN6thrust24THRUST_300001_SM_1000_NS6detail15normal_iteratorINSA_10device_ptrIfEEEESF_EEEE10policy1000EiNS7_10multipliesIdEENSC_INSD_IdEEEEJPfSN_EEEvT0_iT1_T2_DpNS2_10kernel_argIT3_EE)
        /*00c8*/ 	.word	0x00000000


	//----- nvinfo : EIATTR_REGCOUNT
	.align		4
.L_76:
        /*00cc*/ 	.byte	0x04, 0x2f
        /*00ce*/ 	.short	(.L_78 - .L_77)
	.align		4
.L_77:
        /*00d0*/ 	.word	index@(_ZN3cub18CUB_300001_SM_10006detail9transform16transform_kernelINS2_10policy_hubILb0EN4cuda3std3__45tupleIJN6thrust24THRUST_300001_SM_1000_NS6detail15normal_iteratorINSA_10device_ptrIfEEEESF_EEEE10policy1000ElNS7_10multipliesIdEENSC_INSD_IdEEEEJPfSN_EEEvT0_iT1_T2_DpNS2_10kernel_argIT3_EE)
        /*00d4*/ 	.word	0x00000020


	//----- nvinfo : EIATTR_FRAME_SIZE
	.align		4
.L_78:
        /*00d8*/ 	.byte	0x04, 0x11
        /*00da*/ 	.short	(.L_80 - .L_79)
	.align		4
.L_79:
        /*00dc*/ 	.word	index@($__internal_0_$__cuda_sm20_div_u64)
        /*00e0*/ 	.word	0x00000000


	//----- nvinfo : EIATTR_FRAME_SIZE
	.align		4
.L_80:
        /*00e4*/ 	.byte	0x04, 0x11
        /*00e6*/ 	.short	(.L_82 - .L_81)
	.align		4
.L_81:
        /*00e8*/ 	.word	index@(_ZN3cub18CUB_300001_SM_10006detail9transform16transform_kernelINS2_10policy_hubILb0EN4cuda3std3__45tupleIJN6thrust24THRUST_300001_SM_1000_NS6detail15normal_iteratorINSA_10device_ptrIfEEEESF_EEEE10policy1000ElNS7_10multipliesIdEENSC_INSD_IdEEEEJPfSN_EEEvT0_iT1_T2_DpNS2_10kernel_argIT3_EE)
        /*00ec*/ 	.word	0x00000000


	//----- nvinfo : EIATTR_REGCOUNT
	.align		4
.L_82:
        /*00f0*/ 	.byte	0x04, 0x2f
        /*00f2*/ 	.short	(.L_84 - .L_83)
	.align		4
.L_83:
        /*00f4*/ 	.word	index@(_ZN3cub18CUB_300001_SM_10006detail6reduce28DeviceReduceSingleTileKernelINS2_10policy_hubIdjN4cuda3std3__44plusIdEEE10Policy1000EN6thrust24THRUST_300001_SM_1000_NS6detail15normal_iteratorINSD_10device_ptrIfEEEEPdjS9_ddNS7_10__identityEEEvT0_T1_T2_T3_T4_T6_)
        /*00f8*/ 	.word	0x00000020


	//----- nvinfo : EIATTR_FRAME_SIZE
	.align		4
.L_84:
        /*00fc*/ 	.byte	0x04, 0x11
        /*00fe*/ 	.short	(.L_86 - .L_85)
	.align		4
.L_85:
        /*0100*/ 	.word	index@(_ZN3cub18CUB_300001_SM_10006detail6reduce28DeviceReduceSingleTileKernelINS2_10policy_hubIdjN4cuda3std3__44plusIdEEE10Policy1000EN6thrust24THRUST_300001_SM_1000_NS6detail15normal_iteratorINSD_10device_ptrIfEEEEPdjS9_ddNS7_10__identityEEEvT0_T1_T2_T3_T4_T6_)
        /*0104*/ 	.word	0x00000000


	//----- nvinfo : EIATTR_REGCOUNT
	.align		4
.L_86:
        /*0108*/ 	.byte	0x04, 0x2f
        /*010a*/ 	.short	(.L_88 - .L_87)
	.align		4
.L_87:
        /*010c*/ 	.word	index@(_ZN3cub18CUB_300001_SM_10006detail6reduce18DeviceReduceKernelINS2_10policy_hubIdjN4cuda3std3__44plusIdEEE10Policy1000EN6thrust24THRUST_300001_SM_1000_NS6detail15normal_iteratorINSD_10device_ptrIfEEEEjS9_dNS7_10__identityEEEvT0_PT3_T1_NS0_13GridEvenShareISN_EET2_T4_)
        /*0110*/ 	.word	0x00000020


	//----- nvinfo : EIATTR_FRAME_SIZE
	.align		4
.L_88:
        /*0114*/ 	.byte	0x04, 0x11
        /*0116*/ 	.short	(.L_90 - .L_89)
	.align		4
.L_89:
        /*0118*/ 	.word	index@(_ZN3cub18CUB_300001_SM_10006detail6reduce18DeviceReduceKernelINS2_10policy_hubIdjN4cuda3std3__44plusIdEEE10Policy1000EN6thrust24THRUST_300001_SM_1000_NS6detail15normal_iteratorINSD_10device_ptrIfEEEEjS9_dNS7_10__identityEEEvT0_PT3_T1_NS0_13GridEvenShareISN_EET2_T4_)
        /*011c*/ 	.word	0x00000000


	//----- nvinfo : EIATTR_REGCOUNT
	.align		4
.L_90:
        /*0120*/ 	.byte	0x04, 0x2f
        /*0122*/ 	.short	(.L_92 - .L_91)
	.align		4
.L_91:
        /*0124*/ 	.word	index@(_ZN3cub18CUB_300001_SM_10006detail6reduce28DeviceReduceSingleTileKernelINS2_10policy_hubIdjN4cuda3std3__44plusIdEEE10Policy1000EPdSC_iS9_ddNS7_10__identityEEEvT0_T1_T2_T3_T4_T6_)
        /*0128*/ 	.word	0x00000030


	//----- nvinfo : EIATTR_FRAME_SIZE
	.align		4
.L_92:
        /*012c*/ 	.byte	0x04, 0x11
        /*012e*/ 	.short	(.L_94 - .L_93)
	.align		4
.L_93:
        /*0130*/ 	.word	index@(_ZN3cub18CUB_300001_SM_10006detail6reduce28DeviceReduceSingleTileKernelINS2_10policy_hubIdjN4cuda3std3__44plusIdEEE10Policy1000EPdSC_iS9_ddNS7_10__identityEEEvT0_T1_T2_T3_T4_T6_)
        /*0134*/ 	.word	0x00000000


	//----- nvinfo : EIATTR_REGCOUNT
	.align		4
.L_94:
        /*0138*/ 	.byte	0x04, 0x2f
        /*013a*/ 	.short	(.L_96 - .L_95)
	.align		4
.L_95:
        /*013c*/ 	.word	index@(_ZN3cub18CUB_300001_SM_10006detail6reduce28DeviceReduceSingleTileKernelINS2_10policy_hubIdyN4cuda3std3__44plusIdEEE10Policy1000EN6thrust24THRUST_300001_SM_1000_NS6detail15normal_iteratorINSD_10device_ptrIfEEEEPdyS9_ddNS7_10__identityEEEvT0_T1_T2_T3_T4_T6_)
        /*0140*/ 	.word	0x00000020


	//----- nvinfo : EIATTR_FRAME_SIZE
	.align		4
.L_96:
        /*0144*/ 	.byte	0x04, 0x11
        /*0146*/ 	.short	(.L_98 - .L_97)
	.align		4
.L_97:
        /*0148*/ 	.word	index@(_ZN3cub18CUB_300001_SM_10006detail6reduce28DeviceReduceSingleTileKernelINS2_10policy_hubIdyN4cuda3std3__44plusIdEEE10Policy1000EN6thrust24THRUST_300001_SM_1000_NS6detail15normal_iteratorINSD_10device_ptrIfEEEEPdyS9_ddNS7_10__identityEEEvT0_T1_T2_T3_T4_T6_)
        /*014c*/ 	.word	0x00000000


	//----- nvinfo : EIATTR_REGCOUNT
	.align		4
.L_98:
        /*0150*/ 	.byte	0x04, 0x2f
        /*0152*/ 	.short	(.L_100 - .L_99)
	.align		4
.L_99:
        /*0154*/ 	.word	index@(_ZN3cub18CUB_300001_SM_10006detail6reduce18DeviceReduceKernelINS2_10policy_hubIdyN4cuda3std3__44plusIdEEE10Policy1000EN6thrust24THRUST_300001_SM_1000_NS6detail15normal_iteratorINSD_10device_ptrIfEEEEyS9_dNS7_10__identityEEEvT0_PT3_T1_NS0_13GridEvenShareISN_EET2_T4_)
        /*0158*/ 	.word	0x00000020


	//----- nvinfo : EIATTR_FRAME_SIZE
	.align		4
.L_100:
        /*015c*/ 	.byte	0x04, 0x11
        /*015e*/ 	.short	(.L_102 - .L_101)
	.align		4
.L_101:
        /*0160*/ 	.word	index@(_ZN3cub18CUB_300001_SM_10006detail6reduce18DeviceReduceKernelINS2_10policy_hubIdyN4cuda3std3__44plusIdEEE10Policy1000EN6thrust24THRUST_300001_SM_1000_NS6detail15normal_iteratorINSD_10device_ptrIfEEEEyS9_dNS7_10__identityEEEvT0_PT3_T1_NS0_13GridEvenShareISN_EET2_T4_)
        /*0164*/ 	.word	0x00000000


	//----- nvinfo : EIATTR_REGCOUNT
	.align		4
.L_102:
        /*0168*/ 	.byte	0x04, 0x2f
        /*016a*/ 	.short	(.L_104 - .L_103)
	.align		4
.L_103:
        /*016c*/ 	.word	index@(_ZN3cub18CUB_300001_SM_10006detail6reduce28DeviceReduceSingleTileKernelINS2_10policy_hubIdyN4cuda3std3__44plusIdEEE10Policy1000EPdSC_iS9_ddNS7_10__identityEEEvT0_T1_T2_T3_T4_T6_)
        /*0170*/ 	.word	0x00000030


	//----- nvinfo : EIATTR_FRAME_SIZE
	.align		4
.L_104:
        /*0174*/ 	.byte	0x04, 0x11
        /*0176*/ 	.short	(.L_106 - .L_105)
	.align		4
.L_105:
        /*0178*/ 	.word	index@(_ZN3cub18CUB_300001_SM_10006detail6reduce28DeviceReduceSingleTileKernelINS2_10policy_hubIdyN4cuda3std3__44plusIdEEE10Policy1000EPdSC_iS9_ddNS7_10__identityEEEvT0_T1_T2_T3_T4_T6_)
        /*017c*/ 	.word	0x00000000


	//----- nvinfo : EIATTR_REGCOUNT
	.align		4
.L_106:
        /*0180*/ 	.byte	0x04, 0x2f
        /*0182*/ 	.short	(.L_108 - .L_107)
	.align		4
.L_107:
        /*0184*/ 	.word	index@(_ZN3cub18CUB_300001_SM_10006detail6reduce28DeviceReduceSingleTileKernelINS2_10policy_hubIdjN4cuda3std3__44plusIdEEE10Policy1000EN6thrust24THRUST_300001_SM_1000_NS6detail15normal_iteratorINSD_10device_ptrIdEEEEPdjS9_ddNS7_10__identityEEEvT0_T1_T2_T3_T4_T6_)
        /*0188*/ 	.word	0x0000002d


	//----- nvinfo : EIATTR_FRAME_SIZE
	.align		4
.L_108:
        /*018c*/ 	.byte	0x04, 0x11
        /*018e*/ 	.short	(.L_110 - .L_109)
	.align		4
.L_109:
        /*0190*/ 	.word	index@(_ZN3cub18CUB_300001_SM_10006detail6reduce28DeviceReduceSingleTileKernelINS2_10policy_hubIdjN4cuda3std3__44plusIdEEE10Policy1000EN6thrust24THRUST_300001_SM_1000_NS6detail15normal_iteratorINSD_10device_ptrIdEEEEPdjS9_ddNS7_10__identityEEEvT0_T1_T2_T3_T4_T6_)
        /*0194*/ 	.word	0x00000000


	//----- nvinfo : EIATTR_REGCOUNT
	.align		4
.L_110:
        /*0198*/ 	.byte	0x04, 0x2f
        /*019a*/ 	.short	(.L_112 - .L_111)
	.align		4
.L_111:
        /*019c*/ 	.word	index@(_ZN3cub18CUB_300001_SM_10006detail6reduce18DeviceReduceKernelINS2_10policy_hubIdjN4cuda3std3__44plusIdEEE10Policy1000EN6thrust24THRUST_300001_SM_1000_NS6detail15normal_iteratorINSD_10device_ptrIdEEEEjS9_dNS7_10__identityEEEvT0_PT3_T1_NS0_13GridEvenShareISN_EET2_T4_)
        /*01a0*/ 	.word	0x00000020


	//----- nvinfo : EIATTR_FRAME_SIZE
	.align		4
.L_112:
        /*01a4*/ 	.byte	0x04, 0x11
        /*01a6*/ 	.short	(.L_114 - .L_113)
	.align		4
.L_113:
        /*01a8*/ 	.word	index@(_ZN3cub18CUB_300001_SM_10006detail6reduce18DeviceReduceKernelINS2_10policy_hubIdjN4cuda3std3__44plusIdEEE10Policy1000EN6thrust24THRUST_300001_SM_1000_NS6detail15normal_iteratorINSD_10device_ptrIdEEEEjS9_dNS7_10__identityEEEvT0_PT3_T1_NS0_13GridEvenShareISN_EET2_T4_)
        /*01ac*/ 	.word	0x00000000


	//----- nvinfo : EIATTR_REGCOUNT
	.align		4
.L_114:
        /*01b0*/ 	.byte	0x04, 0x2f
        /*01b2*/ 	.short	(.L_116 - .L_115)
	.align		4
.L_115:
        /*01b4*/ 	.word	index@(_ZN3cub18CUB_300001_SM_10006detail6reduce28DeviceReduceSingleTileKernelINS2_10policy_hubIdyN4cuda3std3__44plusIdEEE10Policy1000EN6thrust24THRUST_300001_SM_1000_NS6detail15normal_iteratorINSD_10device_ptrIdEEEEPdyS9_ddNS7_10__identityEEEvT0_T1_T2_T3_T4_T6_)
        /*01b8*/ 	.word	0x0000002e


	//----- nvinfo : EIATTR_FRAME_SIZE
	.align		4
.L_116:
        /*01bc*/ 	.byte	0x04, 0x11
        /*01be*/ 	.short	(.L_118 - .L_117)
	.align		4
.L_117:
        /*01c0*/ 	.word	index@(_ZN3cub18CUB_300001_SM_10006detail6reduce28DeviceReduceSingleTileKernelINS2_10policy_hubIdyN4cuda3std3__44plusIdEEE10Policy1000EN6thrust24THRUST_300001_SM_1000_NS6detail15normal_iteratorINSD_10device_ptrIdEEEEPdyS9_ddNS7_10__identityEEEvT0_T1_T2_T3_T4_T6_)
        /*01c4*/ 	.word	0x00000000


	//----- nvinfo : EIATTR_REGCOUNT
	.align		4
.L_118:
        /*01c8*/ 	.byte	0x04, 0x2f
        /*01ca*/ 	.short	(.L_120 - .L_119)
	.align		4
.L_119:
        /*01cc*/ 	.word	index@(_ZN3cub18CUB_300001_SM_10006detail6reduce18DeviceReduceKernelINS2_10policy_hubIdyN4cuda3std3__44plusIdEEE10Policy1000EN6thrust24THRUST_300001_SM_1000_NS6detail15normal_iteratorINSD_10device_ptrIdEEEEyS9_dNS7_10__identityEEEvT0_PT3_T1_NS0_13GridEvenShareISN_EET2_T4_)
        /*01d0*/ 	.word	0x0000001d


	//----- nvinfo : EIATTR_FRAME_SIZE
	.align		4
.L_120:
        /*01d4*/ 	.byte	0x04, 0x11
        /*01d6*/ 	.short	(.L_122 - .L_121)
	.align		4
.L_121:
        /*01d8*/ 	.word	index@(_ZN3cub18CUB_300001_SM_10006detail6reduce18DeviceReduceKernelINS2_10policy_hubIdyN4cuda3std3__44plusIdEEE10Policy1000EN6thrust24THRUST_300001_SM_1000_NS6detail15normal_iteratorINSD_10device_ptrIdEEEEyS9_dNS7_10__identityEEEvT0_PT3_T1_NS0_13GridEvenShareISN_EET2_T4_)
        /*01dc*/ 	.word	0x00000000


	//----- nvinfo : EIATTR_MIN_STACK_SIZE
	.align		4
.L_122:
        /*01e0*/ 	.byte	0x04, 0x12
        /*01e2*/ 	.short	(.L_124 - .L_123)
	.align		4
.L_123:
        /*01e4*/ 	.word	index@(_ZN3cub18CUB_300001_SM_10006detail6reduce18DeviceReduceKernelINS2_10policy_hubIdyN4cuda3std3__44plusIdEEE10Policy1000EN6thrust24THRUST_300001_SM_1000_NS6detail15normal_iteratorINSD_10device_ptrIdEEEEyS9_dNS7_10__identityEEEvT0_PT3_T1_NS0_13GridEvenShareISN_EET2_T4_)
        /*01e8*/ 	.word	0x00000000


	//----- nvinfo : EIATTR_MIN_STACK_SIZE
	.align		4
.L_124:
        /*01ec*/ 	.byte	0x04, 0x12
        /*01ee*/ 	.short	(.L_126 - .L_125)
	.align		4
.L_125:
        /*01f0*/ 	.word	index@(_ZN3cub18CUB_300001_SM_10006detail6reduce28DeviceReduceSingleTileKernelINS2_10policy_hubIdyN4cuda3std3__44plusIdEEE10Policy1000EN6thrust24THRUST_300001_SM_1000_NS6detail15normal_iteratorINSD_10device_ptrIdEEEEPdyS9_ddNS7_10__identityEEEvT0_T1_T2_T3_T4_T6_)
        /*01f4*/ 	.word	0x00000000


	//----- nvinfo : EIATTR_MIN_STACK_SIZE
	.align		4
.L_126:
        /*01f8*/ 	.byte	0x04, 0x12
        /*01fa*/ 	.short	(.L_128 - .L_127)
	.align		4
.L_127:
        /*01fc*/ 	.word	index@(_ZN3cub18CUB_300001_SM_10006detail6reduce18DeviceReduceKernelINS2_10policy_hubIdjN4cuda3std3__44plusIdEEE10Policy1000EN6thrust24THRUST_300001_SM_1000_NS6detail15normal_iteratorINSD_10device_ptrIdEEEEjS9_dNS7_10__identityEEEvT0_PT3_T1_NS0_13GridEvenShareISN_EET2_T4_)
        /*0200*/ 	.word	0x00000000


	//----- nvinfo : EIATTR_MIN_STACK_SIZE
	.align		4
.L_128:
        /*0204*/ 	.byte	0x04, 0x12
        /*0206*/ 	.short	(.L_130 - .L_129)
	.align		4
.L_129:
        /*0208*/ 	.word	index@(_ZN3cub18CUB_300001_SM_10006detail6reduce28DeviceReduceSingleTileKernelINS2_10policy_hubIdjN4cuda3std3__44plusIdEEE10Policy1000EN6thrust24THRUST_300001_SM_1000_NS6detail15normal_iteratorINSD_10device_ptrIdEEEEPdjS9_ddNS7_10__identityEEEvT0_T1_T2_T3_T4_T6_)
        /*020c*/ 	.word	0x00000000


	//----- nvinfo : EIATTR_MIN_STACK_SIZE
	.align		4
.L_130:
        /*0210*/ 	.byte	0x04, 0x12
        /*0212*/ 	.short	(.L_132 - .L_131)
	.align		4
.L_131:
        /*0214*/ 	.word	index@(_ZN3cub18CUB_300001_SM_10006detail6reduce28DeviceReduceSingleTileKernelINS2_10policy_hubIdyN4cuda3std3__44plusIdEEE10Policy1000EPdSC_iS9_ddNS7_10__identityEEEvT0_T1_T2_T3_T4_T6_)
        /*0218*/ 	.word	0x00000000


	//----- nvinfo : EIATTR_MIN_STACK_SIZE
	.align		4
.L_132:
        /*021c*/ 	.byte	0x04, 0x12
        /*021e*/ 	.short	(.L_134 - .L_133)
	.align		4
.L_133:
        /*0220*/ 	.word	index@(_ZN3cub18CUB_300001_SM_10006detail6reduce18DeviceReduceKernelINS2_10policy_hubIdyN4cuda3std3__44plusIdEEE10Policy1000EN6thrust24THRUST_300001_SM_1000_NS6detail15normal_iteratorINSD_10device_ptrIfEEEEyS9_dNS7_10__identityEEEvT0_PT3_T1_NS0_13GridEvenShareISN_EET2_T4_)
        /*0224*/ 	.word	0x00000000


	//----- nvinfo : EIATTR_MIN_STACK_SIZE
	.align		4
.L_134:
        /*0228*/ 	.byte	0x04, 0x12
        /*022a*/ 	.short	(.L_136 - .L_135)
	.align		4
.L_135:
        /*022c*/ 	.word	index@(_ZN3cub18CUB_300001_SM_10006detail6reduce28DeviceReduceSingleTileKernelINS2_10policy_hubIdyN4cuda3std3__44plusIdEEE10Policy1000EN6thrust24THRUST_300001_SM_1000_NS6detail15normal_iteratorINSD_10device_ptrIfEEEEPdyS9_ddNS7_10__identityEEEvT0_T1_T2_T3_T4_T6_)
        /*0230*/ 	.word	0x00000000


	//----- nvinfo : EIATTR_MIN_STACK_SIZE
	.align		4
.L_136:
        /*0234*/ 	.byte	0x04, 0x12
        /*0236*/ 	.short	(.L_138 - .L_137)
	.align		4
.L_137:
        /*0238*/ 	.word	index@(_ZN3cub18CUB_300001_SM_10006detail6reduce28DeviceReduceSingleTileKernelINS2_10policy_hubIdjN4cuda3std3__44plusIdEEE10Policy1000EPdSC_iS9_ddNS7_10__identityEEEvT0_T1_T2_T3_T4_T6_)
        /*023c*/ 	.word	0x00000000


	//----- nvinfo : EIATTR_MIN_STACK_SIZE
	.align		4
.L_138:
        /*0240*/ 	.byte	0x04, 0x12
        /*0242*/ 	.short	(.L_140 - .L_139)
	.align		4
.L_139:
        /*0244*/ 	.word	index@(_ZN3cub18CUB_300001_SM_10006detail6reduce18DeviceReduceKernelINS2_10policy_hubIdjN4cuda3std3__44plusIdEEE10Policy1000EN6thrust24THRUST_300001_SM_1000_NS6detail15normal_iteratorINSD_10device_ptrIfEEEEjS9_dNS7_10__identityEEEvT0_PT3_T1_NS0_13GridEvenShareISN_EET2_T4_)
        /*0248*/ 	.word	0x00000000


	//----- nvinfo : EIATTR_MIN_STACK_SIZE
	.align		4
.L_140:
        /*024c*/ 	.byte	0x04, 0x12
        /*024e*/ 	.short	(.L_142 - .L_141)
	.align		4
.L_141:
        /*0250*/ 	.word	index@(_ZN3cub18CUB_300001_SM_10006detail6reduce28DeviceReduceSingleTileKernelINS2_10policy_hubIdjN4cuda3std3__44plusIdEEE10Policy1000EN6thrust24THRUST_300001_SM_1000_NS6detail15normal_iteratorINSD_10device_ptrIfEEEEPdjS9_ddNS7_10__identityEEEvT0_T1_T2_T3_T4_T6_)
        /*0254*/ 	.word	0x00000000


	//----- nvinfo : EIATTR_MIN_STACK_SIZE
	.align		4
.L_142:
        /*0258*/ 	.byte	0x04, 0x12
        /*025a*/ 	.short	(.L_144 - .L_143)
	.align		4
.L_143:
        /*025c*/ 	.word	index@(_ZN3cub18CUB_300001_SM_10006detail9transform16transform_kernelINS2_10policy_hubILb0EN4cuda3std3__45tupleIJN6thrust24THRUST_300001_SM_1000_NS6detail15normal_iteratorINSA_10device_ptrIfEEEESF_EEEE10policy1000ElNS7_10multipliesIdEENSC_INSD_IdEEEEJPfSN_EEEvT0_iT1_T2_DpNS2_10kernel_argIT3_EE)
        /*0260*/ 	.word	0x00000000


	//----- nvinfo : EIATTR_MIN_STACK_SIZE
	.align		4
.L_144:
        /*0264*/ 	.byte	0x04, 0x12
        /*0266*/ 	.short	(.L_146 - .L_145)
	.align		4
.L_145:
        /*0268*/ 	.word	index@(_ZN3cub18CUB_300001_SM_10006detail9transform16transform_kernelINS2_10policy_hubILb0EN4cuda3std3__45tupleIJN6thrust24THRUST_300001_SM_1000_NS6detail15normal_iteratorINSA_10device_ptrIfEEEESF_EEEE10policy1000EiNS7_10multipliesIdEENSC_INSD_IdEEEEJPfSN_EEEvT0_iT1_T2_DpNS2_10kernel_argIT3_EE)
        /*026c*/ 	.word	0x00000000


	//----- nvinfo : EIATTR_MIN_STACK_SIZE
	.align		4
.L_146:
        /*0270*/ 	.byte	0x04, 0x12
        /*0272*/ 	.short	(.L_148 - .L_147)
	.align		4
.L_147:
        /*0274*/ 	.word	index@(_ZN3cub18CUB_300001_SM_10006detail9transform16transform_kernelINS2_10policy_hubILb0EN4cuda3std3__45tupleIJN6thrust24THRUST_300001_SM_1000_NS6detail15normal_iteratorINSA_10device_ptrIfEEEENSA_17constant_iteratorIdNSA_11use_defaultESH_EEEEEE10policy1000ElNS7_5minusIdEESF_JPfSI_EEEvT0_iT1_T2_DpNS2_10kernel_argIT3_EE)
        /*0278*/ 	.word	0x00000000


	//----- nvinfo : EIATTR_MIN_STACK_SIZE
	.align		4
.L_148:
        /*027c*/ 	.byte	0x04, 0x12
        /*027e*/ 	.short	(.L_150 - .L_149)
	.align		4
.L_149:
        /*0280*/ 	.word	index@(_ZN3cub18CUB_300001_SM_10006detail9transform16transform_kernelINS2_10policy_hubILb0EN4cuda3std3__45tupleIJN6thrust24THRUST_300001_SM_1000_NS6detail15normal_iteratorINSA_10device_ptrIfEEEENSA_17constant_iteratorIdNSA_11use_defaultESH_EEEEEE10policy1000EiNS7_5minusIdEESF_JPfSI_EEEvT0_iT1_T2_DpNS2_10kernel_argIT3_EE)
        /*0284*/ 	.word	0x00000000


	//----- nvinfo : EIATTR_MIN_STACK_SIZE
	.align		4
.L_150:
        /*0288*/ 	.byte	0x04, 0x12
        /*028a*/ 	.short	(.L_152 - .L_151)
	.align		4
.L_151:
        /*028c*/ 	.word	index@(_ZN3cub18CUB_300001_SM_10006detail9transform16transform_kernelINS2_10policy_hubILb1EN4cuda3std3__45tupleIJN6thrust24THRUST_300001_SM_1000_NS17counting_iteratorIjNSA_11use_defaultESC_SC_EEEEEE10policy1000El7psrngenNSA_6detail15normal_iteratorINSA_10device_ptrIfEEEEJSD_EEEvT0_iT1_T2_DpNS2_10kernel_argIT3_EE)
        /*0290*/ 	.word	0x00000000


	//----- nvinfo : EIATTR_MIN_STACK_SIZE
	.align		4
.L_152:
        /*0294*/ 	.byte	0x04, 0x12
        /*0296*/ 	.short	(.L_154 - .L_153)
	.align		4
.L_153:
        /*0298*/ 	.word	index@(_ZN3cub18CUB_300001_SM_10006detail9transform16transform_kernelINS2_10policy_hubILb1EN4cuda3std3__45tupleIJN6thrust24THRUST_300001_SM_1000_NS17counting_iteratorIjNSA_11use_defaultESC_SC_EEEEEE10policy1000Ei7psrngenNSA_6detail15normal_iteratorINSA_10device_ptrIfEEEEJSD_EEEvT0_iT1_T2_DpNS2_10kernel_argIT3_EE)
        /*029c*/ 	.word	0x00000000


	//----- nvinfo : EIATTR_MIN_STACK_SIZE
	.align		4
.L_154:
        /*02a0*/ 	.byte	0x04, 0x12
        /*02a2*/ 	.short	(.L_156 - .L_155)
	.align		4
.L_155:
        /*02a4*/ 	.word	index@(_ZN3cub18CUB_300001_SM_10006detail8for_each13static_kernelINS2_12policy_hub_t12policy_500_tEmN6thrust24THRUST_300001_SM_1000_NS8cuda_cub20__uninitialized_fill7functorINS7_10device_ptrIdEEdEEEEvT0_T1_)
        /*02a8*/ 	.word	0x00000000


	//----- nvinfo : EIATTR_MIN_STACK_SIZE
	.align		4
.L_156:
        /*02ac*/ 	.byte	0x04, 0x12
        /*02ae*/ 	.short	(.L_158 - .L_157)
	.align		4
.L_157:
        /*02b0*/ 	.word	index@(_ZN3cub18CUB_300001_SM_10006detail8for_each13static_kernelINS2_12policy_hub_t12policy_500_tEmN6thrust24THRUST_300001_SM_1000_NS8cuda_cub20__uninitialized_fill7functorINS7_10device_ptrIfEEfEEEEvT0_T1_)
        /*02b4*/ 	.word	0x00000000


	//----- nvinfo : EIATTR_MIN_STACK_SIZE
	.align		4
.L_158:
        /*02b8*/ 	.byte	0x04, 0x12
        /*02ba*/ 	.short	(.L_160 - .L_159)
	.align		4
.L_159:
        /*02bc*/ 	.word	index@(_ZN3cub18CUB_300001_SM_10006detail11EmptyKernelIvEEvv)
        /*02c0*/ 	.word	0x00000000
.L_160:


//--------------------- .nv.compat                --------------------------
	.section	.nv.compat,"",@"SHT_CUDA_COMPAT_INFO"
	.align	4
        /*0000*/ 	.byte	0x02, 0x09, 0x00, 0x00, 0x02, 0x02, 0x02, 0x00, 0x02, 0x05, 0x05, 0x00, 0x03, 0x07, 0x01, 0x01
        /*0010*/ 	.byte	0x02, 0x03, 0x00, 0x00, 0x02, 0x06, 0x01, 0x00, 0x04, 0x0b, 0x08, 0x00, 0x01, 0x00, 0x00, 0x00
        /*0020*/ 	.byte	0x00, 0x00, 0x00, 0x00


//--------------------- .nv.info._ZN3cub18CUB_300001_SM_10006detail6reduce18DeviceReduceKernelINS2_10policy_hubIdyN4cuda3std3__44plusIdEEE10Policy1000EN6thrust24THRUST_300001_SM_1000_NS6detail15normal_iteratorINSD_10device_ptrIdEEEEyS9_dNS7_10__identityEEEvT0_PT3_T1_NS0_13GridEvenShareISN_EET2_T4_ --------------------------
	.section	.nv.info._ZN3cub18CUB_300001_SM_10006detail6reduce18DeviceReduceKernelINS2_10policy_hubIdyN4cuda3std3__44plusIdEEE10Policy1000EN6thrust24THRUST_300001_SM_1000_NS6detail15normal_iteratorINSD_10device_ptrIdEEEEyS9_dNS7_10__identityEEEvT0_PT3_T1_NS0_13GridEvenShareISN_EET2_T4_,"",@"SHT_CUDA_INFO"
	.sectionflags	@""
	.align	4


	//----- nvinfo : EIATTR_CUDA_API_VERSION
	.align		4
        /*0000*/ 	.byte	0x04, 0x37
        /*0002*/ 	.short	(.L_162 - .L_161)
.L_161:
        /*0004*/ 	.word	0x00000082


	//----- nvinfo : EIATTR_KPARAM_INFO
	.align		4
.L_162:
        /*0008*/ 	.byte	0x04, 0x17
        /*000a*/ 	.short	(.L_164 - .L_163)
.L_163:
        /*000c*/ 	.word	0x00000000
        /*0010*/ 	.short	0x0005
        /*0012*/ 	.short	0x0061
        /*0014*/ 	.byte	0x00, 0xf0, 0x05, 0x00


	//----- nvinfo : EIATTR_KPARAM_INFO
	.align		4
.L_164:
        /*0018*/ 	.byte	0x04, 0x17
        /*001a*/ 	.short	(.L_166 - .L_165)
.L_165:
        /*001c*/ 	.word	0x00000000
        /*0020*/ 	.short	0x0004
        /*0022*/ 	.short	0x0060
        /*0024*/ 	.byte	0x00, 0xf0, 0x05, 0x00


	//----- nvinfo : EIATTR_KPARAM_INFO
	.align		4
.L_166:
        /*0028*/ 	.byte	0x04, 0x17
        /*002a*/ 	.short	(.L_168 - .L_167)
.L_167:
        /*002c*/ 	.word	0x00000000
        /*0030*/ 	.short	0x0003
        /*0032*/ 	.short	0x0018
        /*0034*/ 	.byte	0x00, 0xf0, 0x21, 0x01


	//----- nvinfo : EIATTR_KPARAM_INFO
	.align		4
.L_168:
        /*0038*/ 	.byte	0x04, 0x17
        /*003a*/ 	.short	(.L_170 - .L_169)
.L_169:
        /*003c*/ 	.word	0x00000000
        /*0040*/ 	.short	0x0002
        /*0042*/ 	.short	0x0010
        /*0044*/ 	.byte	0x00, 0xf0, 0x21, 0x00


	//----- nvinfo : EIATTR_KPARAM_INFO
	.align		4
.L_170:
        /*0048*/ 	.byte	0x04, 0x17
        /*004a*/ 	.short	(.L_172 - .L_171)
.L_171:
        /*004c*/ 	.word	0x00000000
        /*0050*/ 	.short	0x0001
        /*0052*/ 	.short	0x0008
        /*0054*/ 	.byte	0x00, 0xf5, 0x21, 0x00


	//----- nvinfo : EIATTR_KPARAM_INFO
	.align		4
.L_172:
        /*0058*/ 	.byte	0x04, 0x17
        /*005a*/ 	.short	(.L_174 - .L_173)
.L_173:
        /*005c*/ 	.word	0x00000000
        /*0060*/ 	.short	0x0000
        /*0062*/ 	.short	0x0000
        /*0064*/ 	.byte	0x00, 0xf0, 0x21, 0x00


	//----- nvinfo : EIATTR_SPARSE_MMA_MASK
	.align		4
.L_174:
        /*0068*/ 	.byte	0x03, 0x50
        /*006a*/ 	.short	0x0000


	//----- nvinfo : EIATTR_MAXREG_COUNT
	.align		4
        /*006c*/ 	.byte	0x03, 0x1b
        /*006e*/ 	.short	0x0080


	//----- nvinfo : EIATTR_NUM_BARRIERS
	.align		4
        /*0070*/ 	.byte	0x02, 0x4c
        /*0072*/ 	.byte	0x01
	.zero		1


	//----- nvinfo : EIATTR_MERCURY_ISA_VERSION
	.align		4
        /*0074*/ 	.byte	0x03, 0x5f
        /*0076*/ 	.short	0x0101


	//----- nvinfo : EIATTR_COOP_GROUP_MASK_REGIDS
	.align		4
        /*0078*/ 	.byte	0x04, 0x29
        /*007a*/ 	.short	(.L_176 - .L_175)


	//   ....[0]....
.L_175:
        /*007c*/ 	.word	0xffffffff


	//   ....[1]....
        /*0080*/ 	.word	0xffffffff


	//   ....[2]....
        /*0084*/ 	.word	0xffffffff


	//   ....[3]....
        /*0088*/ 	.word	0xffffffff


	//   ....[4]....
        /*008c*/ 	.word	0xffffffff


	//   ....[5]....
        /*0090*/ 	.word	0xffffffff


	//   ....[6]....
        /*0094*/ 	.word	0xffffffff


	//   ....[7]....
        /*0098*/ 	.word	0xffffffff


	//   ....[8]....
        /*009c*/ 	.word	0xffffffff


	//   ....[9]....
        /*00a0*/ 	.word	0xffffffff


	//   ....[10]....
        /*00a4*/ 	.word	0xffffffff


	//   ....[11]....
        /*00a8*/ 	.word	0xffffffff


	//   ....[12]....
        /*00ac*/ 	.word	0xffffffff


	//   ....[13]....
        /*00b0*/ 	.word	0xffffffff


	//   ....[14]....
        /*00b4*/ 	.word	0xffffffff


	//   ....[15]....
        /*00b8*/ 	.word	0xffffffff


	//   ....[16]....
        /*00bc*/ 	.word	0xffffffff


	//   ....[17]....
        /*00c0*/ 	.word	0xffffffff


	//   ....[18]....
        /*00c4*/ 	.word	0xffffffff


	//   ....[19]....
        /*00c8*/ 	.word	0xffffffff


	//   ....[20]....
        /*00cc*/ 	.word	0xffffffff


	//   ....[21]....
        /*00d0*/ 	.word	0xffffffff


	//   ....[22]....
        /*00d4*/ 	.word	0xffffffff


	//   ....[23]....
        /*00d8*/ 	.word	0xffffffff


	//   ....[24]....
        /*00dc*/ 	.word	0xffffffff


	//   ....[25]....
        /*00e0*/ 	.word	0xffffffff


	//   ....[26]....
        /*00e4*/ 	.word	0xffffffff


	//   ....[27]....
        /*00e8*/ 	.word	0xffffffff


	//   ....[28]....
        /*00ec*/ 	.word	0xffffffff


	//   ....[29]....
        /*00f0*/ 	.word	0xffffffff


	//----- nvinfo : EIATTR_COOP_GROUP_INSTR_OFFSETS
	.align		4
.L_176:
        /*00f4*/ 	.byte	0x04, 0x28
        /*00f6*/ 	.short	(.L_178 - .L_177)


	//   ....[0]....
.L_177:
        /*00f8*/ 	.word	0x000009a0


	//   ....[1]....
        /*00fc*/ 	.word	0x000009b0


	//   ....[2]....
        /*0100*/ 	.word	0x00000a20


	//   ....[3]....
        /*0104*/ 	.word	0x00000a40


	//   ....[4]....
        /*0108*/ 	.word	0x00000ab0


	//   ....[5]....
        /*010c*/ 	.word	0x00000ac0


	//   ....[6]....
        /*0110*/ 	.word	0x00000b10


	//   ....[7]....
        /*0114*/ 	.word	0x00000b30


	//   ....[8]....
        /*0118*/ 	.word	0x00000ba0


	//   ....[9]....
        /*011c*/ 	.word	0x00000bb0


	//   ....[10]....
        /*0120*/ 	.word	0x00000e50


	//   ....[11]....
        /*0124*/ 	.word	0x00000e60


	//   ....[12]....
        /*0128*/ 	.word	0x00000ee0


	//   ....[13]....
        /*012c*/ 	.word	0x00000f00


	//   ....[14]....
        /*0130*/ 	.word	0x00000f50


	//   ....[15]....
        /*0134*/ 	.word	0x00000f80


	//   ....[16]....
        /*0138*/ 	.word	0x00000fd0


	//   ....[17]....
        /*013c*/ 	.word	0x00000ff0


	//   ....[18]....
        /*0140*/ 	.word	0x00001060


	//   ....[19]....
        /*0144*/ 	.word	0x00001090


	//   ....[20]....
        /*0148*/ 	.word	0x00002360


	//   ....[21]....
        /*014c*/ 	.word	0x00002370


	//   ....[22]....
        /*0150*/ 	.word	0x000023f0


	//   ....[23]....
        /*0154*/ 	.word	0x00002400


	//   ....[24]....
        /*0158*/ 	.word	0x00002460


	//   ....[25]....
        /*015c*/ 	.word	0x00002470


	//   ....[26]....
        /*0160*/ 	.word	0x000024c0


	//   ....[27]....
        /*0164*/ 	.word	0x000024f0


	//   ....[28]....
        /*0168*/ 	.word	0x00002570


	//   ....[29]....
        /*016c*/ 	.word	0x00002580


	//----- nvinfo : EIATTR_VRC_CTA_INIT_COUNT
	.align		4
.L_178:
        /*0170*/ 	.byte	0x02, 0x4a
	.zero		1
	.zero		1


	//----- nvinfo : EIATTR_EXIT_INSTR_OFFSETS
	.align		4
        /*0174*/ 	.byte	0x04, 0x1c
        /*0176*/ 	.short	(.L_180 - .L_179)


	//   ....[0]....
.L_179:
        /*0178*/ 	.word	0x000027b0


	//   ....[1]....
        /*017c*/ 	.word	0x00002810


	//----- nvinfo : EIATTR_MAX_THREADS
	.align		4
.L_180:
        /*0180*/ 	.byte	0x04, 0x05
        /*0182*/ 	.short	(.L_182 - .L_181)
.L_181:
        /*0184*/ 	.word	0x00000200
        /*0188*/ 	.word	0x00000001
        /*018c*/ 	.word	0x00000001


	//----- nvinfo : EIATTR_CRS_STACK_SIZE
	.align		4
.L_182:
        /*0190*/ 	.byte	0x04, 0x1e
        /*0192*/ 	.short	(.L_184 - .L_183)
.L_183:
        /*0194*/ 	.word	0x00000000


	//----- nvinfo : EIATTR_CBANK_PARAM_SIZE
	.align		4
.L_184:
        /*0198*/ 	.byte	0x03, 0x19
        /*019a*/ 	.short	0x0062


	//----- nvinfo : EIATTR_PARAM_CBANK
	.align		4
        /*019c*/ 	.byte	0x04, 0x0a
        /*019e*/ 	.short	(.L_186 - .L_185)
	.align		4
.L_185:
        /*01a0*/ 	.word	index@(.nv.constant0._ZN3cub18CUB_300001_SM_10006detail6reduce18DeviceReduceKernelINS2_10policy_hubIdyN4cuda3std3__44plusIdEEE10Policy1000EN6thrust24THRUST_300001_SM_1000_NS6detail15normal_iteratorINSD_10device_ptrIdEEEEyS9_dNS7_10__identityEEEvT0_PT3_T1_NS0_13GridEvenShareISN_EET2_T4_)
        /*01a4*/ 	.short	0x0380
        /*01a6*/ 	.short	0x0062


	//----- nvinfo : EIATTR_SW_WAR
	.align		4
.L_186:
        /*01a8*/ 	.byte	0x04, 0x36
        /*01aa*/ 	.short	(.L_188 - .L_187)
.L_187:
        /*01ac*/ 	.word	0x00000008
.L_188:


//--------------------- .nv.info._ZN3cub18CUB_300001_SM_10006detail6reduce28DeviceReduceSingleTileKernelINS2_10policy_hubIdyN4cuda3std3__44plusIdEEE10Policy1000EN6thrust24THRUST_300001_SM_1000_NS6detail15normal_iteratorINSD_10device_ptrIdEEEEPdyS9_ddNS7_10__identityEEEvT0_T1_T2_T3_T4_T6_ --------------------------
	.section	.nv.info._ZN3cub18CUB_300001_SM_10006detail6reduce28DeviceReduceSingleTileKernelINS2_10policy_hubIdyN4cuda3std3__44plusIdEEE10Policy1000EN6thrust24THRUST_300001_SM_1000_NS6detail15normal_iteratorINSD_10device_ptrIdEEEEPdyS9_ddNS7_10__identityEEEvT0_T1_T2_T3_T4_T6_,"",@"SHT_CUDA_INFO"
	.sectionflags	@""
	.align	4


	//----- nvinfo : EIATTR_CUDA_API_VERSION
	.align		4
        /*0000*/ 	.byte	0x04, 0x37
        /*0002*/ 	.short	(.L_190 - .L_189)
.L_189:
        /*0004*/ 	.word	0x00000082


	//----- nvinfo : EIATTR_KPARAM_INFO
	.align		4
.L_190:
        /*0008*/ 	.byte	0x04, 0x17
        /*000a*/ 	.short	(.L_192 - .L_191)
.L_191:
        /*000c*/ 	.word	0x00000000
        /*0010*/ 	.short	0x0005
        /*0012*/ 	.short	0x0028
        /*0014*/ 	.byte	0x00, 0xf0, 0x05, 0x00


	//----- nvinfo : EIATTR_KPARAM_INFO
	.align		4
.L_192:
        /*0018*/ 	.byte	0x04, 0x17
        /*001a*/ 	.short	(.L_194 - .L_193)
.L_193:
        /*001c*/ 	.word	0x00000000
        /*0020*/ 	.short	0x0004
        /*0022*/ 	.short	0x0020
        /*0024*/ 	.byte	0x00, 0xf0, 0x21, 0x00


	//----- nvinfo : EIATTR_KPARAM_INFO
	.align		4
.L_194:
        /*0028*/ 	.byte	0x04, 0x17
        /*002a*/ 	.short	(.L_196 - .L_195)
.L_195:
        /*002c*/ 	.word	0x00000000
        /*0030*/ 	.short	0x0003
        /*0032*/ 	.short	0x0018
        /*0034*/ 	.byte	0x00, 0xf0, 0x05, 0x00


	//----- nvinfo : EIATTR_KPARAM_INFO
	.align		4
.L_196:
        /*0038*/ 	.byte	0x04, 0x17
        /*003a*/ 	.short	(.L_198 - .L_197)
.L_197:
        /*003c*/ 	.word	0x00000000
        /*0040*/ 	.short	0x0002
        /*0042*/ 	.short	0x0010
        /*0044*/ 	.byte	0x00, 0xf0, 0x21, 0x00


	//----- nvinfo : EIATTR_KPARAM_INFO
	.align		4
.L_198:
        /*0048*/ 	.byte	0x04, 0x17
        /*004a*/ 	.short	(.L_200 - .L_199)
.L_199:
        /*004c*/ 	.word	0x00000000
        /*0050*/ 	.short	0x0001
        /*0052*/ 	.short	0x0008
        /*0054*/ 	.byte	0x00, 0xf5, 0x21, 0x00


	//----- nvinfo : EIATTR_KPARAM_INFO
	.align		4
.L_200:
        /*0058*/ 	.byte	0x04, 0x17
        /*005a*/ 	.short	(.L_202 - .L_201)
.L_201:
        /*005c*/ 	.word	0x00000000
        /*0060*/ 	.short	0x0000
        /*0062*/ 	.short	0x0000
        /*0064*/ 	.byte	0x00, 0xf0, 0x21, 0x00


	//----- nvinfo : EIATTR_SPARSE_MMA_MASK
	.align		4
.L_202:
        /*0068*/ 	.byte	0x03, 0x50
        /*006a*/ 	.short	0x0000


	//----- nvinfo : EIATTR_MAXREG_COUNT
	.align		4
        /*006c*/ 	.byte	0x03, 0x1b
        /*006e*/ 	.short	0x0080


	//----- nvinfo : EIATTR_NUM_BARRIERS
	.align		4
        /*0070*/ 	.byte	0x02, 0x4c
        /*0072*/ 	.byte	0x01
	.zero		1


	//----- nvinfo : EIATTR_MERCURY_ISA_VERSION
	.align		4
        /*0074*/ 	.byte	0x03, 0x5f
        /*0076*/ 	.short	0x0101


	//----- nvinfo : EIATTR_COOP_GROUP_MASK_REGIDS
	.align		4
        /*0078*/ 	.byte	0x04, 0x29
        /*007a*/ 	.short	(.L_204 - .L_203)


	//   ....[0]....
.L_203:
        /*007c*/ 	.word	0xffffffff


	//   ....[1]....
        /*0080*/ 	.word	0xffffffff


	//   ....[2]....
        /*0084*/ 	.word	0xffffffff


	//   ....[3]....
        /*0088*/ 	.word	0xffffffff


	//   ....[4]....
        /*008c*/ 	.word	0xffffffff


	//   ....[5]....
        /*0090*/ 	.word	0xffffffff


	//   ....[6]....
        /*0094*/ 	.word	0xffffffff


	//   ....[7]....
        /*0098*/ 	.word	0xffffffff


	//   ....[8]....
        /*009c*/ 	.word	0xffffffff


	//   ....[9]....
        /*00a0*/ 	.word	0xffffffff


	//   ....[10]....
        /*00a4*/ 	.word	0xffffffff


	//   ....[11]....
        /*00a8*/ 	.word	0xffffffff


	//   ....[12]....
        /*00ac*/ 	.word	0xffffffff


	//   ....[13]....
        /*00b0*/ 	.word	0xffffffff


	//   ....[14]....
        /*00b4*/ 	.word	0xffffffff


	//   ....[15]....
        /*00b8*/ 	.word	0xffffffff


	//   ....[16]....
        /*00bc*/ 	.word	0xffffffff


	//   ....[17]....
        /*00c0*/ 	.word	0xffffffff


	//   ....[18]....
        /*00c4*/ 	.word	0xffffffff


	//   ....[19]....
        /*00c8*/ 	.word	0xffffffff


	//   ....[20]....
        /*00cc*/ 	.word	0xffffffff


	//   ....[21]....
        /*00d0*/ 	.word	0xffffffff


	//   ....[22]....
        /*00d4*/ 	.word	0xffffffff


	//   ....[23]....
        /*00d8*/ 	.word	0xffffffff


	//   ....[24]....
        /*00dc*/ 	.word	0xffffffff


	//   ....[25]....
        /*00e0*/ 	.word	0xffffffff


	//   ....[26]....
        /*00e4*/ 	.word	0xffffffff


	//   ....[27]....
        /*00e8*/ 	.word	0xffffffff


	//   ....[28]....
        /*00ec*/ 	.word	0xffffffff


	//   ....[29]....
        /*00f0*/ 	.word	0xffffffff


	//----- nvinfo : EIATTR_COOP_GROUP_INSTR_OFFSETS
	.align		4
.L_204:
        /*00f4*/ 	.byte	0x04, 0x28
        /*00f6*/ 	.short	(.L_206 - .L_205)


	//   ....[0]....
.L_205:
        /*00f8*/ 	.word	0x00000910


	//   ....[1]....
        /*00fc*/ 	.word	0x00000920


	//   ....[2]....
        /*0100*/ 	.word	0x00000990


	//   ....[3]....
        /*0104*/ 	.word	0x000009a0


	//   ....[4]....
        /*0108*/ 	.word	0x00000a00


	//   ....[5]....
        /*010c*/ 	.word	0x00000a10


	//   ....[6]....
        /*0110*/ 	.word	0x00000a60


	//   ....[7]....
        /*0114*/ 	.word	0x00000a80


	//   ....[8]....
        /*0118*/ 	.word	0x00000ae0


	//   ....[9]....
        /*011c*/ 	.word	0x00000b10


	//   ....[10]....
        /*0120*/ 	.word	0x00000dc0


	//   ....[11]....
        /*0124*/ 	.word	0x00000dd0


	//   ....[12]....
        /*0128*/ 	.word	0x00000e60


	//   ....[13]....
        /*012c*/ 	.word	0x00000e70


	//   ....[14]....
        /*0130*/ 	.word	0x00000ed0


	//   ....[15]....
        /*0134*/ 	.word	0x00000ee0


	//   ....[16]....
        /*0138*/ 	.word	0x00000f30


	//   ....[17]....
        /*013c*/ 	.word	0x00000f50


	//   ....[18]....
        /*0140*/ 	.word	0x00000fc0


	//   ....[19]....
        /*0144*/ 	.word	0x00000ff0


	//   ....[20]....
        /*0148*/ 	.word	0x00002180


	//   ....[21]....
        /*014c*/ 	.word	0x00002190


	//   ....[22]....
        /*0150*/ 	.word	0x00002200


	//   ....[23]....
        /*0154*/ 	.word	0x00002210


	//   ....[24]....
        /*0158*/ 	.word	0x00002270


	//   ....[25]....
        /*015c*/ 	.word	0x00002280


	//   ....[26]....
        /*0160*/ 	.word	0x000022d0


	//   ....[27]....
        /*0164*/ 	.word	0x000022f0


	//   ....[28]....
        /*0168*/ 	.word	0x00002350


	//   ....[29]....
        /*016c*/ 	.word	0x00002380


	//----- nvinfo : EIATTR_VRC_CTA_INIT_COUNT
	.align		4
.L_206:
        /*0170*/ 	.byte	0x02, 0x4a
	.zero		1
	.zero		1


	//----- nvinfo : EIATTR_EXIT_INSTR_OFFSETS
	.align		4
        /*0174*/ 	.byte	0x04, 0x1c
        /*0176*/ 	.short	(.L_208 - .L_207)


	//   ....[0]....
.L_207:
        /*0178*/ 	.word	0x000000a0


	//   ....[1]....
        /*017c*/ 	.word	0x000000e0


	//   ....[2]....
        /*0180*/ 	.word	0x000025e0


	//   ....[3]....
        /*0184*/ 	.word	0x00002630


	//----- nvinfo : EIATTR_MAX_THREADS
	.align		4
.L_208:
        /*0188*/ 	.byte	0x04, 0x05
        /*018a*/ 	.short	(.L_210 - .L_209)
.L_209:
        /*018c*/ 	.word	0x00000200
        /*0190*/ 	.word	0x00000001
        /*0194*/ 	.word	0x00000001


	//----- nvinfo : EIATTR_CRS_STACK_SIZE
	.align		4
.L_210:
        /*0198*/ 	.byte	0x04, 0x1e
        /*019a*/ 	.short	(.L_212 - .L_211)
.L_211:
        /*019c*/ 	.word	0x00000000


	//----- nvinfo : EIATTR_CBANK_PARAM_SIZE
	.align		4
.L_212:
        /*01a0*/ 	.byte	0x03, 0x19
        /*01a2*/ 	.short	0x0029


	//----- nvinfo : EIATTR_PARAM_CBANK
	.align		4
        /*01a4*/ 	.byte	0x04, 0x0a
        /*01a6*/ 	.short	(.L_214 - .L_213)
	.align		4
.L_213:
        /*01a8*/ 	.word	index@(.nv.constant0._ZN3cub18CUB_300001_SM_10006detail6reduce28DeviceReduceSingleTileKernelINS2_10policy_hubIdyN4cuda3std3__44plusIdEEE10Policy1000EN6thrust24THRUST_300001_SM_1000_NS6detail15normal_iteratorINSD_10device_ptrIdEEEEPdyS9_ddNS7_10__identityEEEvT0_T1_T2_T3_T4_T6_)
        /*01ac*/ 	.short	0x0380
        /*01ae*/ 	.short	0x0029


	//----- nvinfo : EIATTR_SW_WAR
	.align		4
.L_214:
        /*01b0*/ 	.byte	0x04, 0x36
        /*01b2*/ 	.short	(.L_216 - .L_215)
.L_215:
        /*01b4*/ 	.word	0x00000008
.L_216:


//--------------------- .nv.info._ZN3cub18CUB_300001_SM_10006detail6reduce18DeviceReduceKernelINS2_10policy_hubIdjN4cuda3std3__44plusIdEEE10Policy1000EN6thrust24THRUST_300001_SM_1000_NS6detail15normal_iteratorINSD_10device_ptrIdEEEEjS9_dNS7_10__identityEEEvT0_PT3_T1_NS0_13GridEvenShareISN_EET2_T4_ --------------------------
	.section	.nv.info._ZN3cub18CUB_300001_SM_10006detail6reduce18DeviceReduceKernelINS2_10policy_hubIdjN4cuda3std3__44plusIdEEE10Policy1000EN6thrust24THRUST_300001_SM_1000_NS6detail15normal_iteratorINSD_10device_ptrIdEEEEjS9_dNS7_10__identityEEEvT0_PT3_T1_NS0_13GridEvenShareISN_EET2_T4_,"",@"SHT_CUDA_INFO"
	.sectionflags	@""
	.align	4


	//----- nvinfo : EIATTR_CUDA_API_VERSION
	.align		4
        /*0000*/ 	.byte	0x04, 0x37
        /*0002*/ 	.short	(.L_218 - .L_217)
.L_217:
        /*0004*/ 	.word	0x00000082


	//----- nvinfo : EIATTR_KPARAM_INFO
	.align		4
.L_218:
        /*0008*/ 	.byte	0x04, 0x17
        /*000a*/ 	.short	(.L_220 - .L_219)
.L_219:
        /*000c*/ 	.word	0x00000000
        /*0010*/ 	.short	0x0005
        /*0012*/ 	.short	0x003d
        /*0014*/ 	.byte	0x00, 0xf0, 0x05, 0x00


	//----- nvinfo : EIATTR_KPARAM_INFO
	.align		4
.L_220:
        /*0018*/ 	.byte	0x04, 0x17
        /*001a*/ 	.short	(.L_222 - .L_221)
.L_221:
        /*001c*/ 	.word	0x00000000
        /*0020*/ 	.short	0x0004
        /*0022*/ 	.short	0x003c
        /*0024*/ 	.byte	0x00, 0xf0, 0x05, 0x00


	//----- nvinfo : EIATTR_KPARAM_INFO
	.align		4
.L_222:
        /*0028*/ 	.byte	0x04, 0x17
        /*002a*/ 	.short	(.L_224 - .L_223)
.L_223:
        /*002c*/ 	.word	0x00000000
        /*0030*/ 	.short	0x0003
        /*0032*/ 	.short	0x0014
        /*0034*/ 	.byte	0x00, 0xf0, 0xa1, 0x00


	//----- nvinfo : EIATTR_KPARAM_INFO
	.align		4
.L_224:
        /*0038*/ 	.byte	0x04, 0x17
        /*003a*/ 	.short	(.L_226 - .L_225)
.L_225:
        /*003c*/ 	.word	0x00000000
        /*0040*/ 	.short	0x0002
        /*0042*/ 	.short	0x0010
        /*0044*/ 	.byte	0x00, 0xf0, 0x11, 0x00


	//----- nvinfo : EIATTR_KPARAM_INFO
	.align		4
.L_226:
        /*0048*/ 	.byte	0x04, 0x17
        /*004a*/ 	.short	(.L_228 - .L_227)
.L_227:
        /*004c*/ 	.word	0x00000000
        /*0050*/ 	.short	0x0001
        /*0052*/ 	.short	0x0008
        /*0054*/ 	.byte	0x00, 0xf5, 0x21, 0x00


	//----- nvinfo : EIATTR_KPARAM_INFO
	.align		4
.L_228:
        /*0058*/ 	.byte	0x04, 0x17
        /*005a*/ 	.short	(.L_230 - .L_229)
.L_229:
        /*005c*/ 	.word	0x00000000
        /*0060*/ 	.short	0x0000
        /*0062*/ 	.short	0x0000
        /*0064*/ 	.byte	0x00, 0xf0, 0x21, 0x00


	//----- nvinfo : EIATTR_SPARSE_MMA_MASK
	.align		4
.L_230:
        /*0068*/ 	.byte	0x03, 0x50
        /*006a*/ 	.short	0x0000


	//----- nvinfo : EIATTR_MAXREG_COUNT
	.align		4
        /*006c*/ 	.byte	0x03, 0x1b
        /*006e*/ 	.short	0x0060


	//----- nvinfo : EIATTR_NUM_BARRIERS
	.align		4
        /*0070*/ 	.byte	0x02, 0x4c
        /*0072*/ 	.byte	0x01
	.zero		1


	//----- nvinfo : EIATTR_MERCURY_ISA_VERSION
	.align		4
        /*0074*/ 	.byte	0x03, 0x5f
        /*0076*/ 	.short	0x0101


	//----- nvinfo : EIATTR_COOP_GROUP_MASK_REGIDS
	.align		4
        /*0078*/ 	.byte	0x04, 0x29
        /*007a*/ 	.short	(.L_232 - .L_231)


	//   ....[0]....
.L_231:
        /*007c*/ 	.word	0xffffffff


	//   ....[1]....
        /*0080*/ 	.word	0xffffffff


	//   ....[2]....
        /*0084*/ 	.word	0xffffffff


	//   ....[3]....
        /*0088*/ 	.word	0xffffffff


	//   ....[4]....
        /*008c*/ 	.word	0xffffffff


	//   ....[5]....
        /*0090*/ 	.word	0xffffffff


	//   ....[6]....
        /*0094*/ 	.word	0xffffffff


	//   ....[7]....
        /*0098*/ 	.word	0xffffffff


	//   ....[8]....
        /*009c*/ 	.word	0xffffffff


	//   ....[9]....
        /*00a0*/ 	.word	0xffffffff


	//   ....[10]....
        /*00a4*/ 	.word	0xffffffff


	//   ....[11]....
        /*00a8*/ 	.word	0xffffffff


	//   ....[12]....
        /*00ac*/ 	.word	0xffffffff


	//   ....[13]....
        /*00b0*/ 	.word	0xffffffff


	//   ....[14]....
        /*00b4*/ 	.word	0xffffffff


	//   ....[15]....
        /*00b8*/ 	.word	0xffffffff


	//   ....[16]....
        /*00bc*/ 	.word	0xffffffff


	//   ....[17]....
        /*00c0*/ 	.word	0xffffffff


	//   ....[18]....
        /*00c4*/ 	.word	0xffffffff


	//   ....[19]....
        /*00c8*/ 	.word	0xffffffff


	//   ....[20]....
        /*00cc*/ 	.word	0xffffffff


	//   ....[21]....
        /*00d0*/ 	.word	0xffffffff


	//   ....[22]....
        /*00d4*/ 	.word	0xffffffff


	//   ....[23]....
        /*00d8*/ 	.word	0xffffffff


	//   ....[24]....
        /*00dc*/ 	.word	0xffffffff


	//   ....[25]....
        /*00e0*/ 	.word	0xffffffff


	//   ....[26]....
        /*00e4*/ 	.word	0xffffffff


	//   ....[27]....
        /*00e8*/ 	.word	0xffffffff


	//   ....[28]....
        /*00ec*/ 	.word	0xffffffff


	//   ....[29]....
        /*00f0*/ 	.word	0xffffffff


	//----- nvinfo : EIATTR_COOP_GROUP_INSTR_OFFSETS
	.align		4
.L_232:
        /*00f4*/ 	.byte	0x04, 0x28
        /*00f6*/ 	.short	(.L_234 - .L_233)


	//   ....[0]....
.L_233:
        /*00f8*/ 	.word	0x00000c10


	//   ....[1]....
        /*00fc*/ 	.word	0x00000c20


	//   ....[2]....
        /*0100*/ 	.word	0x00000c90


	//   ....[3]....
        /*0104*/ 	.word	0x00000cb0


	//   ....[4]....
        /*0108*/ 	.word	0x00000d20


	//   ....[5]....
        /*010c*/ 	.word	0x00000d30


	//   ....[6]....
        /*0110*/ 	.word	0x00000d80


	//   ....[7]....
        /*0114*/ 	.word	0x00000da0


	//   ....[8]....
        /*0118*/ 	.word	0x00000df0


	//   ....[9]....
        /*011c*/ 	.word	0x00000e10


	//   ....[10]....
        /*0120*/ 	.word	0x00001120


	//   ....[11]....
        /*0124*/ 	.word	0x00001130


	//   ....[12]....
        /*0128*/ 	.word	0x000011a0


	//   ....[13]....
        /*012c*/ 	.word	0x000011c0


	//   ....[14]....
        /*0130*/ 	.word	0x00001210


	//   ....[15]....
        /*0134*/ 	.word	0x00001230


	//   ....[16]....
        /*0138*/ 	.word	0x00001290


	//   ....[17]....
        /*013c*/ 	.word	0x000012b0


	//   ....[18]....
        /*0140*/ 	.word	0x00001330


	//   ....[19]....
        /*0144*/ 	.word	0x00001360


	//   ....[20]....
        /*0148*/ 	.word	0x000028d0


	//   ....[21]....
        /*014c*/ 	.word	0x000028e0


	//   ....[22]....
        /*0150*/ 	.word	0x00002960


	//   ....[23]....
        /*0154*/ 	.word	0x00002970


	//   ....[24]....
        /*0158*/ 	.word	0x000029d0


	//   ....[25]....
        /*015c*/ 	.word	0x000029e0


	//   ....[26]....
        /*0160*/ 	.word	0x00002a30


	//   ....[27]....
        /*0164*/ 	.word	0x00002a60


	//   ....[28]....
        /*0168*/ 	.word	0x00002ae0


	//   ....[29]....
        /*016c*/ 	.word	0x00002af0


	//----- nvinfo : EIATTR_VRC_CTA_INIT_COUNT
	.align		4
.L_234:
        /*0170*/ 	.byte	0x02, 0x4a
	.zero		1
	.zero		1


	//----- nvinfo : EIATTR_EXIT_INSTR_OFFSETS
	.align		4
        /*0174*/ 	.byte	0x04, 0x1c
        /*0176*/ 	.short	(.L_236 - .L_235)


	//   ....[0]....
.L_235:
        /*0178*/ 	.word	0x00002d80


	//   ....[1]....
        /*017c*/ 	.word	0x00002de0


	//----- nvinfo : EIATTR_MAX_THREADS
	.align		4
.L_236:
        /*0180*/ 	.byte	0x04, 0x05
        /*0182*/ 	.short	(.L_238 - .L_237)
.L_237:
        /*0184*/ 	.word	0x00000280
        /*0188*/ 	.word	0x00000001
        /*018c*/ 	.word	0x00000001


	//----- nvinfo : EIATTR_CRS_STACK_SIZE
	.align		4
.L_238:
        /*0190*/ 	.byte	0x04, 0x1e
        /*0192*/ 	.short	(.L_240 - .L_239)
.L_239:
        /*0194*/ 	.word	0x00000000


	//----- nvinfo : EIATTR_CBANK_PARAM_SIZE
	.align		4
.L_240:
        /*0198*/ 	.byte	0x03, 0x19
        /*019a*/ 	.short	0x003e


	//----- nvinfo : EIATTR_PARAM_CBANK
	.align		4
        /*019c*/ 	.byte	0x04, 0x0a
        /*019e*/ 	.short	(.L_242 - .L_241)
	.align		4
.L_241:
        /*01a0*/ 	.word	index@(.nv.constant0._ZN3cub18CUB_300001_SM_10006detail6reduce18DeviceReduceKernelINS2_10policy_hubIdjN4cuda3std3__44plusIdEEE10Policy1000EN6thrust24THRUST_300001_SM_1000_NS6detail15normal_iteratorINSD_10device_ptrIdEEEEjS9_dNS7_10__identityEEEvT0_PT3_T1_NS0_13GridEvenShareISN_EET2_T4_)
        /*01a4*/ 	.short	0x0380
        /*01a6*/ 	.short	0x003e


	//----- nvinfo : EIATTR_SW_WAR
	.align		4
.L_242:
        /*01a8*/ 	.byte	0x04, 0x36
        /*01aa*/ 	.short	(.L_244 - .L_243)
.L_243:
        /*01ac*/ 	.word	0x00000008
.L_244:


//--------------------- .nv.info._ZN3cub18CUB_300001_SM_10006detail6reduce28DeviceReduceSingleTileKernelINS2_10policy_hubIdjN4cuda3std3__44plusIdEEE10Policy1000EN6thrust24THRUST_300001_SM_1000_NS6detail15normal_iteratorINSD_10device_ptrIdEEEEPdjS9_ddNS7_10__identityEEEvT0_T1_T2_T3_T4_T6_ --------------------------
	.section	.nv.info._ZN3cub18CUB_300001_SM_10006detail6reduce28DeviceReduceSingleTileKernelINS2_10policy_hubIdjN4cuda3std3__44plusIdEEE10Policy1000EN6thrust24THRUST_300001_SM_1000_NS6detail15normal_iteratorINSD_10device_ptrIdEEEEPdjS9_ddNS7_10__identityEEEvT0_T1_T2_T3_T4_T6_,"",@"SHT_CUDA_INFO"
	.sectionflags	@""
	.align	4


	//----- nvinfo : EIATTR_CUDA_API_VERSION
	.align		4
        /*0000*/ 	.byte	0x04, 0x37
        /*0002*/ 	.short	(.L_246 - .L_245)
.L_245:
        /*0004*/ 	.word	0x00000082


	//----- nvinfo : EIATTR_KPARAM_INFO
	.align		4
.L_246:
        /*0008*/ 	.byte	0x04, 0x17
        /*000a*/ 	.short	(.L_248 - .L_247)
.L_247:
        /*000c*/ 	.word	0x00000000
        /*0010*/ 	.short	0x0005
        /*0012*/ 	.short	0x0020
        /*0014*/ 	.byte	0x00, 0xf0, 0x05, 0x00


	//----- nvinfo : EIATTR_KPARAM_INFO
	.align		4
.L_248:
        /*0018*/ 	.byte	0x04, 0x17
        /*001a*/ 	.short	(.L_250 - .L_249)
.L_249:
        /*001c*/ 	.word	0x00000000
        /*0020*/ 	.short	0x0004
        /*0022*/ 	.short	0x0018
        /*0024*/ 	.byte	0x00, 0xf0, 0x21, 0x00


	//----- nvinfo : EIATTR_KPARAM_INFO
	.align		4
.L_250:
        /*0028*/ 	.byte	0x04, 0x17
        /*002a*/ 	.short	(.L_252 - .L_251)
.L_251:
        /*002c*/ 	.word	0x00000000
        /*0030*/ 	.short	0x0003
        /*0032*/ 	.short	0x0014
        /*0034*/ 	.byte	0x00, 0xf0, 0x05, 0x00


	//----- nvinfo : EIATTR_KPARAM_INFO
	.align		4
.L_252:
        /*0038*/ 	.byte	0x04, 0x17
        /*003a*/ 	.short	(.L_254 - .L_253)
.L_253:
        /*003c*/ 	.word	0x00000000
        /*0040*/ 	.short	0x0002
        /*0042*/ 	.short	0x0010
        /*0044*/ 	.byte	0x00, 0xf0, 0x11, 0x00


	//----- nvinfo : EIATTR_KPARAM_INFO
	.align		4
.L_254:
        /*0048*/ 	.byte	0x04, 0x17
        /*004a*/ 	.short	(.L_256 - .L_255)
.L_255:
        /*004c*/ 	.word	0x00000000
        /*0050*/ 	.short	0x0001
        /*0052*/ 	.short	0x0008
        /*0054*/ 	.byte	0x00, 0xf5, 0x21, 0x00


	//----- nvinfo : EIATTR_KPARAM_INFO
	.align		4
.L_256:
        /*0058*/ 	.byte	0x04, 0x17
        /*005a*/ 	.short	(.L_258 - .L_257)
.L_257:
        /*005c*/ 	.word	0x00000000
        /*0060*/ 	.short	0x0000
        /*0062*/ 	.short	0x0000
        /*0064*/ 	.byte	0x00, 0xf0, 0x21, 0x00


	//----- nvinfo : EIATTR_SPARSE_MMA_MASK
	.align		4
.L_258:
        /*0068*/ 	.byte	0x03, 0x50
        /*006a*/ 	.short	0x0000


	//----- nvinfo : EIATTR_MAXREG_COUNT
	.align		4
        /*006c*/ 	.byte	0x03, 0x1b
        /*006e*/ 	.short	0x0060


	//----- nvinfo : EIATTR_NUM_BARRIERS
	.align		4
        /*0070*/ 	.byte	0x02, 0x4c
        /*0072*/ 	.byte	0x01
	.zero		1


	//----- nvinfo : EIATTR_MERCURY_ISA_VERSION
	.align		4
        /*0074*/ 	.byte	0x03, 0x5f
        /*0076*/ 	.short	0x0101


	//----- nvinfo : EIATTR_COOP_GROUP_MASK_REGIDS
	.align		4
        /*0078*/ 	.byte	0x04, 0x29
        /*007a*/ 	.short	(.L_260 - .L_259)


	//   ....[0]....
.L_259:
        /*007c*/ 	.word	0xffffffff


	//   ....[1]....
        /*0080*/ 	.word	0xffffffff


	//   ....[2]....
        /*0084*/ 	.word	0xffffffff


	//   ....[3]....
        /*0088*/ 	.word	0xffffffff


	//   ....[4]....
        /*008c*/ 	.word	0xffffffff


	//   ....[5]....
        /*0090*/ 	.word	0xffffffff


	//   ....[6]....
        /*0094*/ 	.word	0xffffffff


	//   ....[7]....
        /*0098*/ 	.word	0xffffffff


	//   ....[8]....
        /*009c*/ 	.word	0xffffffff


	//   ....[9]....
        /*00a0*/ 	.word	0xffffffff


	//   ....[10]....
        /*00a4*/ 	.word	0xffffffff


	//   ....[11]....
        /*00a8*/ 	.word	0xffffffff


	//   ....[12]....
        /*00ac*/ 	.word	0xffffffff


	//   ....[13]....
        /*00b0*/ 	.word	0xffffffff


	//   ....[14]....
        /*00b4*/ 	.word	0xffffffff


	//   ....[15]....
        /*00b8*/ 	.word	0xffffffff


	//   ....[16]....
        /*00bc*/ 	.word	0xffffffff


	//   ....[17]....
        /*00c0*/ 	.word	0xffffffff


	//   ....[18]....
        /*00c4*/ 	.word	0xffffffff


	//   ....[19]....
        /*00c8*/ 	.word	0xffffffff


	//   ....[20]....
        /*00cc*/ 	.word	0xffffffff


	//   ....[21]....
        /*00d0*/ 	.word	0xffffffff


	//   ....[22]....
        /*00d4*/ 	.word	0xffffffff


	//   ....[23]....
        /*00d8*/ 	.word	0xffffffff


	//   ....[24]....
        /*00dc*/ 	.word	0xffffffff


	//   ....[25]....
        /*00e0*/ 	.word	0xffffffff


	//   ....[26]....
        /*00e4*/ 	.word	0xffffffff


	//   ....[27]....
        /*00e8*/ 	.word	0xffffffff


	//   ....[28]....
        /*00ec*/ 	.word	0xffffffff


	//   ....[29]....
        /*00f0*/ 	.word	0xffffffff


	//----- nvinfo : EIATTR_COOP_GROUP_INSTR_OFFSETS
	.align		4
.L_260:
        /*00f4*/ 	.byte	0x04, 0x28
        /*00f6*/ 	.short	(.L_262 - .L_261)


	//   ....[0]....
.L_261:
        /*00f8*/ 	.word	0x00000930


	//   ....[1]....
        /*00fc*/ 	.word	0x00000940


	//   ....[2]....
        /*0100*/ 	.word	0x000009b0


	//   ....[3]....
        /*0104*/ 	.word	0x000009e0


	//   ....[4]....
        /*0108*/ 	.word	0x00000a50


	//   ....[5]....
        /*010c*/ 	.word	0x00000a60


	//   ....[6]....
        /*0110*/ 	.word	0x00000ab0


	//   ....[7]....
        /*0114*/ 	.word	0x00000ad0


	//   ....[8]....
        /*0118*/ 	.word	0x00000b30


	//   ....[9]....
        /*011c*/ 	.word	0x00000b40


	//   ....[10]....
        /*0120*/ 	.word	0x00000e40


	//   ....[11]....
        /*0124*/ 	.word	0x00000e50


	//   ....[12]....
        /*0128*/ 	.word	0x00000ed0


	//   ....[13]....
        /*012c*/ 	.word	0x00000ef0


	//   ....[14]....
        /*0130*/ 	.word	0x00000f40


	//   ....[15]....
        /*0134*/ 	.word	0x00000f60


	//   ....[16]....
        /*0138*/ 	.word	0x00000fd0


	//   ....[17]....
        /*013c*/ 	.word	0x00000fe0


	//   ....[18]....
        /*0140*/ 	.word	0x00001030


	//   ....[19]....
        /*0144*/ 	.word	0x00001060


	//   ....[20]....
        /*0148*/ 	.word	0x00002450


	//   ....[21]....
        /*014c*/ 	.word	0x00002460


	//   ....[22]....
        /*0150*/ 	.word	0x000024d0


	//   ....[23]....
        /*0154*/ 	.word	0x000024e0


	//   ....[24]....
        /*0158*/ 	.word	0x00002540


	//   ....[25]....
        /*015c*/ 	.word	0x00002550


	//   ....[26]....
        /*0160*/ 	.word	0x000025a0


	//   ....[27]....
        /*0164*/ 	.word	0x000025d0


	//   ....[28]....
        /*0168*/ 	.word	0x00002650


	//   ....[29]....
        /*016c*/ 	.word	0x00002660


	//----- nvinfo : EIATTR_VRC_CTA_INIT_COUNT
	.align		4
.L_262:
        /*0170*/ 	.byte	0x02, 0x4a
	.zero		1
	.zero		1


	//----- nvinfo : EIATTR_EXIT_INSTR_OFFSETS
	.align		4
        /*0174*/ 	.byte	0x04, 0x1c
        /*0176*/ 	.short	(.L_264 - .L_263)


	//   ....[0]....
.L_263:
        /*0178*/ 	.word	0x00000080


	//   ....[1]....
        /*017c*/ 	.word	0x000000c0


	//   ....[2]....
        /*0180*/ 	.word	0x000028f0


	//   ....[3]....
        /*0184*/ 	.word	0x00002940


	//----- nvinfo : EIATTR_MAX_THREADS
	.align		4
.L_264:
        /*0188*/ 	.byte	0x04, 0x05
        /*018a*/ 	.short	(.L_266 - .L_265)
.L_265:
        /*018c*/ 	.word	0x00000280
        /*0190*/ 	.word	0x00000001
        /*0194*/ 	.word	0x00000001


	//----- nvinfo : EIATTR_CRS_STACK_SIZE
	.align		4
.L_266:
        /*0198*/ 	.byte	0x04, 0x1e
        /*019a*/ 	.short	(.L_268 - .L_267)
.L_267:
        /*019c*/ 	.word	0x00000000


	//----- nvinfo : EIATTR_CBANK_PARAM_SIZE
	.align		4
.L_268:
        /*01a0*/ 	.byte	0x03, 0x19
        /*01a2*/ 	.short	0x0021


	//----- nvinfo : EIATTR_PARAM_CBANK
	.align		4
        /*01a4*/ 	.byte	0x04, 0x0a
        /*01a6*/ 	.short	(.L_270 - .L_269)
	.align		4
.L_269:
        /*01a8*/ 	.word	index@(.nv.constant0._ZN3cub18CUB_300001_SM_10006detail6reduce28DeviceReduceSingleTileKernelINS2_10policy_hubIdjN4cuda3std3__44plusIdEEE10Policy1000EN6thrust24THRUST_300001_SM_1000_NS6detail15normal_iteratorINSD_10device_ptrIdEEEEPdjS9_ddNS7_10__identityEEEvT0_T1_T2_T3_T4_T6_)
        /*01ac*/ 	.short	0x0380
        /*01ae*/ 	.short	0x0021


	//----- nvinfo : EIATTR_SW_WAR
	.align		4
.L_270:
        /*01b0*/ 	.byte	0x04, 0x36
        /*01b2*/ 	.short	(.L_272 - .L_271)
.L_271:
        /*01b4*/ 	.word	0x00000008
.L_272:


//--------------------- .nv.info._ZN3cub18CUB_300001_SM_10006detail6reduce28DeviceReduceSingleTileKernelINS2_10policy_hubIdyN4cuda3std3__44plusIdEEE10Policy1000EPdSC_iS9_ddNS7_10__identityEEEvT0_T1_T2_T3_T4_T6_ --------------------------
	.section	.nv.info._ZN3cub18CUB_300001_SM_10006detail6reduce28DeviceReduceSingleTileKernelINS2_10policy_hubIdyN4cuda3std3__44plusIdEEE10Policy1000EPdSC_iS9_ddNS7_10__identityEEEvT0_T1_T2_T3_T4_T6_,"",@"SHT_CUDA_INFO"
	.sectionflags	@""
	.align	4


	//----- nvinfo : EIATTR_CUDA_API_VERSION
	.align		4
        /*0000*/ 	.byte	0x04, 0x37
        /*0002*/ 	.short	(.L_274 - .L_273)
.L_273:
        /*0004*/ 	.word	0x00000082


	//----- nvinfo : EIATTR_KPARAM_INFO
	.align		4
.L_274:
        /*0008*/ 	.byte	0x04, 0x17
        /*000a*/ 	.short	(.L_276 - .L_275)
.L_275:
        /*000c*/ 	.word	0x00000000
        /*0010*/ 	.short	0x0005
        /*0012*/ 	.short	0x0020
        /*0014*/ 	.byte	0x00, 0xf0, 0x05, 0x00


	//----- nvinfo : EIATTR_KPARAM_INFO
	.align		4
.L_276:
        /*0018*/ 	.byte	0x04, 0x17
        /*001a*/ 	.short	(.L_278 - .L_277)
.L_277:
        /*001c*/ 	.word	0x00000000
        /*0020*/ 	.short	0x0004
        /*0022*/ 	.short	0x0018
        /*0024*/ 	.byte	0x00, 0xf0, 0x21, 0x00


	//----- nvinfo : EIATTR_KPARAM_INFO
	.align		4
.L_278:
        /*0028*/ 	.byte	0x04, 0x17
        /*002a*/ 	.short	(.L_280 - .L_279)
.L_279:
        /*002c*/ 	.word	0x00000000
        /*0030*/ 	.short	0x0003
        /*0032*/ 	.short	0x0014
        /*0034*/ 	.byte	0x00, 0xf0, 0x05, 0x00


	//----- nvinfo : EIATTR_KPARAM_INFO
	.align		4
.L_280:
        /*0038*/ 	.byte	0x04, 0x17
        /*003a*/ 	.short	(.L_282 - .L_281)
.L_281:
        /*003c*/ 	.word	0x00000000
        /*0040*/ 	.short	0x0002
        /*0042*/ 	.short	0x0010
        /*0044*/ 	.byte	0x00, 0xf0, 0x11, 0x00


	//----- nvinfo : EIATTR_KPARAM_INFO
	.align		4
.L_282:
        /*0048*/ 	.byte	0x04, 0x17
        /*004a*/ 	.short	(.L_284 - .L_283)
.L_283:
        /*004c*/ 	.word	0x00000000
        /*0050*/ 	.short	0x0001
        /*0052*/ 	.short	0x0008
        /*0054*/ 	.byte	0x00, 0xf5, 0x21, 0x00


	//----- nvinfo : EIATTR_KPARAM_INFO
	.align		4
.L_284:
        /*0058*/ 	.byte	0x04, 0x17
        /*005a*/ 	.short	(.L_286 - .L_285)
.L_285:
        /*005c*/ 	.word	0x00000000
        /*0060*/ 	.short	0x0000
        /*0062*/ 	.short	0x0000
        /*0064*/ 	.byte	0x00, 0xf5, 0x21, 0x00


	//----- nvinfo : EIATTR_SPARSE_MMA_MASK
	.align		4
.L_286:
        /*0068*/ 	.byte	0x03, 0x50
        /*006a*/ 	.short	0x0000


	//----- nvinfo : EIATTR_MAXREG_COUNT
	.align		4
        /*006c*/ 	.byte	0x03, 0x1b
        /*006e*/ 	.short	0x0080


	//----- nvinfo : EIATTR_NUM_BARRIERS
	.align		4
        /*0070*/ 	.byte	0x02, 0x4c
        /*0072*/ 	.byte	0x01
	.zero		1


	//----- nvinfo : EIATTR_MERCURY_ISA_VERSION
	.align		4
        /*0074*/ 	.byte	0x03, 0x5f
        /*0076*/ 	.short	0x0101


	//----- nvinfo : EIATTR_COOP_GROUP_MASK_REGIDS
	.align		4
        /*0078*/ 	.byte	0x04, 0x29
        /*007a*/ 	.short	(.L_288 - .L_287)


	//   ....[0]....
.L_287:
        /*007c*/ 	.word	0xffffffff


	//   ....[1]....
        /*0080*/ 	.word	0xffffffff


	//   ....[2]....
        /*0084*/ 	.word	0xffffffff


	//   ....[3]....
        /*0088*/ 	.word	0xffffffff


	//   ....[4]....
        /*008c*/ 	.word	0xffffffff


	//   ....[5]....
        /*0090*/ 	.word	0xffffffff


	//   ....[6]....
        /*0094*/ 	.word	0xffffffff


	//   ....[7]....
        /*0098*/ 	.word	0xffffffff


	//   ....[8]....
        /*009c*/ 	.word	0xffffffff


	//   ....[9]....
        /*00a0*/ 	.word	0xffffffff


	//   ....[10]....
        /*00a4*/ 	.word	0xffffffff


	//   ....[11]....
        /*00a8*/ 	.word	0xffffffff


	//   ....[12]....
        /*00ac*/ 	.word	0xffffffff


	//   ....[13]....
        /*00b0*/ 	.word	0xffffffff


	//   ....[14]....
        /*00b4*/ 	.word	0xffffffff


	//   ....[15]....
        /*00b8*/ 	.word	0xffffffff


	//   ....[16]....
        /*00bc*/ 	.word	0xffffffff


	//   ....[17]....
        /*00c0*/ 	.word	0xffffffff


	//   ....[18]....
        /*00c4*/ 	.word	0xffffffff


	//   ....[19]....
        /*00c8*/ 	.word	0xffffffff


	//   ....[20]....
        /*00cc*/ 	.word	0xffffffff


	//   ....[21]....
        /*00d0*/ 	.word	0xffffffff


	//   ....[22]....
        /*00d4*/ 	.word	0xffffffff


	//   ....[23]....
        /*00d8*/ 	.word	0xffffffff


	//   ....[24]....
        /*00dc*/ 	.word	0xffffffff


	//   ....[25]....
        /*00e0*/ 	.word	0xffffffff


	//   ....[26]....
        /*00e4*/ 	.word	0xffffffff


	//   ....[27]....
        /*00e8*/ 	.word	0xffffffff


	//   ....[28]....
        /*00ec*/ 	.word	0xffffffff


	//   ....[29]....
        /*00f0*/ 	.word	0xffffffff


	//----- nvinfo : EIATTR_COOP_GROUP_INSTR_OFFSETS
	.align		4
.L_288:
        /*00f4*/ 	.byte	0x04, 0x28
        /*00f6*/ 	.short	(.L_290 - .L_289)


	//   ....[0]....
.L_289:
        /*00f8*/ 	.word	0x00000960


	//   ....[1]....
        /*00fc*/ 	.word	0x00000970


	//   ....[2]....
        /*0100*/ 	.word	0x000009e0


	//   ....[3]....
        /*0104*/ 	.word	0x00000a10


	//   ....[4]....
        /*0108*/ 	.word	0x00000a70


	//   ....[5]....
        /*010c*/ 	.word	0x00000a80


	//   ....[6]....
        /*0110*/ 	.word	0x00000ae0


	//   ....[7]....
        /*0114*/ 	.word	0x00000af0


	//   ....[8]....
        /*0118*/ 	.word	0x00000b40


	//   ....[9]....
        /*011c*/ 	.word	0x00000b60


	//   ....[10]....
        /*0120*/ 	.word	0x00000e10


	//   ....[11]....
        /*0124*/ 	.word	0x00000e20


	//   ....[12]....
        /*0128*/ 	.word	0x00000eb0


	//   ....[13]....
        /*012c*/ 	.word	0x00000ed0


	//   ....[14]....
        /*0130*/ 	.word	0x00000f20


	//   ....[15]....
        /*0134*/ 	.word	0x00000f40


	//   ....[16]....
        /*0138*/ 	.word	0x00000f90


	//   ....[17]....
        /*013c*/ 	.word	0x00000fb0


	//   ....[18]....
        /*0140*/ 	.word	0x00001000


	//   ....[19]....
        /*0144*/ 	.word	0x00001030


	//   ....[20]....
        /*0148*/ 	.word	0x000020b0


	//   ....[21]....
        /*014c*/ 	.word	0x000020c0


	//   ....[22]....
        /*0150*/ 	.word	0x00002130


	//   ....[23]....
        /*0154*/ 	.word	0x00002140


	//   ....[24]....
        /*0158*/ 	.word	0x000021a0


	//   ....[25]....
        /*015c*/ 	.word	0x000021b0


	//   ....[26]....
        /*0160*/ 	.word	0x00002200


	//   ....[27]....
        /*0164*/ 	.word	0x00002220


	//   ....[28]....
        /*0168*/ 	.word	0x00002280


	//   ....[29]....
        /*016c*/ 	.word	0x000022b0


	//----- nvinfo : EIATTR_VRC_CTA_INIT_COUNT
	.align		4
.L_290:
        /*0170*/ 	.byte	0x02, 0x4a
	.zero		1
	.zero		1


	//----- nvinfo : EIATTR_EXIT_INSTR_OFFSETS
	.align		4
        /*0174*/ 	.byte	0x04, 0x1c
        /*0176*/ 	.short	(.L_292 - .L_291)


	//   ....[0]....
.L_291:
        /*0178*/ 	.word	0x00000080


	//   ....[1]....
        /*017c*/ 	.word	0x000000c0


	//   ....[2]....
        /*0180*/ 	.word	0x00002510


	//   ....[3]....
        /*0184*/ 	.word	0x00002560


	//----- nvinfo : EIATTR_MAX_THREADS
	.align		4
.L_292:
        /*0188*/ 	.byte	0x04, 0x05
        /*018a*/ 	.short	(.L_294 - .L_293)
.L_293:
        /*018c*/ 	.word	0x00000200
        /*0190*/ 	.word	0x00000001
        /*0194*/ 	.word	0x00000001


	//----- nvinfo : EIATTR_CRS_STACK_SIZE
	.align		4
.L_294:
        /*0198*/ 	.byte	0x04, 0x1e
        /*019a*/ 	.short	(.L_296 - .L_295)
.L_295:
        /*019c*/ 	.word	0x00000000


	//----- nvinfo : EIATTR_CBANK_PARAM_SIZE
	.align		4
.L_296:
        /*01a0*/ 	.byte	0x03, 0x19
        /*01a2*/ 	.short	0x0021


	//----- nvinfo : EIATTR_PARAM_CBANK
	.align		4
        /*01a4*/ 	.byte	0x04, 0x0a
        /*01a6*/ 	.short	(.L_298 - .L_297)
	.align		4
.L_297:
        /*01a8*/ 	.word	index@(.nv.constant0._ZN3cub18CUB_300001_SM_10006detail6reduce28DeviceReduceSingleTileKernelINS2_10policy_hubIdyN4cuda3std3__44plusIdEEE10Policy1000EPdSC_iS9_ddNS7_10__identityEEEvT0_T1_T2_T3_T4_T6_)
        /*01ac*/ 	.short	0x0380
        /*01ae*/ 	.short	0x0021


	//----- nvinfo : EIATTR_SW_WAR
	.align		4
.L_298:
        /*01b0*/ 	.byte	0x04, 0x36
        /*01b2*/ 	.short	(.L_300 - .L_299)
.L_299:
        /*01b4*/ 	.word	0x00000008
.L_300:


//--------------------- .nv.info._ZN3cub18CUB_300001_SM_10006detail6reduce18DeviceReduceKernelINS2_10policy_hubIdyN4cuda3std3__44plusIdEEE10Policy1000EN6thrust24THRUST_300001_SM_1000_NS6detail15normal_iteratorINSD_10device_ptrIfEEEEyS9_dNS7_10__identityEEEvT0_PT3_T1_NS0_13GridEvenShareISN_EET2_T4_ --------------------------
	.section	.nv.info._ZN3cub18CUB_300001_SM_10006detail6reduce18DeviceReduceKernelINS2_10policy_hubIdyN4cuda3std3__44plusIdEEE10Policy1000EN6thrust24THRUST_300001_SM_1000_NS6detail15normal_iteratorINSD_10device_ptrIfEEEEyS9_dNS7_10__identityEEEvT0_PT3_T1_NS0_13GridEvenShareISN_EET2_T4_,"",@"SHT_CUDA_INFO"
	.sectionflags	@""
	.align	4


	//----- nvinfo : EIATTR_CUDA_API_VERSION
	.align		4
        /*0000*/ 	.byte	0x04, 0x37
        /*0002*/ 	.short	(.L_302 - .L_301)
.L_301:
        /*0004*/ 	.word	0x00000082


	//----- nvinfo : EIATTR_KPARAM_INFO
	.align		4
.L_302:
        /*0008*/ 	.byte	0x04, 0x17
        /*000a*/ 	.short	(.L_304 - .L_303)
.L_303:
        /*000c*/ 	.word	0x00000000
        /*0010*/ 	.short	0x0005
        /*0012*/ 	.short	0x0061
        /*0014*/ 	.byte	0x00, 0xf0, 0x05, 0x00


	//----- nvinfo : EIATTR_KPARAM_INFO
	.align		4
.L_304:
        /*0018*/ 	.byte	0x04, 0x17
        /*001a*/ 	.short	(.L_306 - .L_305)
.L_305:
        /*001c*/ 	.word	0x00000000
        /*0020*/ 	.short	0x0004
        /*0022*/ 	.short	0x0060
        /*0024*/ 	.byte	0x00, 0xf0, 0x05, 0x00


	//----- nvinfo : EIATTR_KPARAM_INFO
	.align		4
.L_306:
        /*0028*/ 	.byte	0x04, 0x17
        /*002a*/ 	.short	(.L_308 - .L_307)
.L_307:
        /*002c*/ 	.word	0x00000000
        /*0030*/ 	.short	0x0003
        /*0032*/ 	.short	0x0018
        /*0034*/ 	.byte	0x00, 0xf0, 0x21, 0x01


	//----- nvinfo : EIATTR_KPARAM_INFO
	.align		4
.L_308:
        /*0038*/ 	.byte	0x04, 0x17
        /*003a*/ 	.short	(.L_310 - .L_309)
.L_309:
        /*003c*/ 	.word	0x00000000
        /*0040*/ 	.short	0x0002
        /*0042*/ 	.short	0x0010
        /*0044*/ 	.byte	0x00, 0xf0, 0x21, 0x00


	//----- nvinfo : EIATTR_KPARAM_INFO
	.align		4
.L_310:
        /*0048*/ 	.byte	0x04, 0x17
        /*004a*/ 	.short	(.L_312 - .L_311)
.L_311:
        /*004c*/ 	.word	0x00000000
        /*0050*/ 	.short	0x0001
        /*0052*/ 	.short	0x0008
        /*0054*/ 	.byte	0x00, 0xf5, 0x21, 0x00


	//----- nvinfo : EIATTR_KPARAM_INFO
	.align		4
.L_312:
        /*0058*/ 	.byte	0x04, 0x17
        /*005a*/ 	.short	(.L_314 - .L_313)
.L_313:
        /*005c*/ 	.word	0x00000000
        /*0060*/ 	.short	0x0000
        /*0062*/ 	.short	0x0000
        /*0064*/ 	.byte	0x00, 0xf0, 0x21, 0x00


	//----- nvinfo : EIATTR_SPARSE_MMA_MASK
	.align		4
.L_314:
        /*0068*/ 	.byte	0x03, 0x50
        /*006a*/ 	.short	0x0000


	//----- nvinfo : EIATTR_MAXREG_COUNT
	.align		4
        /*006c*/ 	.byte	0x03, 0x1b
        /*006e*/ 	.short	0x0080


	//----- nvinfo : EIATTR_NUM_BARRIERS
	.align		4
        /*0070*/ 	.byte	0x02, 0x4c
        /*0072*/ 	.byte	0x01
	.zero		1


	//----- nvinfo : EIATTR_MERCURY_ISA_VERSION
	.align		4
        /*0074*/ 	.byte	0x03, 0x5f
        /*0076*/ 	.short	0x0101


	//----- nvinfo : EIATTR_COOP_GROUP_MASK_REGIDS
	.align		4
        /*0078*/ 	.byte	0x04, 0x29
        /*007a*/ 	.short	(.L_316 - .L_315)


	//   ....[0]....
.L_315:
        /*007c*/ 	.word	0xffffffff


	//   ....[1]....
        /*0080*/ 	.word	0xffffffff


	//   ....[2]....
        /*0084*/ 	.word	0xffffffff


	//   ....[3]....
        /*0088*/ 	.word	0xffffffff


	//   ....[4]....
        /*008c*/ 	.word	0xffffffff


	//   ....[5]....
        /*0090*/ 	.word	0xffffffff


	//   ....[6]....
        /*0094*/ 	.word	0xffffffff


	//   ....[7]....
        /*0098*/ 	.word	0xffffffff


	//   ....[8]....
        /*009c*/ 	.word	0xffffffff


	//   ....[9]....
        /*00a0*/ 	.word	0xffffffff


	//   ....[10]....
        /*00a4*/ 	.word	0xffffffff


	//   ....[11]....
        /*00a8*/ 	.word	0xffffffff


	//   ....[12]....
        /*00ac*/ 	.word	0xffffffff


	//   ....[13]....
        /*00b0*/ 	.word	0xffffffff


	//   ....[14]....
        /*00b4*/ 	.word	0xffffffff


	//   ....[15]....
        /*00b8*/ 	.word	0xffffffff


	//   ....[16]....
        /*00bc*/ 	.word	0xffffffff


	//   ....[17]....
        /*00c0*/ 	.word	0xffffffff


	//   ....[18]....
        /*00c4*/ 	.word	0xffffffff


	//   ....[19]....
        /*00c8*/ 	.word	0xffffffff


	//   ....[20]....
        /*00cc*/ 	.word	0xffffffff


	//   ....[21]....
        /*00d0*/ 	.word	0xffffffff


	//   ....[22]....
        /*00d4*/ 	.word	0xffffffff


	//   ....[23]....
        /*00d8*/ 	.word	0xffffffff


	//   ....[24]....
        /*00dc*/ 	.word	0xffffffff


	//   ....[25]....
        /*00e0*/ 	.word	0xffffffff


	//   ....[26]....
        /*00e4*/ 	.word	0xffffffff


	//   ....[27]....
        /*00e8*/ 	.word	0xffffffff


	//   ....[28]....
        /*00ec*/ 	.word	0xffffffff


	//   ....[29]....
        /*00f0*/ 	.word	0xffffffff


	//----- nvinfo : EIATTR_COOP_GROUP_INSTR_OFFSETS
	.align		4
.L_316:
        /*00f4*/ 	.byte	0x04, 0x28
        /*00f6*/ 	.short	(.L_318 - .L_317)


	//   ....[0]....
.L_317:
        /*00f8*/ 	.word	0x00000b80


	//   ....[1]....
        /*00fc*/ 	.word	0x00000b90


	//   ....[2]....
        /*0100*/ 	.word	0x00000c00


	//   ....[3]....
        /*0104*/ 	.word	0x00000c20


	//   ....[4]....
        /*0108*/ 	.word	0x00000c90


	//   ....[5]....
        /*010c*/ 	.word	0x00000ca0


	//   ....[6]....
        /*0110*/ 	.word	0x00000cf0


	//   ....[7]....
        /*0114*/ 	.word	0x00000d10


	//   ....[8]....
        /*0118*/ 	.word	0x00000d80


	//   ....[9]....
        /*011c*/ 	.word	0x00000d90


	//   ....[10]....
        /*0120*/ 	.word	0x00001030


	//   ....[11]....
        /*0124*/ 	.word	0x00001040


	//   ....[12]....
        /*0128*/ 	.word	0x000010c0


	//   ....[13]....
        /*012c*/ 	.word	0x000010e0


	//   ....[14]....
        /*0130*/ 	.word	0x00001140


	//   ....[15]....
        /*0134*/ 	.word	0x00001170


	//   ....[16]....
        /*0138*/ 	.word	0x000011c0


	//   ....[17]....
        /*013c*/ 	.word	0x000011e0


	//   ....[18]....
        /*0140*/ 	.word	0x00001240


	//   ....[19]....
        /*0144*/ 	.word	0x00001270


	//   ....[20]....
        /*0148*/ 	.word	0x000027a0


	//   ....[21]....
        /*014c*/ 	.word	0x000027b0


	//   ....[22]....
        /*0150*/ 	.word	0x00002820


	//   ....[23]....
        /*0154*/ 	.word	0x00002840


	//   ....[24]....
        /*0158*/ 	.word	0x000028b0


	//   ....[25]....
        /*015c*/ 	.word	0x000028c0


	//   ....[26]....
        /*0160*/ 	.word	0x00002910


	//   ....[27]....
        /*0164*/ 	.word	0x00002930


	//   ....[28]....
        /*0168*/ 	.word	0x000029a0


	//   ....[29]....
        /*016c*/ 	.word	0x000029b0


	//----- nvinfo : EIATTR_VRC_CTA_INIT_COUNT
	.align		4
.L_318:
        /*0170*/ 	.byte	0x02, 0x4a
	.zero		1
	.zero		1


	//----- nvinfo : EIATTR_EXIT_INSTR_OFFSETS
	.align		4
        /*0174*/ 	.byte	0x04, 0x1c
        /*0176*/ 	.short	(.L_320 - .L_319)


	//   ....[0]....
.L_319:
        /*0178*/ 	.word	0x00002be0


	//   ....[1]....
        /*017c*/ 	.word	0x00002c40


	//----- nvinfo : EIATTR_MAX_THREADS
	.align		4
.L_320:
        /*0180*/ 	.byte	0x04, 0x05
        /*0182*/ 	.short	(.L_322 - .L_321)
.L_321:
        /*0184*/ 	.word	0x00000200
        /*0188*/ 	.word	0x00000001
        /*018c*/ 	.word	0x00000001


	//----- nvinfo : EIATTR_CRS_STACK_SIZE
	.align		4
.L_322:
        /*0190*/ 	.byte	0x04, 0x1e
        /*0192*/ 	.short	(.L_324 - .L_323)
.L_323:
        /*0194*/ 	.word	0x00000000


	//----- nvinfo : EIATTR_CBANK_PARAM_SIZE
	.align		4
.L_324:
        /*0198*/ 	.byte	0x03, 0x19
        /*019a*/ 	.short	0x0062


	//----- nvinfo : EIATTR_PARAM_CBANK
	.align		4
        /*019c*/ 	.byte	0x04, 0x0a
        /*019e*/ 	.short	(.L_326 - .L_325)
	.align		4
.L_325:
        /*01a0*/ 	.word	index@(.nv.constant0._ZN3cub18CUB_300001_SM_10006detail6reduce18DeviceReduceKernelINS2_10policy_hubIdyN4cuda3std3__44plusIdEEE10Policy1000EN6thrust24THRUST_300001_SM_1000_NS6detail15normal_iteratorINSD_10device_ptrIfEEEEyS9_dNS7_10__identityEEEvT0_PT3_T1_NS0_13GridEvenShareISN_EET2_T4_)
        /*01a4*/ 	.short	0x0380
        /*01a6*/ 	.short	0x0062


	//----- nvinfo : EIATTR_SW_WAR
	.align		4
.L_326:
        /*01a8*/ 	.byte	0x04, 0x36
        /*01aa*/ 	.short	(.L_328 - .L_327)
.L_327:
        /*01ac*/ 	.word	0x00000008
.L_328:


//--------------------- .nv.info._ZN3cub18CUB_300001_SM_10006detail6reduce28DeviceReduceSingleTileKernelINS2_10policy_hubIdyN4cuda3std3__44plusIdEEE10Policy1000EN6thrust24THRUST_300001_SM_1000_NS6detail15normal_iteratorINSD_10device_ptrIfEEEEPdyS9_ddNS7_10__identityEEEvT0_T1_T2_T3_T4_T6_ --------------------------
	.section	.nv.info._ZN3cub18CUB_300001_SM_10006detail6reduce28DeviceReduceSingleTileKernelINS2_10policy_hubIdyN4cuda3std3__44plusIdEEE10Policy1000EN6thrust24THRUST_300001_SM_1000_NS6detail15normal_iteratorINSD_10device_ptrIfEEEEPdyS9_ddNS7_10__identityEEEvT0_T1_T2_T3_T4_T6_,"",@"SHT_CUDA_INFO"
	.sectionflags	@""
	.align	4


	//----- nvinfo : EIATTR_CUDA_API_VERSION
	.align		4
        /*0000*/ 	.byte	0x04, 0x37
        /*0002*/ 	.short	(.L_330 - .L_329)
.L_329:
        /*0004*/ 	.word	0x00000082


	//----- nvinfo : EIATTR_KPARAM_INFO
	.align		4
.L_330:
        /*0008*/ 	.byte	0x04, 0x17
        /*000a*/ 	.short	(.L_332 - .L_331)
.L_331:
        /*000c*/ 	.word	0x00000000
        /*0010*/ 	.short	0x0005
        /*0012*/ 	.short	0x0028
        /*0014*/ 	.byte	0x00, 0xf0, 0x05, 0x00


	//----- nvinfo : EIATTR_KPARAM_INFO
	.align		4
.L_332:
        /*0018*/ 	.byte	0x04, 0x17
        /*001a*/ 	.short	(.L_334 - .L_333)
.L_333:
        /*001c*/ 	.word	0x00000000
        /*0020*/ 	.short	0x0004
        /*0022*/ 	.short	0x0020
        /*0024*/ 	.byte	0x00, 0xf0, 0x21, 0x00


	//----- nvinfo : EIATTR_KPARAM_INFO
	.align		4
.L_334:
        /*0028*/ 	.byte	0x04, 0x17
        /*002a*/ 	.short	(.L_336 - .L_335)
.L_335:
        /*002c*/ 	.word	0x00000000
        /*0030*/ 	.short	0x0003
        /*0032*/ 	.short	0x0018
        /*0034*/ 	.byte	0x00, 0xf0, 0x05, 0x00


	//----- nvinfo : EIATTR_KPARAM_INFO
	.align		4
.L_336:
        /*0038*/ 	.byte	0x04, 0x17
        /*003a*/ 	.short	(.L_338 - .L_337)
.L_337:
        /*003c*/ 	.word	0x00000000
        /*0040*/ 	.short	0x0002
        /*0042*/ 	.short	0x0010
        /*0044*/ 	.byte	0x00, 0xf0, 0x21, 0x00


	//----- nvinfo : EIATTR_KPARAM_INFO
	.align		4
.L_338:
        /*0048*/ 	.byte	0x04, 0x17
        /*004a*/ 	.short	(.L_340 - .L_339)
.L_339:
        /*004c*/ 	.word	0x00000000
        /*0050*/ 	.short	0x0001
        /*0052*/ 	.short	0x0008
        /*0054*/ 	.byte	0x00, 0xf5, 0x21, 0x00


	//----- nvinfo : EIATTR_KPARAM_INFO
	.align		4
.L_340:
        /*0058*/ 	.byte	0x04, 0x17
        /*005a*/ 	.short	(.L_342 - .L_341)
.L_341:
        /*005c*/ 	.word	0x00000000
        /*0060*/ 	.short	0x0000
        /*0062*/ 	.short	0x0000
        /*0064*/ 	.byte	0x00, 0xf0, 0x21, 0x00


	//----- nvinfo : EIATTR_SPARSE_MMA_MASK
	.align		4
.L_342:
        /*0068*/ 	.byte	0x03, 0x50
        /*006a*/ 	.short	0x0000


	//----- nvinfo : EIATTR_MAXREG_COUNT
	.align		4
        /*006c*/ 	.byte	0x03, 0x1b
        /*006e*/ 	.short	0x0080


	//----- nvinfo : EIATTR_NUM_BARRIERS
	.align		4
        /*0070*/ 	.byte	0x02, 0x4c
        /*0072*/ 	.byte	0x01
	.zero		1


	//----- nvinfo : EIATTR_MERCURY_ISA_VERSION
	.align		4
        /*0074*/ 	.byte	0x03, 0x5f
        /*0076*/ 	.short	0x0101


	//----- nvinfo : EIATTR_COOP_GROUP_MASK_REGIDS
	.align		4
        /*0078*/ 	.byte	0x04, 0x29
        /*007a*/ 	.short	(.L_344 - .L_343)


	//   ....[0]....
.L_343:
        /*007c*/ 	.word	0xffffffff


	//   ....[1]....
        /*0080*/ 	.word	0xffffffff


	//   ....[2]....
        /*0084*/ 	.word	0xffffffff


	//   ....[3]....
        /*0088*/ 	.word	0xffffffff


	//   ....[4]....
        /*008c*/ 	.word	0xffffffff


	//   ....[5]....
        /*0090*/ 	.word	0xffffffff


	//   ....[6]....
        /*0094*/ 	.word	0xffffffff


	//   ....[7]....
        /*0098*/ 	.word	0xffffffff


	//   ....[8]....
        /*009c*/ 	.word	0xffffffff


	//   ....[9]....
        /*00a0*/ 	.word	0xffffffff


	//   ....[10]....
        /*00a4*/ 	.word	0xffffffff


	//   ....[11]....
        /*00a8*/ 	.word	0xffffffff


	//   ....[12]....
        /*00ac*/ 	.word	0xffffffff


	//   ....[13]....
        /*00b0*/ 	.word	0xffffffff


	//   ....[14]....
        /*00b4*/ 	.word	0xffffffff


	//   ....[15]....
        /*00b8*/ 	.word	0xffffffff


	//   ....[16]....
        /*00bc*/ 	.word	0xffffffff


	//   ....[17]....
        /*00c0*/ 	.word	0xffffffff


	//   ....[18]....
        /*00c4*/ 	.word	0xffffffff


	//   ....[19]....
        /*00c8*/ 	.word	0xffffffff


	//   ....[20]....
        /*00cc*/ 	.word	0xffffffff


	//   ....[21]....
        /*00d0*/ 	.word	0xffffffff


	//   ....[22]....
        /*00d4*/ 	.word	0xffffffff


	//   ....[23]....
        /*00d8*/ 	.word	0xffffffff


	//   ....[24]....
        /*00dc*/ 	.word	0xffffffff


	//   ....[25]....
        /*00e0*/ 	.word	0xffffffff


	//   ....[26]....
        /*00e4*/ 	.word	0xffffffff


	//   ....[27]....
        /*00e8*/ 	.word	0xffffffff


	//   ....[28]....
        /*00ec*/ 	.word	0xffffffff


	//   ....[29]....
        /*00f0*/ 	.word	0xffffffff


	//----- nvinfo : EIATTR_COOP_GROUP_INSTR_OFFSETS
	.align		4
.L_344:
        /*00f4*/ 	.byte	0x04, 0x28
        /*00f6*/ 	.short	(.L_346 - .L_345)


	//   ....[0]....
.L_345:
        /*00f8*/ 	.word	0x00000af0


	//   ....[1]....
        /*00fc*/ 	.word	0x00000b00


	//   ....[2]....
        /*0100*/ 	.word	0x00000b70


	//   ....[3]....
        /*0104*/ 	.word	0x00000b90


	//   ....[4]....
        /*0108*/ 	.word	0x00000c00


	//   ....[5]....
        /*010c*/ 	.word	0x00000c10


	//   ....[6]....
        /*0110*/ 	.word	0x00000c60


	//   ....[7]....
        /*0114*/ 	.word	0x00000c80


	//   ....[8]....
        /*0118*/ 	.word	0x00000cf0


	//   ....[9]....
        /*011c*/ 	.word	0x00000d00


	//   ....[10]....
        /*0120*/ 	.word	0x00000fa0


	//   ....[11]....
        /*0124*/ 	.word	0x00000fb0


	//   ....[12]....
        /*0128*/ 	.word	0x00001040


	//   ....[13]....
        /*012c*/ 	.word	0x00001060


	//   ....[14]....
        /*0130*/ 	.word	0x000010c0


	//   ....[15]....
        /*0134*/ 	.word	0x00001100


	//   ....[16]....
        /*0138*/ 	.word	0x00001150


	//   ....[17]....
        /*013c*/ 	.word	0x00001170


	//   ....[18]....
        /*0140*/ 	.word	0x000011e0


	//   ....[19]....
        /*0144*/ 	.word	0x000011f0


	//   ....[20]....
        /*0148*/ 	.word	0x00002610


	//   ....[21]....
        /*014c*/ 	.word	0x00002620


	//   ....[22]....
        /*0150*/ 	.word	0x00002690


	//   ....[23]....
        /*0154*/ 	.word	0x000026b0


	//   ....[24]....
        /*0158*/ 	.word	0x00002720


	//   ....[25]....
        /*015c*/ 	.word	0x00002730


	//   ....[26]....
        /*0160*/ 	.word	0x00002780


	//   ....[27]....
        /*0164*/ 	.word	0x000027a0


	//   ....[28]....
        /*0168*/ 	.word	0x00002810


	//   ....[29]....
        /*016c*/ 	.word	0x00002820


	//----- nvinfo : EIATTR_VRC_CTA_INIT_COUNT
	.align		4
.L_346:
        /*0170*/ 	.byte	0x02, 0x4a
	.zero		1
	.zero		1


	//----- nvinfo : EIATTR_EXIT_INSTR_OFFSETS
	.align		4
        /*0174*/ 	.byte	0x04, 0x1c
        /*0176*/ 	.short	(.L_348 - .L_347)


	//   ....[0]....
.L_347:
        /*0178*/ 	.word	0x000000a0


	//   ....[1]....
        /*017c*/ 	.word	0x000000e0


	//   ....[2]....
        /*0180*/ 	.word	0x00002a50


	//   ....[3]....
        /*0184*/ 	.word	0x00002aa0


	//----- nvinfo : EIATTR_MAX_THREADS
	.align		4
.L_348:
        /*0188*/ 	.byte	0x04, 0x05
        /*018a*/ 	.short	(.L_350 - .L_349)
.L_349:
        /*018c*/ 	.word	0x00000200
        /*0190*/ 	.word	0x00000001
        /*0194*/ 	.word	0x00000001


	//----- nvinfo : EIATTR_CRS_STACK_SIZE
	.align		4
.L_350:
        /*0198*/ 	.byte	0x04, 0x1e
        /*019a*/ 	.short	(.L_352 - .L_351)
.L_351:
        /*019c*/ 	.word	0x00000000


	//----- nvinfo : EIATTR_CBANK_PARAM_SIZE
	.align		4
.L_352:
        /*01a0*/ 	.byte	0x03, 0x19
        /*01a2*/ 	.short	0x0029


	//----- nvinfo : EIATTR_PARAM_CBANK
	.align		4
        /*01a4*/ 	.byte	0x04, 0x0a
        /*01a6*/ 	.short	(.L_354 - .L_353)
	.align		4
.L_353:
        /*01a8*/ 	.word	index@(.nv.constant0._ZN3cub18CUB_300001_SM_10006detail6reduce28DeviceReduceSingleTileKernelINS2_10policy_hubIdyN4cuda3std3__44plusIdEEE10Policy1000EN6thrust24THRUST_300001_SM_1000_NS6detail15normal_iteratorINSD_10device_ptrIfEEEEPdyS9_ddNS7_10__identityEEEvT0_T1_T2_T3_T4_T6_)
        /*01ac*/ 	.short	0x0380
        /*01ae*/ 	.short	0x0029


	//----- nvinfo : EIATTR_SW_WAR
	.align		4
.L_354:
        /*01b0*/ 	.byte	0x04, 0x36
        /*01b2*/ 	.short	(.L_356 - .L_355)
.L_355:
        /*01b4*/ 	.word	0x00000008
.L_356:


//--------------------- .nv.info._ZN3cub18CUB_300001_SM_10006detail6reduce28DeviceReduceSingleTileKernelINS2_10policy_hubIdjN4cuda3std3__44plusIdEEE10Policy1000EPdSC_iS9_ddNS7_10__identityEEEvT0_T1_T2_T3_T4_T6_ --------------------------
	.section	.nv.info._ZN3cub18CUB_300001_SM_10006detail6reduce28DeviceReduceSingleTileKernelINS2_10policy_hubIdjN4cuda3std3__44plusIdEEE10Policy1000EPdSC_iS9_ddNS7_10__identityEEEvT0_T1_T2_T3_T4_T6_,"",@"SHT_CUDA_INFO"
	.sectionflags	@""
	.align	4


	//----- nvinfo : EIATTR_CUDA_API_VERSION
	.align		4
        /*0000*/ 	.byte	0x04, 0x37
        /*0002*/ 	.short	(.L_358 - .L_357)
.L_357:
        /*0004*/ 	.word	0x00000082


	//----- nvinfo : EIATTR_KPARAM_INFO
	.align		4
.L_358:
        /*0008*/ 	.byte	0x04, 0x17
        /*000a*/ 	.short	(.L_360 - .L_359)
.L_359:
        /*000c*/ 	.word	0x00000000
        /*0010*/ 	.short	0x0005
        /*0012*/ 	.short	0x0020
        /*0014*/ 	.byte	0x00, 0xf0, 0x05, 0x00


	//----- nvinfo : EIATTR_KPARAM_INFO
	.align		4
.L_360:
        /*0018*/ 	.byte	0x04, 0x17
        /*001a*/ 	.short	(.L_362 - .L_361)
.L_361:
        /*001c*/ 	.word	0x00000000
        /*0020*/ 	.short	0x0004
        /*0022*/ 	.short	0x0018
        /*0024*/ 	.byte	0x00, 0xf0, 0x21, 0x00


	//----- nvinfo : EIATTR_KPARAM_INFO
	.align		4
.L_362:
        /*0028*/ 	.byte	0x04, 0x17
        /*002a*/ 	.short	(.L_364 - .L_363)
.L_363:
        /*002c*/ 	.word	0x00000000
        /*0030*/ 	.short	0x0003
        /*0032*/ 	.short	0x0014
        /*0034*/ 	.byte	0x00, 0xf0, 0x05, 0x00


	//----- nvinfo : EIATTR_KPARAM_INFO
	.align		4
.L_364:
        /*0038*/ 	.byte	0x04, 0x17
        /*003a*/ 	.short	(.L_366 - .L_365)
.L_365:
        /*003c*/ 	.word	0x00000000
        /*0040*/ 	.short	0x0002
        /*0042*/ 	.short	0x0010
        /*0044*/ 	.byte	0x00, 0xf0, 0x11, 0x00


	//----- nvinfo : EIATTR_KPARAM_INFO
	.align		4
.L_366:
        /*0048*/ 	.byte	0x04, 0x17
        /*004a*/ 	.short	(.L_368 - .L_367)
.L_367:
        /*004c*/ 	.word	0x00000000
        /*0050*/ 	.short	0x0001
        /*0052*/ 	.short	0x0008
        /*0054*/ 	.byte	0x00, 0xf5, 0x21, 0x00


	//----- nvinfo : EIATTR_KPARAM_INFO
	.align		4
.L_368:
        /*0058*/ 	.byte	0x04, 0x17
        /*005a*/ 	.short	(.L_370 - .L_369)
.L_369:
        /*005c*/ 	.word	0x00000000
        /*0060*/ 	.short	0x0000
        /*0062*/ 	.short	0x0000
        /*0064*/ 	.byte	0x00, 0xf5, 0x21, 0x00


	//----- nvinfo : EIATTR_SPARSE_MMA_MASK
	.align		4
.L_370:
        /*0068*/ 	.byte	0x03, 0x50
        /*006a*/ 	.short	0x0000


	//----- nvinfo : EIATTR_MAXREG_COUNT
	.align		4
        /*006c*/ 	.byte	0x03, 0x1b
        /*006e*/ 	.short	0x0060


	//----- nvinfo : EIATTR_NUM_BARRIERS
	.align		4
        /*0070*/ 	.byte	0x02, 0x4c
        /*0072*/ 	.byte	0x01
	.zero		1


	//----- nvinfo : EIATTR_MERCURY_ISA_VERSION
	.align		4
        /*0074*/ 	.byte	0x03, 0x5f
        /*0076*/ 	.short	0x0101


	//----- nvinfo : EIATTR_COOP_GROUP_MASK_REGIDS
	.align		4
        /*0078*/ 	.byte	0x04, 0x29
        /*007a*/ 	.short	(.L_372 - .L_371)


	//   ....[0]....
.L_371:
        /*007c*/ 	.word	0xffffffff


	//   ....[1]....
        /*0080*/ 	.word	0xffffffff


	//   ....[2]....
        /*0084*/ 	.word	0xffffffff


	//   ....[3]....
        /*0088*/ 	.word	0xffffffff


	//   ....[4]....
        /*008c*/ 	.word	0xffffffff


	//   ....[5]....
        /*0090*/ 	.word	0xffffffff


	//   ....[6]....
        /*0094*/ 	.word	0xffffffff


	//   ....[7]....
        /*0098*/ 	.word	0xffffffff


	//   ....[8]....
        /*009c*/ 	.word	0xffffffff


	//   ....[9]....
        /*00a0*/ 	.word	0xffffffff


	//   ....[10]....
        /*00a4*/ 	.word	0xffffffff


	//   ....[11]....
        /*00a8*/ 	.word	0xffffffff


	//   ....[12]....
        /*00ac*/ 	.word	0xffffffff


	//   ....[13]....
        /*00b0*/ 	.word	0xffffffff


	//   ....[14]....
        /*00b4*/ 	.word	0xffffffff


	//   ....[15]....
        /*00b8*/ 	.word	0xffffffff


	//   ....[16]....
        /*00bc*/ 	.word	0xffffffff


	//   ....[17]....
        /*00c0*/ 	.word	0xffffffff


	//   ....[18]....
        /*00c4*/ 	.word	0xffffffff


	//   ....[19]....
        /*00c8*/ 	.word	0xffffffff


	//   ....[20]....
        /*00cc*/ 	.word	0xffffffff


	//   ....[21]....
        /*00d0*/ 	.word	0xffffffff


	//   ....[22]....
        /*00d4*/ 	.word	0xffffffff


	//   ....[23]....
        /*00d8*/ 	.word	0xffffffff


	//   ....[24]....
        /*00dc*/ 	.word	0xffffffff


	//   ....[25]....
        /*00e0*/ 	.word	0xffffffff


	//   ....[26]....
        /*00e4*/ 	.word	0xffffffff


	//   ....[27]....
        /*00e8*/ 	.word	0xffffffff


	//   ....[28]....
        /*00ec*/ 	.word	0xffffffff


	//   ....[29]....
        /*00f0*/ 	.word	0xffffffff


	//----- nvinfo : EIATTR_COOP_GROUP_INSTR_OFFSETS
	.align		4
.L_372:
        /*00f4*/ 	.byte	0x04, 0x28
        /*00f6*/ 	.short	(.L_374 - .L_373)


	//   ....[0]....
.L_373:
        /*00f8*/ 	.word	0x00000980


	//   ....[1]....
        /*00fc*/ 	.word	0x00000990


	//   ....[2]....
        /*0100*/ 	.word	0x00000a00


	//   ....[3]....
        /*0104*/ 	.word	0x00000a30


	//   ....[4]....
        /*0108*/ 	.word	0x00000aa0


	//   ....[5]....
        /*010c*/ 	.word	0x00000ab0


	//   ....[6]....
        /*0110*/ 	.word	0x00000b00


	//   ....[7]....
        /*0114*/ 	.word	0x00000b10


	//   ....[8]....
        /*0118*/ 	.word	0x00000b60


	//   ....[9]....
        /*011c*/ 	.word	0x00000b80


	//   ....[10]....
        /*0120*/ 	.word	0x00000e90


	//   ....[11]....
        /*0124*/ 	.word	0x00000ea0


	//   ....[12]....
        /*0128*/ 	.word	0x00000f30


	//   ....[13]....
        /*012c*/ 	.word	0x00000f50


	//   ....[14]....
        /*0130*/ 	.word	0x00000fa0


	//   ....[15]....
        /*0134*/ 	.word	0x00000fc0


	//   ....[16]....
        /*0138*/ 	.word	0x00001010


	//   ....[17]....
        /*013c*/ 	.word	0x00001040


	//   ....[18]....
        /*0140*/ 	.word	0x000010a0


	//   ....[19]....
        /*0144*/ 	.word	0x000010d0


	//   ....[20]....
        /*0148*/ 	.word	0x000022b0


	//   ....[21]....
        /*014c*/ 	.word	0x000022c0


	//   ....[22]....
        /*0150*/ 	.word	0x00002330


	//   ....[23]....
        /*0154*/ 	.word	0x00002340


	//   ....[24]....
        /*0158*/ 	.word	0x000023a0


	//   ....[25]....
        /*015c*/ 	.word	0x000023d0


	//   ....[26]....
        /*0160*/ 	.word	0x00002450


	//   ....[27]....
        /*0164*/ 	.word	0x00002460


	//   ....[28]....
        /*0168*/ 	.word	0x000024b0


	//   ....[29]....
        /*016c*/ 	.word	0x000024c0


	//----- nvinfo : EIATTR_VRC_CTA_INIT_COUNT
	.align		4
.L_374:
        /*0170*/ 	.byte	0x02, 0x4a
	.zero		1
	.zero		1


	//----- nvinfo : EIATTR_EXIT_INSTR_OFFSETS
	.align		4
        /*0174*/ 	.byte	0x04, 0x1c
        /*0176*/ 	.short	(.L_376 - .L_375)


	//   ....[0]....
.L_375:
        /*0178*/ 	.word	0x00000080


	//   ....[1]....
        /*017c*/ 	.word	0x000000c0


	//   ....[2]....
        /*0180*/ 	.word	0x00002750


	//   ....[3]....
        /*0184*/ 	.word	0x000027a0


	//----- nvinfo : EIATTR_MAX_THREADS
	.align		4
.L_376:
        /*0188*/ 	.byte	0x04, 0x05
        /*018a*/ 	.short	(.L_378 - .L_377)
.L_377:
        /*018c*/ 	.word	0x00000280
        /*0190*/ 	.word	0x00000001
        /*0194*/ 	.word	0x00000001


	//----- nvinfo : EIATTR_CRS_STACK_SIZE
	.align		4
.L_378:
        /*0198*/ 	.byte	0x04, 0x1e
        /*019a*/ 	.short	(.L_380 - .L_379)
.L_379:
        /*019c*/ 	.word	0x00000000


	//----- nvinfo : EIATTR_CBANK_PARAM_SIZE
	.align		4
.L_380:
        /*01a0*/ 	.byte	0x03, 0x19
        /*01a2*/ 	.short	0x0021


	//----- nvinfo : EIATTR_PARAM_CBANK
	.align		4
        /*01a4*/ 	.byte	0x04, 0x0a
        /*01a6*/ 	.short	(.L_382 - .L_381)
	.align		4
.L_381:
        /*01a8*/ 	.word	index@(.nv.constant0._ZN3cub18CUB_300001_SM_10006detail6reduce28DeviceReduceSingleTileKernelINS2_10policy_hubIdjN4cuda3std3__44plusIdEEE10Policy1000EPdSC_iS9_ddNS7_10__identityEEEvT0_T1_T2_T3_T4_T6_)
        /*01ac*/ 	.short	0x0380
        /*01ae*/ 	.short	0x0021


	//----- nvinfo : EIATTR_SW_WAR
	.align		4
.L_382:
        /*01b0*/ 	.byte	0x04, 0x36
        /*01b2*/ 	.short	(.L_384 - .L_383)
.L_383:
        /*01b4*/ 	.word	0x00000008
.L_384:


//--------------------- .nv.info._ZN3cub18CUB_300001_SM_10006detail6reduce18DeviceReduceKernelINS2_10policy_hubIdjN4cuda3std3__44plusIdEEE10Policy1000EN6thrust24THRUST_300001_SM_1000_NS6detail15normal_iteratorINSD_10device_ptrIfEEEEjS9_dNS7_10__identityEEEvT0_PT3_T1_NS0_13GridEvenShareISN_EET2_T4_ --------------------------
	.section	.nv.info._ZN3cub18CUB_300001_SM_10006detail6reduce18DeviceReduceKernelINS2_10policy_hubIdjN4cuda3std3__44plusIdEEE10Policy1000EN6thrust24THRUST_300001_SM_1000_NS6detail15normal_iteratorINSD_10device_ptrIfEEEEjS9_dNS7_10__identityEEEvT0_PT3_T1_NS0_13GridEvenShareISN_EET2_T4_,"",@"SHT_CUDA_INFO"
	.sectionflags	@""
	.align	4


	//----- nvinfo : EIATTR_CUDA_API_VERSION
	.align		4
        /*0000*/ 	.byte	0x04, 0x37
        /*0002*/ 	.short	(.L_386 - .L_385)
.L_385:
        /*0004*/ 	.word	0x00000082


	//----- nvinfo : EIATTR_KPARAM_INFO
	.align		4
.L_386:
        /*0008*/ 	.byte	0x04, 0x17
        /*000a*/ 	.short	(.L_388 - .L_387)
.L_387:
        /*000c*/ 	.word	0x00000000
        /*0010*/ 	.short	0x0005
        /*0012*/ 	.short	0x003d
        /*0014*/ 	.byte	0x00, 0xf0, 0x05, 0x00


	//----- nvinfo : EIATTR_KPARAM_INFO
	.align		4
.L_388:
        /*0018*/ 	.byte	0x04, 0x17
        /*001a*/ 	.short	(.L_390 - .L_389)
.L_389:
        /*001c*/ 	.word	0x00000000
        /*0020*/ 	.short	0x0004
        /*0022*/ 	.short	0x003c
        /*0024*/ 	.byte	0x00, 0xf0, 0x05, 0x00


	//----- nvinfo : EIATTR_KPARAM_INFO
	.align		4
.L_390:
        /*0028*/ 	.byte	0x04, 0x17
        /*002a*/ 	.short	(.L_392 - .L_391)
.L_391:
        /*002c*/ 	.word	0x00000000
        /*0030*/ 	.short	0x0003
        /*0032*/ 	.short	0x0014
        /*0034*/ 	.byte	0x00, 0xf0, 0xa1, 0x00


	//----- nvinfo : EIATTR_KPARAM_INFO
	.align		4
.L_392:
        /*0038*/ 	.byte	0x04, 0x17
        /*003a*/ 	.short	(.L_394 - .L_393)
.L_393:
        /*003c*/ 	.word	0x00000000
        /*0040*/ 	.short	0x0002
        /*0042*/ 	.short	0x0010
        /*0044*/ 	.byte	0x00, 0xf0, 0x11, 0x00


	//----- nvinfo : EIATTR_KPARAM_INFO
	.align		4
.L_394:
        /*0048*/ 	.byte	0x04, 0x17
        /*004a*/ 	.short	(.L_396 - .L_395)
.L_395:
        /*004c*/ 	.word	0x00000000
        /*0050*/ 	.short	0x0001
        /*0052*/ 	.short	0x0008
        /*0054*/ 	.byte	0x00, 0xf5, 0x21, 0x00


	//----- nvinfo : EIATTR_KPARAM_INFO
	.align		4
.L_396:
        /*0058*/ 	.byte	0x04, 0x17
        /*005a*/ 	.short	(.L_398 - .L_397)
.L_397:
        /*005c*/ 	.word	0x00000000
        /*0060*/ 	.short	0x0000
        /*0062*/ 	.short	0x0000
        /*0064*/ 	.byte	0x00, 0xf0, 0x21, 0x00


	//----- nvinfo : EIATTR_SPARSE_MMA_MASK
	.align		4
.L_398:
        /*0068*/ 	.byte	0x03, 0x50
        /*006a*/ 	.short	0x0000


	//----- nvinfo : EIATTR_MAXREG_COUNT
	.align		4
        /*006c*/ 	.byte	0x03, 0x1b
        /*006e*/ 	.short	0x0060


	//----- nvinfo : EIATTR_NUM_BARRIERS
	.align		4
        /*0070*/ 	.byte	0x02, 0x4c
        /*0072*/ 	.byte	0x01
	.zero		1


	//----- nvinfo : EIATTR_MERCURY_ISA_VERSION
	.align		4
        /*0074*/ 	.byte	0x03, 0x5f
        /*0076*/ 	.short	0x0101


	//----- nvinfo : EIATTR_COOP_GROUP_MASK_REGIDS
	.align		4
        /*0078*/ 	.byte	0x04, 0x29
        /*007a*/ 	.short	(.L_400 - .L_399)


	//   ....[0]....
.L_399:
        /*007c*/ 	.word	0xffffffff


	//   ....[1]....
        /*0080*/ 	.word	0xffffffff


	//   ....[2]....
        /*0084*/ 	.word	0xffffffff


	//   ....[3]....
        /*0088*/ 	.word	0xffffffff


	//   ....[4]....
        /*008c*/ 	.word	0xffffffff


	//   ....[5]....
        /*0090*/ 	.word	0xffffffff


	//   ....[6]....
        /*0094*/ 	.word	0xffffffff


	//   ....[7]....
        /*0098*/ 	.word	0xffffffff


	//   ....[8]....
        /*009c*/ 	.word	0xffffffff


	//   ....[9]....
        /*00a0*/ 	.word	0xffffffff


	//   ....[10]....
        /*00a4*/ 	.word	0xffffffff


	//   ....[11]....
        /*00a8*/ 	.word	0xffffffff


	//   ....[12]....
        /*00ac*/ 	.word	0xffffffff


	//   ....[13]....
        /*00b0*/ 	.word	0xffffffff


	//   ....[14]....
        /*00b4*/ 	.word	0xffffffff


	//   ....[15]....
        /*00b8*/ 	.word	0xffffffff


	//   ....[16]....
        /*00bc*/ 	.word	0xffffffff


	//   ....[17]....
        /*00c0*/ 	.word	0xffffffff


	//   ....[18]....
        /*00c4*/ 	.word	0xffffffff


	//   ....[19]....
        /*00c8*/ 	.word	0xffffffff


	//   ....[20]....
        /*00cc*/ 	.word	0xffffffff


	//   ....[21]....
        /*00d0*/ 	.word	0xffffffff


	//   ....[22]....
        /*00d4*/ 	.word	0xffffffff


	//   ....[23]....
        /*00d8*/ 	.word	0xffffffff


	//   ....[24]....
        /*00dc*/ 	.word	0xffffffff


	//   ....[25]....
        /*00e0*/ 	.word	0xffffffff


	//   ....[26]....
        /*00e4*/ 	.word	0xffffffff


	//   ....[27]....
        /*00e8*/ 	.word	0xffffffff


	//   ....[28]....
        /*00ec*/ 	.word	0xffffffff


	//   ....[29]....
        /*00f0*/ 	.word	0xffffffff


	//----- nvinfo : EIATTR_COOP_GROUP_INSTR_OFFSETS
	.align		4
.L_400:
        /*00f4*/ 	.byte	0x04, 0x28
        /*00f6*/ 	.short	(.L_402 - .L_401)


	//   ....[0]....
.L_401:
        /*00f8*/ 	.word	0x00000df0


	//   ....[1]....
        /*00fc*/ 	.word	0x00000e00


	//   ....[2]....
        /*0100*/ 	.word	0x00000e70


	//   ....[3]....
        /*0104*/ 	.word	0x00000e90


	//   ....[4]....
        /*0108*/ 	.word	0x00000f00


	//   ....[5]....
        /*010c*/ 	.word	0x00000f10


	//   ....[6]....
        /*0110*/ 	.word	0x00000f60


	//   ....[7]....
        /*0114*/ 	.word	0x00000f80


	//   ....[8]....
        /*0118*/ 	.word	0x00000fd0


	//   ....[9]....
        /*011c*/ 	.word	0x00000ff0


	//   ....[10]....
        /*0120*/ 	.word	0x00001300


	//   ....[11]....
        /*0124*/ 	.word	0x00001310


	//   ....[12]....
        /*0128*/ 	.word	0x00001380


	//   ....[13]....
        /*012c*/ 	.word	0x000013a0


	//   ....[14]....
        /*0130*/ 	.word	0x000013f0


	//   ....[15]....
        /*0134*/ 	.word	0x00001410


	//   ....[16]....
        /*0138*/ 	.word	0x00001480


	//   ....[17]....
        /*013c*/ 	.word	0x00001490


	//   ....[18]....
        /*0140*/ 	.word	0x00001510


	//   ....[19]....
        /*0144*/ 	.word	0x00001540


	//   ....[20]....
        /*0148*/ 	.word	0x00002d70


	//   ....[21]....
        /*014c*/ 	.word	0x00002d80


	//   ....[22]....
        /*0150*/ 	.word	0x00002df0


	//   ....[23]....
        /*0154*/ 	.word	0x00002e10


	//   ....[24]....
        /*0158*/ 	.word	0x00002e80


	//   ....[25]....
        /*015c*/ 	.word	0x00002e90


	//   ....[26]....
        /*0160*/ 	.word	0x00002ee0


	//   ....[27]....
        /*0164*/ 	.word	0x00002f00


	//   ....[28]....
        /*0168*/ 	.word	0x00002f70


	//   ....[29]....
        /*016c*/ 	.word	0x00002f80


	//----- nvinfo : EIATTR_VRC_CTA_INIT_COUNT
	.align		4
.L_402:
        /*0170*/ 	.byte	0x02, 0x4a
	.zero		1
	.zero		1


	//----- nvinfo : EIATTR_EXIT_INSTR_OFFSETS
	.align		4
        /*0174*/ 	.byte	0x04, 0x1c
        /*0176*/ 	.short	(.L_404 - .L_403)


	//   ....[0]....
.L_403:
        /*0178*/ 	.word	0x00003230


	//   ....[1]....
        /*017c*/ 	.word	0x00003290


	//----- nvinfo : EIATTR_MAX_THREADS
	.align		4
.L_404:
        /*0180*/ 	.byte	0x04, 0x05
        /*0182*/ 	.short	(.L_406 - .L_405)
.L_405:
        /*0184*/ 	.word	0x00000280
        /*0188*/ 	.word	0x00000001
        /*018c*/ 	.word	0x00000001


	//----- nvinfo : EIATTR_CRS_STACK_SIZE
	.align		4
.L_406:
        /*0190*/ 	.byte	0x04, 0x1e
        /*0192*/ 	.short	(.L_408 - .L_407)
.L_407:
        /*0194*/ 	.word	0x00000000


	//----- nvinfo : EIATTR_CBANK_PARAM_SIZE
	.align		4
.L_408:
        /*0198*/ 	.byte	0x03, 0x19
        /*019a*/ 	.short	0x003e


	//----- nvinfo : EIATTR_PARAM_CBANK
	.align		4
        /*019c*/ 	.byte	0x04, 0x0a
        /*019e*/ 	.short	(.L_410 - .L_409)
	.align		4
.L_409:
        /*01a0*/ 	.word	index@(.nv.constant0._ZN3cub18CUB_300001_SM_10006detail6reduce18DeviceReduceKernelINS2_10policy_hubIdjN4cuda3std3__44plusIdEEE10Policy1000EN6thrust24THRUST_300001_SM_1000_NS6detail15normal_iteratorINSD_10device_ptrIfEEEEjS9_dNS7_10__identityEEEvT0_PT3_T1_NS0_13GridEvenShareISN_EET2_T4_)
        /*01a4*/ 	.short	0x0380
        /*01a6*/ 	.short	0x003e


	//----- nvinfo : EIATTR_SW_WAR
	.align		4
.L_410:
        /*01a8*/ 	.byte	0x04, 0x36
        /*01aa*/ 	.short	(.L_412 - .L_411)
.L_411:
        /*01ac*/ 	.word	0x00000008
.L_412:


//--------------------- .nv.info._ZN3cub18CUB_300001_SM_10006detail6reduce28DeviceReduceSingleTileKernelINS2_10policy_hubIdjN4cuda3std3__44plusIdEEE10Policy1000EN6thrust24THRUST_300001_SM_1000_NS6detail15normal_iteratorINSD_10device_ptrIfEEEEPdjS9_ddNS7_10__identityEEEvT0_T1_T2_T3_T4_T6_ --------------------------
	.section	.nv.info._ZN3cub18CUB_300001_SM_10006detail6reduce28DeviceReduceSingleTileKernelINS2_10policy_hubIdjN4cuda3std3__44plusIdEEE10Policy1000EN6thrust24THRUST_300001_SM_1000_NS6detail15normal_iteratorINSD_10device_ptrIfEEEEPdjS9_ddNS7_10__identityEEEvT0_T1_T2_T3_T4_T6_,"",@"SHT_CUDA_INFO"
	.sectionflags	@""
	.align	4


	//----- nvinfo : EIATTR_CUDA_API_VERSION
	.align		4
        /*0000*/ 	.byte	0x04, 0x37
        /*0002*/ 	.short	(.L_414 - .L_413)
.L_413:
        /*0004*/ 	.word	0x00000082


	//----- nvinfo : EIATTR_KPARAM_INFO
	.align		4
.L_414:
        /*0008*/ 	.byte	0x04, 0x17
        /*000a*/ 	.short	(.L_416 - .L_415)
.L_415:
        /*000c*/ 	.word	0x00000000
        /*0010*/ 	.short	0x0005
        /*0012*/ 	.short	0x0020
        /*0014*/ 	.byte	0x00, 0xf0, 0x05, 0x00


	//----- nvinfo : EIATTR_KPARAM_INFO
	.align		4
.L_416:
        /*0018*/ 	.byte	0x04, 0x17
        /*001a*/ 	.short	(.L_418 - .L_417)
.L_417:
        /*001c*/ 	.word	0x00000000
        /*0020*/ 	.short	0x0004
        /*0022*/ 	.short	0x0018
        /*0024*/ 	.byte	0x00, 0xf0, 0x21, 0x00


	//----- nvinfo : EIATTR_KPARAM_INFO
	.align		4
.L_418:
        /*0028*/ 	.byte	0x04, 0x17
        /*002a*/ 	.short	(.L_420 - .L_419)
.L_419:
        /*002c*/ 	.word	0x00000000
        /*0030*/ 	.short	0x0003
        /*0032*/ 	.short	0x0014
        /*0034*/ 	.byte	0x00, 0xf0, 0x05, 0x00


	//----- nvinfo : EIATTR_KPARAM_INFO
	.align		4
.L_420:
        /*0038*/ 	.byte	0x04, 0x17
        /*003a*/ 	.short	(.L_422 - .L_421)
.L_421:
        /*003c*/ 	.word	0x00000000
        /*0040*/ 	.short	0x0002
        /*0042*/ 	.short	0x0010
        /*0044*/ 	.byte	0x00, 0xf0, 0x11, 0x00


	//----- nvinfo : EIATTR_KPARAM_INFO
	.align		4
.L_422:
        /*0048*/ 	.byte	0x04, 0x17
        /*004a*/ 	.short	(.L_424 - .L_423)
.L_423:
        /*004c*/ 	.word	0x00000000
        /*0050*/ 	.short	0x0001
        /*0052*/ 	.short	0x0008
        /*0054*/ 	.byte	0x00, 0xf5, 0x21, 0x00


	//----- nvinfo : EIATTR_KPARAM_INFO
	.align		4
.L_424:
        /*0058*/ 	.byte	0x04, 0x17
        /*005a*/ 	.short	(.L_426 - .L_425)
.L_425:
        /*005c*/ 	.word	0x00000000
        /*0060*/ 	.short	0x0000
        /*0062*/ 	.short	0x0000
        /*0064*/ 	.byte	0x00, 0xf0, 0x21, 0x00


	//----- nvinfo : EIATTR_SPARSE_MMA_MASK
	.align		4
.L_426:
        /*0068*/ 	.byte	0x03, 0x50
        /*006a*/ 	.short	0x0000


	//----- nvinfo : EIATTR_MAXREG_COUNT
	.align		4
        /*006c*/ 	.byte	0x03, 0x1b
        /*006e*/ 	.short	0x0060


	//----- nvinfo : EIATTR_NUM_BARRIERS
	.align		4
        /*0070*/ 	.byte	0x02, 0x4c
        /*0072*/ 	.byte	0x01
	.zero		1


	//----- nvinfo : EIATTR_MERCURY_ISA_VERSION
	.align		4
        /*0074*/ 	.byte	0x03, 0x5f
        /*0076*/ 	.short	0x0101


	//----- nvinfo : EIATTR_COOP_GROUP_MASK_REGIDS
	.align		4
        /*0078*/ 	.byte	0x04, 0x29
        /*007a*/ 	.short	(.L_428 - .L_427)


	//   ....[0]....
.L_427:
        /*007c*/ 	.word	0xffffffff


	//   ....[1]....
        /*0080*/ 	.word	0xffffffff


	//   ....[2]....
        /*0084*/ 	.word	0xffffffff


	//   ....[3]....
        /*0088*/ 	.word	0xffffffff


	//   ....[4]....
        /*008c*/ 	.word	0xffffffff


	//   ....[5]....
        /*0090*/ 	.word	0xffffffff


	//   ....[6]....
        /*0094*/ 	.word	0xffffffff


	//   ....[7]....
        /*0098*/ 	.word	0xffffffff


	//   ....[8]....
        /*009c*/ 	.word	0xffffffff


	//   ....[9]....
        /*00a0*/ 	.word	0xffffffff


	//   ....[10]....
        /*00a4*/ 	.word	0xffffffff


	//   ....[11]....
        /*00a8*/ 	.word	0xffffffff


	//   ....[12]....
        /*00ac*/ 	.word	0xffffffff


	//   ....[13]....
        /*00b0*/ 	.word	0xffffffff


	//   ....[14]....
        /*00b4*/ 	.word	0xffffffff


	//   ....[15]....
        /*00b8*/ 	.word	0xffffffff


	//   ....[16]....
        /*00bc*/ 	.word	0xffffffff


	//   ....[17]....
        /*00c0*/ 	.word	0xffffffff


	//   ....[18]....
        /*00c4*/ 	.word	0xffffffff


	//   ....[19]....
        /*00c8*/ 	.word	0xffffffff


	//   ....[20]....
        /*00cc*/ 	.word	0xffffffff


	//   ....[21]....
        /*00d0*/ 	.word	0xffffffff


	//   ....[22]....
        /*00d4*/ 	.word	0xffffffff


	//   ....[23]....
        /*00d8*/ 	.word	0xffffffff


	//   ....[24]....
        /*00dc*/ 	.word	0xffffffff


	//   ....[25]....
        /*00e0*/ 	.word	0xffffffff


	//   ....[26]....
        /*00e4*/ 	.word	0xffffffff


	//   ....[27]....
        /*00e8*/ 	.word	0xffffffff


	//   ....[28]....
        /*00ec*/ 	.word	0xffffffff


	//   ....[29]....
        /*00f0*/ 	.word	0xffffffff


	//----- nvinfo : EIATTR_COOP_GROUP_INSTR_OFFSETS
	.align		4
.L_428:
        /*00f4*/ 	.byte	0x04, 0x28
        /*00f6*/ 	.short	(.L_430 - .L_429)


	//   ....[0]....
.L_429:
        /*00f8*/ 	.word	0x00000af0


	//   ....[1]....
        /*00fc*/ 	.word	0x00000b00


	//   ....[2]....
        /*0100*/ 	.word	0x00000b70


	//   ....[3]....
        /*0104*/ 	.word	0x00000b90


	//   ....[4]....
        /*0108*/ 	.word	0x00000c00


	//   ....[5]....
        /*010c*/ 	.word	0x00000c10


	//   ....[6]....
        /*0110*/ 	.word	0x00000c60


	//   ....[7]....
        /*0114*/ 	.word	0x00000c80


	//   ....[8]....
        /*0118*/ 	.word	0x00000cd0


	//   ....[9]....
        /*011c*/ 	.word	0x00000cf0


	//   ....[10]....
        /*0120*/ 	.word	0x00001000


	//   ....[11]....
        /*0124*/ 	.word	0x00001010


	//   ....[12]....
        /*0128*/ 	.word	0x000010a0


	//   ....[13]....
        /*012c*/ 	.word	0x000010c0


	//   ....[14]....
        /*0130*/ 	.word	0x00001110


	//   ....[15]....
        /*0134*/ 	.word	0x00001140


	//   ....[16]....
        /*0138*/ 	.word	0x00001190


	//   ....[17]....
        /*013c*/ 	.word	0x000011b0


	//   ....[18]....
        /*0140*/ 	.word	0x00001210


	//   ....[19]....
        /*0144*/ 	.word	0x00001230


	//   ....[20]....
        /*0148*/ 	.word	0x000028e0


	//   ....[21]....
        /*014c*/ 	.word	0x000028f0


	//   ....[22]....
        /*0150*/ 	.word	0x00002960


	//   ....[23]....
        /*0154*/ 	.word	0x00002980


	//   ....[24]....
        /*0158*/ 	.word	0x000029f0


	//   ....[25]....
        /*015c*/ 	.word	0x00002a00


	//   ....[26]....
        /*0160*/ 	.word	0x00002a50


	//   ....[27]....
        /*0164*/ 	.word	0x00002a70


	//   ....[28]....
        /*0168*/ 	.word	0x00002ae0


	//   ....[29]....
        /*016c*/ 	.word	0x00002af0


	//----- nvinfo : EIATTR_VRC_CTA_INIT_COUNT
	.align		4
.L_430:
        /*0170*/ 	.byte	0x02, 0x4a
	.zero		1
	.zero		1


	//----- nvinfo : EIATTR_EXIT_INSTR_OFFSETS
	.align		4
        /*0174*/ 	.byte	0x04, 0x1c
        /*0176*/ 	.short	(.L_432 - .L_431)


	//   ....[0]....
.L_431:
        /*0178*/ 	.word	0x00000080


	//   ....[1]....
        /*017c*/ 	.word	0x000000c0


	//   ....[2]....
        /*0180*/ 	.word	0x00002da0


	//   ....[3]....
        /*0184*/ 	.word	0x00002df0


	//----- nvinfo : EIATTR_MAX_THREADS
	.align		4
.L_432:
        /*0188*/ 	.byte	0x04, 0x05
        /*018a*/ 	.short	(.L_434 - .L_433)
.L_433:
        /*018c*/ 	.word	0x00000280
        /*0190*/ 	.word	0x00000001
        /*0194*/ 	.word	0x00000001


	//----- nvinfo : EIATTR_CRS_STACK_SIZE
	.align		4
.L_434:
        /*0198*/ 	.byte	0x04, 0x1e
        /*019a*/ 	.short	(.L_436 - .L_435)
.L_435:
        /*019c*/ 	.word	0x00000000


	//----- nvinfo : EIATTR_CBANK_PARAM_SIZE
	.align		4
.L_436:
        /*01a0*/ 	.byte	0x03, 0x19
        /*01a2*/ 	.short	0x0021


	//----- nvinfo : EIATTR_PARAM_CBANK
	.align		4
        /*01a4*/ 	.byte	0x04, 0x0a
        /*01a6*/ 	.short	(.L_438 - .L_437)
	.align		4
.L_437:
        /*01a8*/ 	.word	index@(.nv.constant0._ZN3cub18CUB_300001_SM_10006detail6reduce28DeviceReduceSingleTileKernelINS2_10policy_hubIdjN4cuda3std3__44plusIdEEE10Policy1000EN6thrust24THRUST_300001_SM_1000_NS6detail15normal_iteratorINSD_10device_ptrIfEEEEPdjS9_ddNS7_10__identityEEEvT0_T1_T2_T3_T4_T6_)
        /*01ac*/ 	.short	0x0380
        /*01ae*/ 	.short	0x0021


	//----- nvinfo : EIATTR_SW_WAR
	.align		4
.L_438:
        /*01b0*/ 	.byte	0x04, 0x36
        /*01b2*/ 	.short	(.L_440 - .L_439)
.L_439:
        /*01b4*/ 	.word	0x00000008
.L_440:


//--------------------- .nv.info._ZN3cub18CUB_300001_SM_10006detail9transform16transform_kernelINS2_10policy_hubILb0EN4cuda3std3__45tupleIJN6thrust24THRUST_300001_SM_1000_NS6detail15normal_iteratorINSA_10device_ptrIfEEEESF_EEEE10policy1000ElNS7_10multipliesIdEENSC_INSD_IdEEEEJPfSN_EEEvT0_iT1_T2_DpNS2_10kernel_argIT3_EE --------------------------
	.section	.nv.info._ZN3cub18CUB_300001_SM_10006detail9transform16transform_kernelINS2_10policy_hubILb0EN4cuda3std3__45tupleIJN6thrust24THRUST_300001_SM_1000_NS6detail15normal_iteratorINSA_10device_ptrIfEEEESF_EEEE10policy1000ElNS7_10multipliesIdEENSC_INSD_IdEEEEJPfSN_EEEvT0_iT1_T2_DpNS2_10kernel_argIT3_EE,"",@"SHT_CUDA_INFO"
	.sectionflags	@""
	.align	4


	//----- nvinfo : EIATTR_CUDA_API_VERSION
	.align		4
        /*0000*/ 	.byte	0x04, 0x37
        /*0002*/ 	.short	(.L_442 - .L_441)
.L_441:
        /*0004*/ 	.word	0x00000082


	//----- nvinfo : EIATTR_KPARAM_INFO
	.align		4
.L_442:
        /*0008*/ 	.byte	0x04, 0x17
        /*000a*/ 	.short	(.L_444 - .L_443)
.L_443:
        /*000c*/ 	.word	0x00000000
        /*0010*/ 	.short	0x0005
        /*0012*/ 	.short	0x0028
        /*0014*/ 	.byte	0x00, 0xf0, 0x41, 0x00


	//----- nvinfo : EIATTR_KPARAM_INFO
	.align		4
.L_444:
        /*0018*/ 	.byte	0x04, 0x17
        /*001a*/ 	.short	(.L_446 - .L_445)
.L_445:
        /*001c*/ 	.word	0x00000000
        /*0020*/ 	.short	0x0004
        /*0022*/ 	.short	0x0018
        /*0024*/ 	.byte	0x00, 0xf0, 0x41, 0x00


	//----- nvinfo : EIATTR_KPARAM_INFO
	.align		4
.L_446:
        /*0028*/ 	.byte	0x04, 0x17
        /*002a*/ 	.short	(.L_448 - .L_447)
.L_447:
        /*002c*/ 	.word	0x00000000
        /*0030*/ 	.short	0x0003
        /*0032*/ 	.short	0x0010
        /*0034*/ 	.byte	0x00, 0xf0, 0x21, 0x00


	//----- nvinfo : EIATTR_KPARAM_INFO
	.align		4
.L_448:
        /*0038*/ 	.byte	0x04, 0x17
        /*003a*/ 	.short	(.L_450 - .L_449)
.L_449:
        /*003c*/ 	.word	0x00000000
        /*0040*/ 	.short	0x0002
        /*0042*/ 	.short	0x000c
        /*0044*/ 	.byte	0x00, 0xf0, 0x05, 0x00


	//----- nvinfo : EIATTR_KPARAM_INFO
	.align		4
.L_450:
        /*0048*/ 	.byte	0x04, 0x17
        /*004a*/ 	.short	(.L_452 - .L_451)
.L_451:
        /*004c*/ 	.word	0x00000000
        /*0050*/ 	.short	0x0001
        /*0052*/ 	.short	0x0008
        /*0054*/ 	.byte	0x00, 0xf0, 0x11, 0x00


	//----- nvinfo : EIATTR_KPARAM_INFO
	.align		4
.L_452:
        /*0058*/ 	.byte	0x04, 0x17
        /*005a*/ 	.short	(.L_454 - .L_453)
.L_453:
        /*005c*/ 	.word	0x00000000
        /*0060*/ 	.short	0x0000
        /*0062*/ 	.short	0x0000
        /*0064*/ 	.byte	0x00, 0xf0, 0x21, 0x00


	//----- nvinfo : EIATTR_SPARSE_MMA_MASK
	.align		4
.L_454:
        /*0068*/ 	.byte	0x03, 0x50
        /*006a*/ 	.short	0x0000


	//----- nvinfo : EIATTR_MAXREG_COUNT
	.align		4
        /*006c*/ 	.byte	0x03, 0x1b
        /*006e*/ 	.short	0x00ff


	//----- nvinfo : EIATTR_NUM_BARRIERS
	.align		4
        /*0070*/ 	.byte	0x02, 0x4c
        /*0072*/ 	.byte	0x01
	.zero		1


	//----- nvinfo : EIATTR_MERCURY_ISA_VERSION
	.align		4
        /*0074*/ 	.byte	0x03, 0x5f
        /*0076*/ 	.short	0x0101


	//----- nvinfo : EIATTR_COOP_GROUP_MASK_REGIDS
	.align		4
        /*0078*/ 	.byte	0x04, 0x29
        /*007a*/ 	.short	(.L_456 - .L_455)


	//   ....[0]....
.L_455:
        /*007c*/ 	.word	0xffffffff


	//----- nvinfo : EIATTR_COOP_GROUP_INSTR_OFFSETS
	.align		4
.L_456:
        /*0080*/ 	.byte	0x04, 0x28
        /*0082*/ 	.short	(.L_458 - .L_457)


	//   ....[0]....
.L_457:
        /*0084*/ 	.word	0x000019c0


	//----- nvinfo : EIATTR_VRC_CTA_INIT_COUNT
	.align		4
.L_458:
        /*0088*/ 	.byte	0x02, 0x4a
	.zero		1
	.zero		1


	//----- nvinfo : EIATTR_MBARRIER_INSTR_OFFSETS
	.align		4
        /*008c*/ 	.byte	0x04, 0x39
        /*008e*/ 	.short	(.L_460 - .L_459)


	//   ....[0]....
.L_459:
        /*0090*/ 	.word	0x000002d0
        /*0094*/ 	.word	0x000000ff
        /*0098*/ 	.word	0x00000000
        /*009c*/ 	.short	0x0100
        /*009e*/ 	.byte	0x11
	.zero		1


	//   ....[1]....
        /*00a0*/ 	.word	0x000004a0
        /*00a4*/ 	.word	0x000000ff
        /*00a8*/ 	.word	0x00000000
        /*00ac*/ 	.short	0x010a
        /*00ae*/ 	.byte	0x04
	.zero		1


	//----- nvinfo : EIATTR_NUM_MBARRIERS
	.align		4
.L_460:
        /*00b0*/ 	.byte	0x03, 0x38
        /*00b2*/ 	.short	0x0001


	//----- nvinfo : EIATTR_EXIT_INSTR_OFFSETS
	.align		4
        /*00b4*/ 	.byte	0x04, 0x1c
        /*00b6*/ 	.short	(.L_462 - .L_461)


	//   ....[0]....
.L_461:
        /*00b8*/ 	.word	0x00001a10


	//   ....[1]....
        /*00bc*/ 	.word	0x00001c20


	//   ....[2]....
        /*00c0*/ 	.word	0x00001c50


	//   ....[3]....
        /*00c4*/ 	.word	0x00001e10


	//----- nvinfo : EIATTR_MAX_THREADS
	.align		4
.L_462:
        /*00c8*/ 	.byte	0x04, 0x05
        /*00ca*/ 	.short	(.L_464 - .L_463)
.L_463:
        /*00cc*/ 	.word	0x00000080
        /*00d0*/ 	.word	0x00000001
        /*00d4*/ 	.word	0x00000001


	//----- nvinfo : EIATTR_CRS_STACK_SIZE
	.align		4
.L_464:
        /*00d8*/ 	.byte	0x04, 0x1e
        /*00da*/ 	.short	(.L_466 - .L_465)
.L_465:
        /*00dc*/ 	.word	0x00000000


	//----- nvinfo : EIATTR_CBANK_PARAM_SIZE
	.align		4
.L_466:
        /*00e0*/ 	.byte	0x03, 0x19
        /*00e2*/ 	.short	0x0038


	//----- nvinfo : EIATTR_PARAM_CBANK
	.align		4
        /*00e4*/ 	.byte	0x04, 0x0a
        /*00e6*/ 	.short	(.L_468 - .L_467)
	.align		4
.L_467:
        /*00e8*/ 	.word	index@(.nv.constant0._ZN3cub18CUB_300001_SM_10006detail9transform16transform_kernelINS2_10policy_hubILb0EN4cuda3std3__45tupleIJN6thrust24THRUST_300001_SM_1000_NS6detail15normal_iteratorINSA_10device_ptrIfEEEESF_EEEE10policy1000ElNS7_10multipliesIdEENSC_INSD_IdEEEEJPfSN_EEEvT0_iT1_T2_DpNS2_10kernel_argIT3_EE)
        /*00ec*/ 	.short	0x0380
        /*00ee*/ 	.short	0x0038


	//----- nvinfo : EIATTR_SW_WAR
	.align		4
.L_468:
        /*00f0*/ 	.byte	0x04, 0x36
        /*00f2*/ 	.short	(.L_470 - .L_469)
.L_469:
        /*00f4*/ 	.word	0x00000008
.L_470:


//--------------------- .nv.info._ZN3cub18CUB_300001_SM_10006detail9transform16transform_kernelINS2_10policy_hubILb0EN4cuda3std3__45tupleIJN6thrust24THRUST_300001_SM_1000_NS6detail15normal_iteratorINSA_10device_ptrIfEEEESF_EEEE10policy1000EiNS7_10multipliesIdEENSC_INSD_IdEEEEJPfSN_EEEvT0_iT1_T2_DpNS2_10kernel_argIT3_EE --------------------------
	.section	.nv.info._ZN3cub18CUB_300001_SM_10006detail9transform16transform_kernelINS2_10policy_hubILb0EN4cuda3std3__45tupleIJN6thrust24THRUST_300001_SM_1000_NS6detail15normal_iteratorINSA_10device_ptrIfEEEESF_EEEE10policy1000EiNS7_10multipliesIdEENSC_INSD_IdEEEEJPfSN_EEEvT0_iT1_T2_DpNS2_10kernel_argIT3_EE,"",@"SHT_CUDA_INFO"
	.sectionflags	@""
	.align	4


	//----- nvinfo : EIATTR_CUDA_API_VERSION
	.align		4
        /*0000*/ 	.byte	0x04, 0x37
        /*0002*/ 	.short	(.L_472 - .L_471)
.L_471:
        /*0004*/ 	.word	0x00000082


	//----- nvinfo : EIATTR_KPARAM_INFO
	.align		4
.L_472:
        /*0008*/ 	.byte	0x04, 0x17
        /*000a*/ 	.short	(.L_474 - .L_473)
.L_473:
        /*000c*/ 	.word	0x00000000
        /*0010*/ 	.short	0x0005
        /*0012*/ 	.short	0x0028
        /*0014*/ 	.byte	0x00, 0xf0, 0x41, 0x00


	//----- nvinfo : EIATTR_KPARAM_INFO
	.align		4
.L_474:
        /*0018*/ 	.byte	0x04, 0x17
        /*001a*/ 	.short	(.L_476 - .L_475)
.L_475:
        /*001c*/ 	.word	0x00000000
        /*0020*/ 	.short	0x0004
        /*0022*/ 	.short	0x0018
        /*0024*/ 	.byte	0x00, 0xf0, 0x41, 0x00


	//----- nvinfo : EIATTR_KPARAM_INFO
	.align		4
.L_476:
        /*0028*/ 	.byte	0x04, 0x17
        /*002a*/ 	.short	(.L_478 - .L_477)
.L_477:
        /*002c*/ 	.word	0x00000000
        /*0030*/ 	.short	0x0003
        /*0032*/ 	.short	0x0010
        /*0034*/ 	.byte	0x00, 0xf0, 0x21, 0x00


	//----- nvinfo : EIATTR_KPARAM_INFO
	.align		4
.L_478:
        /*0038*/ 	.byte	0x04, 0x17
        /*003a*/ 	.short	(.L_480 - .L_479)
.L_479:
        /*003c*/ 	.word	0x00000000
        /*0040*/ 	.short	0x0002
        /*0042*/ 	.short	0x0008
        /*0044*/ 	.byte	0x00, 0xf0, 0x05, 0x00


	//----- nvinfo : EIATTR_KPARAM_INFO
	.align		4
.L_480:
        /*0048*/ 	.byte	0x04, 0x17
        /*004a*/ 	.short	(.L_482 - .L_481)
.L_481:
        /*004c*/ 	.word	0x00000000
        /*0050*/ 	.short	0x0001
        /*0052*/ 	.short	0x0004
        /*0054*/ 	.byte	0x00, 0xf0, 0x11, 0x00


	//----- nvinfo : EIATTR_KPARAM_INFO
	.align		4
.L_482:
        /*0058*/ 	.byte	0x04, 0x17
        /*005a*/ 	.short	(.L_484 - .L_483)
.L_483:
        /*005c*/ 	.word	0x00000000
        /*0060*/ 	.short	0x0000
        /*0062*/ 	.short	0x0000
        /*0064*/ 	.byte	0x00, 0xf0, 0x11, 0x00


	//----- nvinfo : EIATTR_SPARSE_MMA_MASK
	.align		4
.L_484:
        /*0068*/ 	.byte	0x03, 0x50
        /*006a*/ 	.short	0x0000


	//----- nvinfo : EIATTR_MAXREG_COUNT
	.align		4
        /*006c*/ 	.byte	0x03, 0x1b
        /*006e*/ 	.short	0x00ff


	//----- nvinfo : EIATTR_NUM_BARRIERS
	.align		4
        /*0070*/ 	.byte	0x02, 0x4c
        /*0072*/ 	.byte	0x01
	.zero		1


	//----- nvinfo : EIATTR_MERCURY_ISA_VERSION
	.align		4
        /*0074*/ 	.byte	0x03, 0x5f
        /*0076*/ 	.short	0x0101


	//----- nvinfo : EIATTR_COOP_GROUP_MASK_REGIDS
	.align		4
        /*0078*/ 	.byte	0x04, 0x29
        /*007a*/ 	.short	(.L_486 - .L_485)


	//   ....[0]....
.L_485:
        /*007c*/ 	.word	0xffffffff


	//----- nvinfo : EIATTR_COOP_GROUP_INSTR_OFFSETS
	.align		4
.L_486:
        /*0080*/ 	.byte	0x04, 0x28
        /*0082*/ 	.short	(.L_488 - .L_487)


	//   ....[0]....
.L_487:
        /*0084*/ 	.word	0x000019e0


	//----- nvinfo : EIATTR_VRC_CTA_INIT_COUNT
	.align		4
.L_488:
        /*0088*/ 	.byte	0x02, 0x4a
	.zero		1
	.zero		1


	//----- nvinfo : EIATTR_MBARRIER_INSTR_OFFSETS
	.align		4
        /*008c*/ 	.byte	0x04, 0x39
        /*008e*/ 	.short	(.L_490 - .L_489)


	//   ....[0]....
.L_489:
        /*0090*/ 	.word	0x00000270
        /*0094*/ 	.word	0x000000ff
        /*0098*/ 	.word	0x00000000
        /*009c*/ 	.short	0x0100
        /*009e*/ 	.byte	0x0f
	.zero		1


	//   ....[1]....
        /*00a0*/ 	.word	0x00000420
        /*00a4*/ 	.word	0x000000ff
        /*00a8*/ 	.word	0x00000000
        /*00ac*/ 	.short	0x010a
        /*00ae*/ 	.byte	0x04
	.zero		1


	//----- nvinfo : EIATTR_NUM_MBARRIERS
	.align		4
.L_490:
        /*00b0*/ 	.byte	0x03, 0x38
        /*00b2*/ 	.short	0x0001


	//----- nvinfo : EIATTR_EXIT_INSTR_OFFSETS
	.align		4
        /*00b4*/ 	.byte	0x04, 0x1c
        /*00b6*/ 	.short	(.L_492 - .L_491)


	//   ....[0]....
.L_491:
        /*00b8*/ 	.word	0x00001a30


	//   ....[1]....
        /*00bc*/ 	.word	0x00001be0


	//   ....[2]....
        /*00c0*/ 	.word	0x00001c50


	//   ....[3]....
        /*00c4*/ 	.word	0x00001e50


	//----- nvinfo : EIATTR_MAX_THREADS
	.align		4
.L_492:
        /*00c8*/ 	.byte	0x04, 0x05
        /*00ca*/ 	.short	(.L_494 - .L_493)
.L_493:
        /*00cc*/ 	.word	0x00000080
        /*00d0*/ 	.word	0x00000001
        /*00d4*/ 	.word	0x00000001


	//----- nvinfo : EIATTR_CRS_STACK_SIZE
	.align		4
.L_494:
        /*00d8*/ 	.byte	0x04, 0x1e
        /*00da*/ 	.short	(.L_496 - .L_495)
.L_495:
        /*00dc*/ 	.word	0x00000000


	//----- nvinfo : EIATTR_CBANK_PARAM_SIZE
	.align		4
.L_496:
        /*00e0*/ 	.byte	0x03, 0x19
        /*00e2*/ 	.short	0x0038


	//----- nvinfo : EIATTR_PARAM_CBANK
	.align		4
        /*00e4*/ 	.byte	0x04, 0x0a
        /*00e6*/ 	.short	(.L_498 - .L_497)
	.align		4
.L_497:
        /*00e8*/ 	.word	index@(.nv.constant0._ZN3cub18CUB_300001_SM_10006detail9transform16transform_kernelINS2_10policy_hubILb0EN4cuda3std3__45tupleIJN6thrust24THRUST_300001_SM_1000_NS6detail15normal_iteratorINSA_10device_ptrIfEEEESF_EEEE10policy1000EiNS7_10multipliesIdEENSC_INSD_IdEEEEJPfSN_EEEvT0_iT1_T2_DpNS2_10kernel_argIT3_EE)
        /*00ec*/ 	.short	0x0380
        /*00ee*/ 	.short	0x0038


	//----- nvinfo : EIATTR_SW_WAR
	.align		4
.L_498:
        /*00f0*/ 	.byte	0x04, 0x36
        /*00f2*/ 	.short	(.L_500 - .L_499)
.L_499:
        /*00f4*/ 	.word	0x00000008
.L_500:


//--------------------- .nv.info._ZN3cub18CUB_300001_SM_10006detail9transform16transform_kernelINS2_10policy_hubILb0EN4cuda3std3__45tupleIJN6thrust24THRUST_300001_SM_1000_NS6detail15normal_iteratorINSA_10device_ptrIfEEEENSA_17constant_iteratorIdNSA_11use_defaultESH_EEEEEE10policy1000ElNS7_5minusIdEESF_JPfSI_EEEvT0_iT1_T2_DpNS2_10kernel_argIT3_EE --------------------------
	.section	.nv.info._ZN3cub18CUB_300001_SM_10006detail9transform16transform_kernelINS2_10policy_hubILb0EN4cuda3std3__45tupleIJN6thrust24THRUST_300001_SM_1000_NS6detail15normal_iteratorINSA_10device_ptrIfEEEENSA_17constant_iteratorIdNSA_11use_defaultESH_EEEEEE10policy1000ElNS7_5minusIdEESF_JPfSI_EEEvT0_iT1_T2_DpNS2_10kernel_argIT3_EE,"",@"SHT_CUDA_INFO"
	.sectionflags	@""
	.align	4


	//----- nvinfo : EIATTR_CUDA_API_VERSION
	.align		4
        /*0000*/ 	.byte	0x04, 0x37
        /*0002*/ 	.short	(.L_502 - .L_501)
.L_501:
        /*0004*/ 	.word	0x00000082


	//----- nvinfo : EIATTR_KPARAM_INFO
	.align		4
.L_502:
        /*0008*/ 	.byte	0x04, 0x17
        /*000a*/ 	.short	(.L_504 - .L_503)
.L_503:
        /*000c*/ 	.word	0x00000000
        /*0010*/ 	.short	0x0005
        /*0012*/ 	.short	0x0028
        /*0014*/ 	.byte	0x00, 0xf0, 0x41, 0x00


	//----- nvinfo : EIATTR_KPARAM_INFO
	.align		4
.L_504:
        /*0018*/ 	.byte	0x04, 0x17
        /*001a*/ 	.short	(.L_506 - .L_505)
.L_505:
        /*001c*/ 	.word	0x00000000
        /*0020*/ 	.short	0x0004
        /*0022*/ 	.short	0x0018
        /*0024*/ 	.byte	0x00, 0xf0, 0x41, 0x00


	//----- nvinfo : EIATTR_KPARAM_INFO
	.align		4
.L_506:
        /*0028*/ 	.byte	0x04, 0x17
        /*002a*/ 	.short	(.L_508 - .L_507)
.L_507:
        /*002c*/ 	.word	0x00000000
        /*0030*/ 	.short	0x0003
        /*0032*/ 	.short	0x0010
        /*0034*/ 	.byte	0x00, 0xf0, 0x21, 0x00


	//----- nvinfo : EIATTR_KPARAM_INFO
	.align		4
.L_508:
        /*0038*/ 	.byte	0x04, 0x17
        /*003a*/ 	.short	(.L_510 - .L_509)
.L_509:
        /*003c*/ 	.word	0x00000000
        /*0040*/ 	.short	0x0002
        /*0042*/ 	.short	0x000c
        /*0044*/ 	.byte	0x00, 0xf0, 0x05, 0x00


	//----- nvinfo : EIATTR_KPARAM_INFO
	.align		4
.L_510:
        /*0048*/ 	.byte	0x04, 0x17
        /*004a*/ 	.short	(.L_512 - .L_511)
.L_511:
        /*004c*/ 	.word	0x00000000
        /*0050*/ 	.short	0x0001
        /*0052*/ 	.short	0x0008
        /*0054*/ 	.byte	0x00, 0xf0, 0x11, 0x00


	//----- nvinfo : EIATTR_KPARAM_INFO
	.align		4
.L_512:
        /*0058*/ 	.byte	0x04, 0x17
        /*005a*/ 	.short	(.L_514 - .L_513)
.L_513:
        /*005c*/ 	.word	0x00000000
        /*0060*/ 	.short	0x0000
        /*0062*/ 	.short	0x0000
        /*0064*/ 	.byte	0x00, 0xf0, 0x21, 0x00


	//----- nvinfo : EIATTR_SPARSE_MMA_MASK
	.align		4
.L_514:
        /*0068*/ 	.byte	0x03, 0x50
        /*006a*/ 	.short	0x0000


	//----- nvinfo : EIATTR_MAXREG_COUNT
	.align		4
        /*006c*/ 	.byte	0x03, 0x1b
        /*006e*/ 	.short	0x00ff


	//----- nvinfo : EIATTR_MERCURY_ISA_VERSION
	.align		4
        /*0070*/ 	.byte	0x03, 0x5f
        /*0072*/ 	.short	0x0101


	//----- nvinfo : EIATTR_VRC_CTA_INIT_COUNT
	.align		4
        /*0074*/ 	.byte	0x02, 0x4a
	.zero		1
	.zero		1


	//----- nvinfo : EIATTR_EXIT_INSTR_OFFSETS
	.align		4
        /*0078*/ 	.byte	0x04, 0x1c
        /*007a*/ 	.short	(.L_516 - .L_515)


	//   ....[0]....
.L_515:
        /*007c*/ 	.word	0x000002a0


	//   ....[1]....
        /*0080*/ 	.word	0x00000c10


	//   ....[2]....
        /*0084*/ 	.word	0x00000f00


	//   ....[3]....
        /*0088*/ 	.word	0x000010a0


	//   ....[4]....
        /*008c*/ 	.word	0x000010d0


	//   ....[5]....
        /*0090*/ 	.word	0x00001160


	//   ....[6]....
        /*0094*/ 	.word	0x00001180


	//   ....[7]....
        /*0098*/ 	.word	0x00001850


	//   ....[8]....
        /*009c*/ 	.word	0x00001b70


	//   ....[9]....
        /*00a0*/ 	.word	0x00001d50


	//   ....[10]....
        /*00a4*/ 	.word	0x00001e20


	//----- nvinfo : EIATTR_MAX_THREADS
	.align		4
.L_516:
        /*00a8*/ 	.byte	0x04, 0x05
        /*00aa*/ 	.short	(.L_518 - .L_517)
.L_517:
        /*00ac*/ 	.word	0x00000080
        /*00b0*/ 	.word	0x00000001
        /*00b4*/ 	.word	0x00000001


	//----- nvinfo : EIATTR_CRS_STACK_SIZE
	.align		4
.L_518:
        /*00b8*/ 	.byte	0x04, 0x1e
        /*00ba*/ 	.short	(.L_520 - .L_519)
.L_519:
        /*00bc*/ 	.word	0x00000000


	//----- nvinfo : EIATTR_CBANK_PARAM_SIZE
	.align		4
.L_520:
        /*00c0*/ 	.byte	0x03, 0x19
        /*00c2*/ 	.short	0x0038


	//----- nvinfo : EIATTR_PARAM_CBANK
	.align		4
        /*00c4*/ 	.byte	0x04, 0x0a
        /*00c6*/ 	.short	(.L_522 - .L_521)
	.align		4
.L_521:
        /*00c8*/ 	.word	index@(.nv.constant0._ZN3cub18CUB_300001_SM_10006detail9transform16transform_kernelINS2_10policy_hubILb0EN4cuda3std3__45tupleIJN6thrust24THRUST_300001_SM_1000_NS6detail15normal_iteratorINSA_10device_ptrIfEEEENSA_17constant_iteratorIdNSA_11use_defaultESH_EEEEEE10policy1000ElNS7_5minusIdEESF_JPfSI_EEEvT0_iT1_T2_DpNS2_10kernel_argIT3_EE)
        /*00cc*/ 	.short	0x0380
        /*00ce*/ 	.short	0x0038


	//----- nvinfo : EIATTR_SW_WAR
	.align		4
.L_522:
        /*00d0*/ 	.byte	0x04, 0x36
        /*00d2*/ 	.short	(.L_524 - .L_523)
.L_523:
        /*00d4*/ 	.word	0x00000008
.L_524:


//--------------------- .nv.info._ZN3cub18CUB_300001_SM_10006detail9transform16transform_kernelINS2_10policy_hubILb0EN4cuda3std3__45tupleIJN6thrust24THRUST_300001_SM_1000_NS6detail15normal_iteratorINSA_10device_ptrIfEEEENSA_17constant_iteratorIdNSA_11use_defaultESH_EEEEEE10policy1000EiNS7_5minusIdEESF_JPfSI_EEEvT0_iT1_T2_DpNS2_10kernel_argIT3_EE --------------------------
	.section	.nv.info._ZN3cub18CUB_300001_SM_10006detail9transform16transform_kernelINS2_10policy_hubILb0EN4cuda3std3__45tupleIJN6thrust24THRUST_300001_SM_1000_NS6detail15normal_iteratorINSA_10device_ptrIfEEEENSA_17constant_iteratorIdNSA_11use_defaultESH_EEEEEE10policy1000EiNS7_5minusIdEESF_JPfSI_EEEvT0_iT1_T2_DpNS2_10kernel_argIT3_EE,"",@"SHT_CUDA_INFO"
	.sectionflags	@""
	.align	4


	//----- nvinfo : EIATTR_CUDA_API_VERSION
	.align		4
        /*0000*/ 	.byte	0x04, 0x37
        /*0002*/ 	.short	(.L_526 - .L_525)
.L_525:
        /*0004*/ 	.word	0x00000082


	//----- nvinfo : EIATTR_KPARAM_INFO
	.align		4
.L_526:
        /*0008*/ 	.byte	0x04, 0x17
        /*000a*/ 	.short	(.L_528 - .L_527)
.L_527:
        /*000c*/ 	.word	0x00000000
        /*0010*/ 	.short	0x0005
        /*0012*/ 	.short	0x0028
        /*0014*/ 	.byte	0x00, 0xf0, 0x41, 0x00


	//----- nvinfo : EIATTR_KPARAM_INFO
	.align		4
.L_528:
        /*0018*/ 	.byte	0x04, 0x17
        /*001a*/ 	.short	(.L_530 - .L_529)
.L_529:
        /*001c*/ 	.word	0x00000000
        /*0020*/ 	.short	0x0004
        /*0022*/ 	.short	0x0018
        /*0024*/ 	.byte	0x00, 0xf0, 0x41, 0x00


	//----- nvinfo : EIATTR_KPARAM_INFO
	.align		4
.L_530:
        /*0028*/ 	.byte	0x04, 0x17
        /*002a*/ 	.short	(.L_532 - .L_531)
.L_531:
        /*002c*/ 	.word	0x00000000
        /*0030*/ 	.short	0x0003
        /*0032*/ 	.short	0x0010
        /*0034*/ 	.byte	0x00, 0xf0, 0x21, 0x00


	//----- nvinfo : EIATTR_KPARAM_INFO
	.align		4
.L_532:
        /*0038*/ 	.byte	0x04, 0x17
        /*003a*/ 	.short	(.L_534 - .L_533)
.L_533:
        /*003c*/ 	.word	0x00000000
        /*0040*/ 	.short	0x0002
        /*0042*/ 	.short	0x0008
        /*0044*/ 	.byte	0x00, 0xf0, 0x05, 0x00


	//----- nvinfo : EIATTR_KPARAM_INFO
	.align		4
.L_534:
        /*0048*/ 	.byte	0x04, 0x17
        /*004a*/ 	.short	(.L_536 - .L_535)
.L_535:
        /*004c*/ 	.word	0x00000000
        /*0050*/ 	.short	0x0001
        /*0052*/ 	.short	0x0004
        /*0054*/ 	.byte	0x00, 0xf0, 0x11, 0x00


	//----- nvinfo : EIATTR_KPARAM_INFO
	.align		4
.L_536:
        /*0058*/ 	.byte	0x04, 0x17
        /*005a*/ 	.short	(.L_538 - .L_537)
.L_537:
        /*005c*/ 	.word	0x00000000
        /*0060*/ 	.short	0x0000
        /*0062*/ 	.short	0x0000
        /*0064*/ 	.byte	0x00, 0xf0, 0x11, 0x00


	//----- nvinfo : EIATTR_SPARSE_MMA_MASK
	.align		4
.L_538:
        /*0068*/ 	.byte	0x03, 0x50
        /*006a*/ 	.short	0x0000


	//----- nvinfo : EIATTR_MAXREG_COUNT
	.align		4
        /*006c*/ 	.byte	0x03, 0x1b
        /*006e*/ 	.short	0x00ff


	//----- nvinfo : EIATTR_MERCURY_ISA_VERSION
	.align		4
        /*0070*/ 	.byte	0x03, 0x5f
        /*0072*/ 	.short	0x0101


	//----- nvinfo : EIATTR_VRC_CTA_INIT_COUNT
	.align		4
        /*0074*/ 	.byte	0x02, 0x4a
	.zero		1
	.zero		1


	//----- nvinfo : EIATTR_EXIT_INSTR_OFFSETS
	.align		4
        /*0078*/ 	.byte	0x04, 0x1c
        /*007a*/ 	.short	(.L_540 - .L_539)


	//   ....[0]....
.L_539:
        /*007c*/ 	.word	0x000001f0


	//   ....[1]....
        /*0080*/ 	.word	0x000008c0


	//   ....[2]....
        /*0084*/ 	.word	0x00000bf0


	//   ....[3]....
        /*0088*/ 	.word	0x00000dd0


	//   ....[4]....
        /*008c*/ 	.word	0x00000ec0


	//   ....[5]....
        /*0090*/ 	.word	0x00000ee0


	//   ....[6]....
        /*0094*/ 	.word	0x00001400


	//   ....[7]....
        /*0098*/ 	.word	0x000016f0


	//   ....[8]....
        /*009c*/ 	.word	0x00001890


	//   ....[9]....
        /*00a0*/ 	.word	0x000018c0


	//   ....[10]....
        /*00a4*/ 	.word	0x00001950


	//----- nvinfo : EIATTR_MAX_THREADS
	.align		4
.L_540:
        /*00a8*/ 	.byte	0x04, 0x05
        /*00aa*/ 	.short	(.L_542 - .L_541)
.L_541:
        /*00ac*/ 	.word	0x00000080
        /*00b0*/ 	.word	0x00000001
        /*00b4*/ 	.word	0x00000001


	//----- nvinfo : EIATTR_CRS_STACK_SIZE
	.align		4
.L_542:
        /*00b8*/ 	.byte	0x04, 0x1e
        /*00ba*/ 	.short	(.L_544 - .L_543)
.L_543:
        /*00bc*/ 	.word	0x00000000


	//----- nvinfo : EIATTR_CBANK_PARAM_SIZE
	.align		4
.L_544:
        /*00c0*/ 	.byte	0x03, 0x19
        /*00c2*/ 	.short	0x0038


	//----- nvinfo : EIATTR_PARAM_CBANK
	.align		4
        /*00c4*/ 	.byte	0x04, 0x0a
        /*00c6*/ 	.short	(.L_546 - .L_545)
	.align		4
.L_545:
        /*00c8*/ 	.word	index@(.nv.constant0._ZN3cub18CUB_300001_SM_10006detail9transform16transform_kernelINS2_10policy_hubILb0EN4cuda3std3__45tupleIJN6thrust24THRUST_300001_SM_1000_NS6detail15normal_iteratorINSA_10device_ptrIfEEEENSA_17constant_iteratorIdNSA_11use_defaultESH_EEEEEE10policy1000EiNS7_5minusIdEESF_JPfSI_EEEvT0_iT1_T2_DpNS2_10kernel_argIT3_EE)
        /*00cc*/ 	.short	0x0380
        /*00ce*/ 	.short	0x0038


	//----- nvinfo : EIATTR_SW_WAR
	.align		4
.L_546:
        /*00d0*/ 	.byte	0x04, 0x36
        /*00d2*/ 	.short	(.L_548 - .L_547)
.L_547:
        /*00d4*/ 	.word	0x00000008
.L_548:


//--------------------- .nv.info._ZN3cub18CUB_300001_SM_10006detail9transform16transform_kernelINS2_10policy_hubILb1EN4cuda3std3__45tupleIJN6thrust24THRUST_300001_SM_1000_NS17counting_iteratorIjNSA_11use_defaultESC_SC_EEEEEE10policy1000El7psrngenNSA_6detail15normal_iteratorINSA_10device_ptrIfEEEEJSD_EEEvT0_iT1_T2_DpNS2_10kernel_argIT3_EE --------------------------
	.section	.nv.info._ZN3cub18CUB_300001_SM_10006detail9transform16transform_kernelINS2_10policy_hubILb1EN4cuda3std3__45tupleIJN6thrust24THRUST_300001_SM_1000_NS17counting_iteratorIjNSA_11use_defaultESC_SC_EEEEEE10policy1000El7psrngenNSA_6detail15normal_iteratorINSA_10device_ptrIfEEEEJSD_EEEvT0_iT1_T2_DpNS2_10kernel_argIT3_EE,"",@"SHT_CUDA_INFO"
	.sectionflags	@""
	.align	4


	//----- nvinfo : EIATTR_CUDA_API_VERSION
	.align		4
        /*0000*/ 	.byte	0x04, 0x37
        /*0002*/ 	.short	(.L_550 - .L_549)
.L_549:
        /*0004*/ 	.word	0x00000082


	//----- nvinfo : EIATTR_KPARAM_INFO
	.align		4
.L_550:
        /*0008*/ 	.byte	0x04, 0x17
        /*000a*/ 	.short	(.L_552 - .L_551)
.L_551:
        /*000c*/ 	.word	0x00000000
        /*0010*/ 	.short	0x0004
        /*0012*/ 	.short	0x0020
        /*0014*/ 	.byte	0x00, 0xf0, 0x41, 0x00


	//----- nvinfo : EIATTR_KPARAM_INFO
	.align		4
.L_552:
        /*0018*/ 	.byte	0x04, 0x17
        /*001a*/ 	.short	(.L_554 - .L_553)
.L_553:
        /*001c*/ 	.word	0x00000000
        /*0020*/ 	.short	0x0003
        /*0022*/ 	.short	0x0018
        /*0024*/ 	.byte	0x00, 0xf0, 0x21, 0x00


	//----- nvinfo : EIATTR_KPARAM_INFO
	.align		4
.L_554:
        /*0028*/ 	.byte	0x04, 0x17
        /*002a*/ 	.short	(.L_556 - .L_555)
.L_555:
        /*002c*/ 	.word	0x00000000
        /*0030*/ 	.short	0x0002
        /*0032*/ 	.short	0x000c
        /*0034*/ 	.byte	0x00, 0xf0, 0x21, 0x00


	//----- nvinfo : EIATTR_KPARAM_INFO
	.align		4
.L_556:
        /*0038*/ 	.byte	0x04, 0x17
        /*003a*/ 	.short	(.L_558 - .L_557)
.L_557:
        /*003c*/ 	.word	0x00000000
        /*0040*/ 	.short	0x0001
        /*0042*/ 	.short	0x0008
        /*0044*/ 	.byte	0x00, 0xf0, 0x11, 0x00


	//----- nvinfo : EIATTR_KPARAM_INFO
	.align		4
.L_558:
        /*0048*/ 	.byte	0x04, 0x17
        /*004a*/ 	.short	(.L_560 - .L_559)
.L_559:
        /*004c*/ 	.word	0x00000000
        /*0050*/ 	.short	0x0000
        /*0052*/ 	.short	0x0000
        /*0054*/ 	.byte	0x00, 0xf0, 0x21, 0x00


	//----- nvinfo : EIATTR_SPARSE_MMA_MASK
	.align		4
.L_560:
        /*0058*/ 	.byte	0x03, 0x50
        /*005a*/ 	.short	0x0000


	//----- nvinfo : EIATTR_MAXREG_COUNT
	.align		4
        /*005c*/ 	.byte	0x03, 0x1b
        /*005e*/ 	.short	0x00ff


	//----- nvinfo : EIATTR_MERCURY_ISA_VERSION
	.align		4
        /*0060*/ 	.byte	0x03, 0x5f
        /*0062*/ 	.short	0x0101


	//----- nvinfo : EIATTR_VRC_CTA_INIT_COUNT
	.align		4
        /*0064*/ 	.byte	0x02, 0x4a
	.zero		1
	.zero		1


	//----- nvinfo : EIATTR_EXIT_INSTR_OFFSETS
	.align		4
        /*0068*/ 	.byte	0x04, 0x1c
        /*006a*/ 	.short	(.L_562 - .L_561)


	//   ....[0]....
.L_561:
        /*006c*/ 	.word	0x00000170


	//   ....[1]....
        /*0070*/ 	.word	0x00000790


	//   ....[2]....
        /*0074*/ 	.word	0x000007b0


	//   ....[3]....
        /*0078*/ 	.word	0x00000d60


	//----- nvinfo : EIATTR_MAX_THREADS
	.align		4
.L_562:
        /*007c*/ 	.byte	0x04, 0x05
        /*007e*/ 	.short	(.L_564 - .L_563)
.L_563:
        /*0080*/ 	.word	0x00000080
        /*0084*/ 	.word	0x00000001
        /*0088*/ 	.word	0x00000001


	//----- nvinfo : EIATTR_CRS_STACK_SIZE
	.align		4
.L_564:
        /*008c*/ 	.byte	0x04, 0x1e
        /*008e*/ 	.short	(.L_566 - .L_565)
.L_565:
        /*0090*/ 	.word	0x00000000


	//----- nvinfo : EIATTR_CBANK_PARAM_SIZE
	.align		4
.L_566:
        /*0094*/ 	.byte	0x03, 0x19
        /*0096*/ 	.short	0x0030


	//----- nvinfo : EIATTR_PARAM_CBANK
	.align		4
        /*0098*/ 	.byte	0x04, 0x0a
        /*009a*/ 	.short	(.L_568 - .L_567)
	.align		4
.L_567:
        /*009c*/ 	.word	index@(.nv.constant0._ZN3cub18CUB_300001_SM_10006detail9transform16transform_kernelINS2_10policy_hubILb1EN4cuda3std3__45tupleIJN6thrust24THRUST_300001_SM_1000_NS17counting_iteratorIjNSA_11use_defaultESC_SC_EEEEEE10policy1000El7psrngenNSA_6detail15normal_iteratorINSA_10device_ptrIfEEEEJSD_EEEvT0_iT1_T2_DpNS2_10kernel_argIT3_EE)
        /*00a0*/ 	.short	0x0380
        /*00a2*/ 	.short	0x0030


	//----- nvinfo : EIATTR_SW_WAR
	.align		4
.L_568:
        /*00a4*/ 	.byte	0x04, 0x36
        /*00a6*/ 	.short	(.L_570 - .L_569)
.L_569:
        /*00a8*/ 	.word	0x00000008
.L_570:


//--------------------- .nv.info._ZN3cub18CUB_300001_SM_10006detail9transform16transform_kernelINS2_10policy_hubILb1EN4cuda3std3__45tupleIJN6thrust24THRUST_300001_SM_1000_NS17counting_iteratorIjNSA_11use_defaultESC_SC_EEEEEE10policy1000Ei7psrngenNSA_6detail15normal_iteratorINSA_10device_ptrIfEEEEJSD_EEEvT0_iT1_T2_DpNS2_10kernel_argIT3_EE --------------------------
	.section	.nv.info._ZN3cub18CUB_300001_SM_10006detail9transform16transform_kernelINS2_10policy_hubILb1EN4cuda3std3__45tupleIJN6thrust24THRUST_300001_SM_1000_NS17counting_iteratorIjNSA_11use_defaultESC_SC_EEEEEE10policy1000Ei7psrngenNSA_6detail15normal_iteratorINSA_10device_ptrIfEEEEJSD_EEEvT0_iT1_T2_DpNS2_10kernel_argIT3_EE,"",@"SHT_CUDA_INFO"
	.sectionflags	@""
	.align	4


	//----- nvinfo : EIATTR_CUDA_API_VERSION
	.align		4
        /*0000*/ 	.byte	0x04, 0x37
        /*0002*/ 	.short	(.L_572 - .L_571)
.L_571:
        /*0004*/ 	.word	0x00000082


	//----- nvinfo : EIATTR_KPARAM_INFO
	.align		4
.L_572:
        /*0008*/ 	.byte	0x04, 0x17
        /*000a*/ 	.short	(.L_574 - .L_573)
.L_573:
        /*000c*/ 	.word	0x00000000
        /*0010*/ 	.short	0x0004
        /*0012*/ 	.short	0x0018
        /*0014*/ 	.byte	0x00, 0xf0, 0x41, 0x00


	//----- nvinfo : EIATTR_KPARAM_INFO
	.align		4
.L_574:
        /*0018*/ 	.byte	0x04, 0x17
        /*001a*/ 	.short	(.L_576 - .L_575)
.L_575:
        /*001c*/ 	.word	0x00000000
        /*0020*/ 	.short	0x0003
        /*0022*/ 	.short	0x0010
        /*0024*/ 	.byte	0x00, 0xf0, 0x21, 0x00


	//----- nvinfo : EIATTR_KPARAM_INFO
	.align		4
.L_576:
        /*0028*/ 	.byte	0x04, 0x17
        /*002a*/ 	.short	(.L_578 - .L_577)
.L_577:
        /*002c*/ 	.word	0x00000000
        /*0030*/ 	.short	0x0002
        /*0032*/ 	.short	0x0008
        /*0034*/ 	.byte	0x00, 0xf0, 0x21, 0x00


	//----- nvinfo : EIATTR_KPARAM_INFO
	.align		4
.L_578:
        /*0038*/ 	.byte	0x04, 0x17
        /*003a*/ 	.short	(.L_580 - .L_579)
.L_579:
        /*003c*/ 	.word	0x00000000
        /*0040*/ 	.short	0x0001
        /*0042*/ 	.short	0x0004
        /*0044*/ 	.byte	0x00, 0xf0, 0x11, 0x00


	//----- nvinfo : EIATTR_KPARAM_INFO
	.align		4
.L_580:
        /*0048*/ 	.byte	0x04, 0x17
        /*004a*/ 	.short	(.L_582 - .L_581)
.L_581:
        /*004c*/ 	.word	0x00000000
        /*0050*/ 	.short	0x0000
        /*0052*/ 	.short	0x0000
        /*0054*/ 	.byte	0x00, 0xf0, 0x11, 0x00


	//----- nvinfo : EIATTR_SPARSE_MMA_MASK
	.align		4
.L_582:
        /*0058*/ 	.byte	0x03, 0x50
        /*005a*/ 	.short	0x0000


	//----- nvinfo : EIATTR_MAXREG_COUNT
	.align		4
        /*005c*/ 	.byte	0x03, 0x1b
        /*005e*/ 	.short	0x00ff


	//----- nvinfo : EIATTR_MERCURY_ISA_VERSION
	.align		4
        /*0060*/ 	.byte	0x03, 0x5f
        /*0062*/ 	.short	0x0101


	//----- nvinfo : EIATTR_VRC_CTA_INIT_COUNT
	.align		4
        /*0064*/ 	.byte	0x02, 0x4a
	.zero		1
	.zero		1


	//----- nvinfo : EIATTR_EXIT_INSTR_OFFSETS
	.align		4
        /*0068*/ 	.byte	0x04, 0x1c
        /*006a*/ 	.short	(.L_584 - .L_583)


	//   ....[0]....
.L_583:
        /*006c*/ 	.word	0x000000f0


	//   ....[1]....
        /*0070*/ 	.word	0x000006a0


	//   ....[2]....
        /*0074*/ 	.word	0x000006d0


	//   ....[3]....
        /*0078*/ 	.word	0x00000ce0


	//----- nvinfo : EIATTR_MAX_THREADS
	.align		4
.L_584:
        /*007c*/ 	.byte	0x04, 0x05
        /*007e*/ 	.short	(.L_586 - .L_585)
.L_585:
        /*0080*/ 	.word	0x00000080
        /*0084*/ 	.word	0x00000001
        /*0088*/ 	.word	0x00000001


	//----- nvinfo : EIATTR_CRS_STACK_SIZE
	.align		4
.L_586:
        /*008c*/ 	.byte	0x04, 0x1e
        /*008e*/ 	.short	(.L_588 - .L_587)
.L_587:
        /*0090*/ 	.word	0x00000000


	//----- nvinfo : EIATTR_CBANK_PARAM_SIZE
	.align		4
.L_588:
        /*0094*/ 	.byte	0x03, 0x19
        /*0096*/ 	.short	0x0028


	//----- nvinfo : EIATTR_PARAM_CBANK
	.align		4
        /*0098*/ 	.byte	0x04, 0x0a
        /*009a*/ 	.short	(.L_590 - .L_589)
	.align		4
.L_589:
        /*009c*/ 	.word	index@(.nv.constant0._ZN3cub18CUB_300001_SM_10006detail9transform16transform_kernelINS2_10policy_hubILb1EN4cuda3std3__45tupleIJN6thrust24THRUST_300001_SM_1000_NS17counting_iteratorIjNSA_11use_defaultESC_SC_EEEEEE10policy1000Ei7psrngenNSA_6detail15normal_iteratorINSA_10device_ptrIfEEEEJSD_EEEvT0_iT1_T2_DpNS2_10kernel_argIT3_EE)
        /*00a0*/ 	.short	0x0380
        /*00a2*/ 	.short	0x0028


	//----- nvinfo : EIATTR_SW_WAR
	.align		4
.L_590:
        /*00a4*/ 	.byte	0x04, 0x36
        /*00a6*/ 	.short	(.L_592 - .L_591)
.L_591:
        /*00a8*/ 	.word	0x00000008
.L_592:


//--------------------- .nv.info._ZN3cub18CUB_300001_SM_10006detail8for_each13static_kernelINS2_12policy_hub_t12policy_500_tEmN6thrust24THRUST_300001_SM_1000_NS8cuda_cub20__uninitialized_fill7functorINS7_10device_ptrIdEEdEEEEvT0_T1_ --------------------------
	.section	.nv.info._ZN3cub18CUB_300001_SM_10006detail8for_each13static_kernelINS2_12policy_hub_t12policy_500_tEmN6thrust24THRUST_300001_SM_1000_NS8cuda_cub20__uninitialized_fill7functorINS7_10device_ptrIdEEdEEEEvT0_T1_,"",@"SHT_CUDA_INFO"
	.sectionflags	@""
	.align	4


	//----- nvinfo : EIATTR_CUDA_API_VERSION
	.align		4
        /*0000*/ 	.byte	0x04, 0x37
        /*0002*/ 	.short	(.L_594 - .L_593)
.L_593:
        /*0004*/ 	.word	0x00000082


	//----- nvinfo : EIATTR_KPARAM_INFO
	.align		4
.L_594:
        /*0008*/ 	.byte	0x04, 0x17
        /*000a*/ 	.short	(.L_596 - .L_595)
.L_595:
        /*000c*/ 	.word	0x00000000
        /*0010*/ 	.short	0x0001
        /*0012*/ 	.short	0x0008
        /*0014*/ 	.byte	0x00, 0xf0, 0x41, 0x00


	//----- nvinfo : EIATTR_KPARAM_INFO
	.align		4
.L_596:
        /*0018*/ 	.byte	0x04, 0x17
        /*001a*/ 	.short	(.L_598 - .L_597)
.L_597:
        /*001c*/ 	.word	0x00000000
        /*0020*/ 	.short	0x0000
        /*0022*/ 	.short	0x0000
        /*0024*/ 	.byte	0x00, 0xf0, 0x21, 0x00


	//----- nvinfo : EIATTR_SPARSE_MMA_MASK
	.align		4
.L_598:
        /*0028*/ 	.byte	0x03, 0x50
        /*002a*/ 	.short	0x0000


	//----- nvinfo : EIATTR_MAXREG_COUNT
	.align		4
        /*002c*/ 	.byte	0x03, 0x1b
        /*002e*/ 	.short	0x00ff


	//----- nvinfo : EIATTR_MERCURY_ISA_VERSION
	.align		4
        /*0030*/ 	.byte	0x03, 0x5f
        /*0032*/ 	.short	0x0101


	//----- nvinfo : EIATTR_VRC_CTA_INIT_COUNT
	.align		4
        /*0034*/ 	.byte	0x02, 0x4a
	.zero		1
	.zero		1


	//----- nvinfo : EIATTR_EXIT_INSTR_OFFSETS
	.align		4
        /*0038*/ 	.byte	0x04, 0x1c
        /*003a*/ 	.short	(.L_600 - .L_599)


	//   ....[0]....
.L_599:
        /*003c*/ 	.word	0x00000130


	//   ....[1]....
        /*0040*/ 	.word	0x00000230


	//   ....[2]....
        /*0044*/ 	.word	0x00000260


	//----- nvinfo : EIATTR_MAX_THREADS
	.align		4
.L_600:
        /*0048*/ 	.byte	0x04, 0x05
        /*004a*/ 	.short	(.L_602 - .L_601)
.L_601:
        /*004c*/ 	.word	0x00000100
        /*0050*/ 	.word	0x00000001
        /*0054*/ 	.word	0x00000001


	//----- nvinfo : EIATTR_CBANK_PARAM_SIZE
	.align		4
.L_602:
        /*0058*/ 	.byte	0x03, 0x19
        /*005a*/ 	.short	0x0018


	//----- nvinfo : EIATTR_PARAM_CBANK
	.align		4
        /*005c*/ 	.byte	0x04, 0x0a
        /*005e*/ 	.short	(.L_604 - .L_603)
	.align		4
.L_603:
        /*0060*/ 	.word	index@(.nv.constant0._ZN3cub18CUB_300001_SM_10006detail8for_each13static_kernelINS2_12policy_hub_t12policy_500_tEmN6thrust24THRUST_300001_SM_1000_NS8cuda_cub20__uninitialized_fill7functorINS7_10device_ptrIdEEdEEEEvT0_T1_)
        /*0064*/ 	.short	0x0380
        /*0066*/ 	.short	0x0018


	//----- nvinfo : EIATTR_SW_WAR
	.align		4
.L_604:
        /*0068*/ 	.byte	0x04, 0x36
        /*006a*/ 	.short	(.L_606 - .L_605)
.L_605:
        /*006c*/ 	.word	0x00000008
.L_606:


//--------------------- .nv.info._ZN3cub18CUB_300001_SM_10006detail8for_each13static_kernelINS2_12policy_hub_t12policy_500_tEmN6thrust24THRUST_300001_SM_1000_NS8cuda_cub20__uninitialized_fill7functorINS7_10device_ptrIfEEfEEEEvT0_T1_ --------------------------
	.section	.nv.info._ZN3cub18CUB_300001_SM_10006detail8for_each13static_kernelINS2_12policy_hub_t12policy_500_tEmN6thrust24THRUST_300001_SM_1000_NS8cuda_cub20__uninitialized_fill7functorINS7_10device_ptrIfEEfEEEEvT0_T1_,"",@"SHT_CUDA_INFO"
	.sectionflags	@""
	.align	4


	//----- nvinfo : EIATTR_CUDA_API_VERSION
	.align		4
        /*0000*/ 	.byte	0x04, 0x37
        /*0002*/ 	.short	(.L_608 - .L_607)
.L_607:
        /*0004*/ 	.word	0x00000082


	//----- nvinfo : EIATTR_KPARAM_INFO
	.align		4
.L_608:
        /*0008*/ 	.byte	0x04, 0x17
        /*000a*/ 	.short	(.L_610 - .L_609)
.L_609:
        /*000c*/ 	.word	0x00000000
        /*0010*/ 	.short	0x0001
        /*0012*/ 	.short	0x0008
        /*0014*/ 	.byte	0x00, 0xf0, 0x41, 0x00


	//----- nvinfo : EIATTR_KPARAM_INFO
	.align		4
.L_610:
        /*0018*/ 	.byte	0x04, 0x17
        /*001a*/ 	.short	(.L_612 - .L_611)
.L_611:
        /*001c*/ 	.word	0x00000000
        /*0020*/ 	.short	0x0000
        /*0022*/ 	.short	0x0000
        /*0024*/ 	.byte	0x00, 0xf0, 0x21, 0x00


	//----- nvinfo : EIATTR_SPARSE_MMA_MASK
	.align		4
.L_612:
        /*0028*/ 	.byte	0x03, 0x50
        /*002a*/ 	.short	0x0000


	//----- nvinfo : EIATTR_MAXREG_COUNT
	.align		4
        /*002c*/ 	.byte	0x03, 0x1b
        /*002e*/ 	.short	0x00ff


	//----- nvinfo : EIATTR_MERCURY_ISA_VERSION
	.align		4
        /*0030*/ 	.byte	0x03, 0x5f
        /*0032*/ 	.short	0x0101


	//----- nvinfo : EIATTR_VRC_CTA_INIT_COUNT
	.align		4
        /*0034*/ 	.byte	0x02, 0x4a
	.zero		1
	.zero		1


	//----- nvinfo : EIATTR_EXIT_INSTR_OFFSETS
	.align		4
        /*0038*/ 	.byte	0x04, 0x1c
        /*003a*/ 	.short	(.L_614 - .L_613)


	//   ....[0]....
.L_613:
        /*003c*/ 	.word	0x00000130


	//   ....[1]....
        /*0040*/ 	.word	0x00000230


	//   ....[2]....
        /*0044*/ 	.word	0x00000260


	//----- nvinfo : EIATTR_MAX_THREADS
	.align		4
.L_614:
        /*0048*/ 	.byte	0x04, 0x05
        /*004a*/ 	.short	(.L_616 - .L_615)
.L_615:
        /*004c*/ 	.word	0x00000100
        /*0050*/ 	.word	0x00000001
        /*0054*/ 	.word	0x00000001


	//----- nvinfo : EIATTR_CBANK_PARAM_SIZE
	.align		4
.L_616:
        /*0058*/ 	.byte	0x03, 0x19
        /*005a*/ 	.short	0x0018


	//----- nvinfo : EIATTR_PARAM_CBANK
	.align		4
        /*005c*/ 	.byte	0x04, 0x0a
        /*005e*/ 	.short	(.L_618 - .L_617)
	.align		4
.L_617:
        /*0060*/ 	.word	index@(.nv.constant0._ZN3cub18CUB_300001_SM_10006detail8for_each13static_kernelINS2_12policy_hub_t12policy_500_tEmN6thrust24THRUST_300001_SM_1000_NS8cuda_cub20__uninitialized_fill7functorINS7_10device_ptrIfEEfEEEEvT0_T1_)
        /*0064*/ 	.short	0x0380
        /*0066*/ 	.short	0x0018


	//----- nvinfo : EIATTR_SW_WAR
	.align		4
.L_618:
        /*0068*/ 	.byte	0x04, 0x36
        /*006a*/ 	.short	(.L_620 - .L_619)
.L_619:
        /*006c*/ 	.word	0x00000008
.L_620:


//--------------------- .nv.info._ZN3cub18CUB_300001_SM_10006detail11EmptyKernelIvEEvv --------------------------
	.section	.nv.info._ZN3cub18CUB_300001_SM_10006detail11EmptyKernelIvEEvv,"",@"SHT_CUDA_INFO"
	.sectionflags	@""
	.align	4


	//----- nvinfo : EIATTR_CUDA_API_VERSION
	.align		4
        /*0000*/ 	.byte	0x04, 0x37
        /*0002*/ 	.short	(.L_622 - .L_621)
.L_621:
        /*0004*/ 	.word	0x00000082


	//----- nvinfo : EIATTR_SPARSE_MMA_MASK
	.align		4
.L_622:
        /*0008*/ 	.byte	0x03, 0x50
        /*000a*/ 	.short	0x0000


	//----- nvinfo : EIATTR_MAXREG_COUNT
	.align		4
        /*000c*/ 	.byte	0x03, 0x1b
        /*000e*/ 	.short	0x00ff


	//----- nvinfo : EIATTR_MERCURY_ISA_VERSION
	.align		4
        /*0010*/ 	.byte	0x03, 0x5f
        /*0012*/ 	.short	0x0101


	//----- nvinfo : EIATTR_VRC_CTA_INIT_COUNT
	.align		4
        /*0014*/ 	.byte	0x02, 0x4a
	.zero		1
	.zero		1


	//----- nvinfo : EIATTR_EXIT_INSTR_OFFSETS
	.align		4
        /*0018*/ 	.byte	0x04, 0x1c
        /*001a*/ 	.short	(.L_624 - .L_623)


	//   ....[0]....
.L_623:
        /*001c*/ 	.word	0x00000010


	//----- nvinfo : EIATTR_SW_WAR
	.align		4
.L_624:
        /*0020*/ 	.byte	0x04, 0x36
        /*0022*/ 	.short	(.L_626 - .L_625)
.L_625:
        /*0024*/ 	.word	0x00000008
.L_626:


//--------------------- .nv.callgraph             --------------------------
	.section	.nv.callgraph,"",@"SHT_CUDA_CALLGRAPH"
	.align	4
	.sectionentsize	8
	.align		4
        /*0000*/ 	.word	0x00000000
	.align		4
        /*0004*/ 	.word	0xffffffff
	.align		4
        /*0008*/ 	.word	0x00000000
	.align		4
        /*000c*/ 	.word	0xfffffffe
	.align		4
        /*0010*/ 	.word	0x00000000
	.align		4
        /*0014*/ 	.word	0xfffffffd
	.align		4
        /*0018*/ 	.word	0x00000000
	.align		4
        /*001c*/ 	.word	0xfffffffc


//--------------------- .nv.constant4             --------------------------
	.section	.nv.constant4,"a",@progbits
	.align	8
	.align		8
.nv.constant4:
        /*0000*/ 	.dword	_ZN30_INTERNAL_a46ab8ff_4_k_cu_main4cuda3std3__45__cpo5beginE
	.align		8
        /*0008*/ 	.dword	_ZN30_INTERNAL_a46ab8ff_4_k_cu_main4cuda3std3__45__cpo3endE
	.align		8
        /*0010*/ 	.dword	_ZN30_INTERNAL_a46ab8ff_4_k_cu_main4cuda3std3__45__cpo6cbeginE
	.align		8
        /*0018*/ 	.dword	_ZN30_INTERNAL_a46ab8ff_4_k_cu_main4cuda3std3__45__cpo4cendE
	.align		8
        /*0020*/ 	.dword	_ZN30_INTERNAL_a46ab8ff_4_k_cu_main4cuda3std3__45__cpo6rbeginE
	.align		8
        /*0028*/ 	.dword	_ZN30_INTERNAL_a46ab8ff_4_k_cu_main4cuda3std3__45__cpo4rendE
	.align		8
        /*0030*/ 	.dword	_ZN30_INTERNAL_a46ab8ff_4_k_cu_main4cuda3std3__45__cpo7crbeginE
	.align		8
        /*0038*/ 	.dword	_ZN30_INTERNAL_a46ab8ff_4_k_cu_main4cuda3std3__45__cpo5crendE
	.align		8
        /*0040*/ 	.dword	_ZN30_INTERNAL_a46ab8ff_4_k_cu_main4cuda3std3__432_GLOBAL__N__a46ab8ff_4_k_cu_main6ignoreE
	.align		8
        /*0048*/ 	.dword	_ZN30_INTERNAL_a46ab8ff_4_k_cu_main4cuda3std3__419piecewise_constructE
	.align		8
        /*0050*/ 	.dword	_ZN30_INTERNAL_a46ab8ff_4_k_cu_main4cuda3std3__48in_placeE
	.align		8
        /*0058*/ 	.dword	_ZN30_INTERNAL_a46ab8ff_4_k_cu_main4cuda3std3__420unreachable_sentinelE
	.align		8
        /*0060*/ 	.dword	_ZN30_INTERNAL_a46ab8ff_4_k_cu_main4cuda3std3__47nulloptE
	.align		8
        /*0068*/ 	.dword	_ZN30_INTERNAL_a46ab8ff_4_k_cu_main4cuda3std3__48unexpectE
	.align		8
        /*0070*/ 	.dword	_ZN30_INTERNAL_a46ab8ff_4_k_cu_main4cuda3std6ranges3__45__cpo4swapE
	.align		8
        /*0078*/ 	.dword	_ZN30_INTERNAL_a46ab8ff_4_k_cu_main4cuda3std6ranges3__45__cpo9iter_moveE
	.align		8
        /*0080*/ 	.dword	_ZN30_INTERNAL_a46ab8ff_4_k_cu_main4cuda3std6ranges3__45__cpo5beginE
	.align		8
        /*0088*/ 	.dword	_ZN30_INTERNAL_a46ab8ff_4_k_cu_main4cuda3std6ranges3__45__cpo3endE
	.align		8
        /*0090*/ 	.dword	_ZN30_INTERNAL_a46ab8ff_4_k_cu_main4cuda3std6ranges3__45__cpo6cbeginE
	.align		8
        /*0098*/ 	.dword	_ZN30_INTERNAL_a46ab8ff_4_k_cu_main4cuda3std6ranges3__45__cpo4cendE
	.align		8
        /*00a0*/ 	.dword	_ZN30_INTERNAL_a46ab8ff_4_k_cu_main4cuda3std6ranges3__45__cpo7advanceE
	.align		8
        /*00a8*/ 	.dword	_ZN30_INTERNAL_a46ab8ff_4_k_cu_main4cuda3std6ranges3__45__cpo9iter_swapE
	.align		8
        /*00b0*/ 	.dword	_ZN30_INTERNAL_a46ab8ff_4_k_cu_main4cuda3std6ranges3__45__cpo4nextE
	.align		8
        /*00b8*/ 	.dword	_ZN30_INTERNAL_a46ab8ff_4_k_cu_main4cuda3std6ranges3__45__cpo4prevE
	.align		8
        /*00c0*/ 	.dword	_ZN30_INTERNAL_a46ab8ff_4_k_cu_main4cuda3std6ranges3__45__cpo4dataE
	.align		8
        /*00c8*/ 	.dword	_ZN30_INTERNAL_a46ab8ff_4_k_cu_main4cuda3std6ranges3__45__cpo5cdataE
	.align		8
        /*00d0*/ 	.dword	_ZN30_INTERNAL_a46ab8ff_4_k_cu_main4cuda3std6ranges3__45__cpo4sizeE
	.align		8
        /*00d8*/ 	.dword	_ZN30_INTERNAL_a46ab8ff_4_k_cu_main4cuda3std6ranges3__45__cpo5ssizeE
	.align		8
        /*00e0*/ 	.dword	_ZN30_INTERNAL_a46ab8ff_4_k_cu_main4cuda3std6ranges3__45__cpo8distanceE
	.align		8
        /*00e8*/ 	.dword	_ZN30_INTERNAL_a46ab8ff_4_k_cu_main6thrust24THRUST_300001_SM_1000_NS8cuda_cub3parE
	.align		8
        /*00f0*/ 	.dword	_ZN30_INTERNAL_a46ab8ff_4_k_cu_main6thrust24THRUST_300001_SM_1000_NS8cuda_cub10par_nosyncE
	.align		8
        /*00f8*/ 	.dword	_ZN30_INTERNAL_a46ab8ff_4_k_cu_main6thrust24THRUST_300001_SM_1000_NS6system6detail10sequential3seqE
	.align		8
        /*0100*/ 	.dword	_ZN30_INTERNAL_a46ab8ff_4_k_cu_main6thrust24THRUST_300001_SM_1000_NS12placeholders2_1E
	.align		8
        /*0108*/ 	.dword	_ZN30_INTERNAL_a46ab8ff_4_k_cu_main6thrust24THRUST_300001_SM_1000_NS12placeholders2_2E
	.align		8
        /*0110*/ 	.dword	_ZN30_INTERNAL_a46ab8ff_4_k_cu_main6thrust24THRUST_300001_SM_1000_NS12placeholders2_3E
	.align		8
        /*0118*/ 	.dword	_ZN30_INTERNAL_a46ab8ff_4_k_cu_main6thrust24THRUST_300001_SM_1000_NS12placeholders2_4E
	.align		8
        /*0120*/ 	.dword	_ZN30_INTERNAL_a46ab8ff_4_k_cu_main6thrust24THRUST_300001_SM_1000_NS12placeholders2_5E
	.align		8
        /*0128*/ 	.dword	_ZN30_INTERNAL_a46ab8ff_4_k_cu_main6thrust24THRUST_300001_SM_1000_NS12placeholders2_6E
	.align		8
        /*0130*/ 	.dword	_ZN30_INTERNAL_a46ab8ff_4_k_cu_main6thrust24THRUST_300001_SM_1000_NS12placeholders2_7E
	.align		8
        /*0138*/ 	.dword	_ZN30_INTERNAL_a46ab8ff_4_k_cu_main6thrust24THRUST_300001_SM_1000_NS12placeholders2_8E
	.align		8
        /*0140*/ 	.dword	_ZN30_INTERNAL_a46ab8ff_4_k_cu_main6thrust24THRUST_300001_SM_1000_NS12placeholders2_9E
	.align		8
        /*0148*/ 	.dword	_ZN30_INTERNAL_a46ab8ff_4_k_cu_main6thrust24THRUST_300001_SM_1000_NS12placeholders3_10E
	.align		8
        /*0150*/ 	.dword	_ZN30_INTERNAL_a46ab8ff_4_k_cu_main6thrust24THRUST_300001_SM_1000_NS3seqE


//--------------------- .text._ZN3cub18CUB_300001_SM_10006detail6reduce18DeviceReduceKernelINS2_10policy_hubIdyN4cuda3std3__44plusIdEEE10Policy1000EN6thrust24THRUST_300001_SM_1000_NS6detail15normal_iteratorINSD_10device_ptrIdEEEEyS9_dNS7_10__identityEEEvT0_PT3_T1_NS0_13GridEvenShareISN_EET2_T4_ --------------------------
	.section	.text._ZN3cub18CUB_300001_SM_10006detail6reduce18DeviceReduceKernelINS2_10policy_hubIdyN4cuda3std3__44plusIdEEE10Policy1000EN6thrust24THRUST_300001_SM_1000_NS6detail15normal_iteratorINSD_10device_ptrIdEEEEyS9_dNS7_10__identityEEEvT0_PT3_T1_NS0_13GridEvenShareISN_EET2_T4_,"ax",@progbits
	.align	128
        .global         _ZN3cub18CUB_300001_SM_10006detail6reduce18DeviceReduceKernelINS2_10policy_hubIdyN4cuda3std3__44plusIdEEE10Policy1000EN6thrust24THRUST_300001_SM_1000_NS6detail15normal_iteratorINSD_10device_ptrIdEEEEyS9_dNS7_10__identityEEEvT0_PT3_T1_NS0_13GridEvenShareISN_EET2_T4_
        .type           _ZN3cub18CUB_300001_SM_10006detail6reduce18DeviceReduceKernelINS2_10policy_hubIdyN4cuda3std3__44plusIdEEE10Policy1000EN6thrust24THRUST_300001_SM_1000_NS6detail15normal_iteratorINSD_10device_ptrIdEEEEyS9_dNS7_10__identityEEEvT0_PT3_T1_NS0_13GridEvenShareISN_EET2_T4_,@function
        .size           _ZN3cub18CUB_300001_SM_10006detail6reduce18DeviceReduceKernelINS2_10policy_hubIdyN4cuda3std3__44plusIdEEE10Policy1000EN6thrust24THRUST_300001_SM_1000_NS6detail15normal_iteratorINSD_10device_ptrIdEEEEyS9_dNS7_10__identityEEEvT0_PT3_T1_NS0_13GridEvenShareISN_EET2_T4_,(.L_x_431 - _ZN3cub18CUB_300001_SM_10006detail6reduce18DeviceReduceKernelINS2_10policy_hubIdyN4cuda3std3__44plusIdEEE10Policy1000EN6thrust24THRUST_300001_SM_1000_NS6detail15normal_iteratorINSD_10device_ptrIdEEEEyS9_dNS7_10__identityEEEvT0_PT3_T1_NS0_13GridEvenShareISN_EET2_T4_)
        .other          _ZN3cub18CUB_300001_SM_10006detail6reduce18DeviceReduceKernelINS2_10policy_hubIdyN4cuda3std3__44plusIdEEE10Policy1000EN6thrust24THRUST_300001_SM_1000_NS6detail15normal_iteratorINSD_10device_ptrIdEEEEyS9_dNS7_10__identityEEEvT0_PT3_T1_NS0_13GridEvenShareISN_EET2_T4_,@"STO_CUDA_ENTRY STV_DEFAULT"
_ZN3cub18CUB_300001_SM_10006detail6reduce18DeviceReduceKernelINS2_10policy_hubIdyN4cuda3std3__44plusIdEEE10Policy1000EN6thrust24THRUST_300001_SM_1000_NS6detail15normal_iteratorINSD_10device_ptrIdEEEEyS9_dNS7_10__identityEEEvT0_PT3_T1_NS0_13GridEvenShareISN_EET2_T4_:
.text._ZN3cub18CUB_300001_SM_10006detail6reduce18DeviceReduceKernelINS2_10policy_hubIdyN4cuda3std3__44plusIdEEE10Policy1000EN6thrust24THRUST_300001_SM_1000_NS6detail15normal_iteratorINSD_10device_ptrIdEEEEyS9_dNS7_10__identityEEEvT0_PT3_T1_NS0_13GridEvenShareISN_EET2_T4_:
[----:B------:R-:W-:Y:S08]  /*0000*/  LDC R1, c[0x0][0x37c] ;  /* 0x0000df00ff017b82 */ /* 0x000ff00000000800 */
[----:B------:R-:W0:Y:S01]  /*0010*/  S2UR UR18, SR_CTAID.X ;  /* 0x00000000001279c3 */ /* 0x000e220000002500 */
[----:B------:R-:W1:Y:S01]  /*0020*/  LDCU.64 UR4, c[0x0][0x3b8] ;  /* 0x00007700ff0477ac */ /* 0x000e620008000a00 */
[----:B------:R-:W-:Y:S01]  /*0030*/  BSSY.RECONVERGENT B0, `(.L_x_0) ;  /* 0x0000277000007945 */ /* 0x000fe20003800200 */
[----:B------:R-:W2:Y:S01]  /*0040*/  LDCU UR11, c[0x0][0x3c0] ;  /* 0x00007800ff0b77ac */ /* 0x000ea20008000800 */
[----:B------:R-:W3:Y:S01]  /*0050*/  LDCU.64 UR16, c[0x0][0x358] ;  /* 0x00006b00ff1077ac */ /* 0x000ee20008000a00 */
[----:B-1----:R-:W-:-:S02]  /*0060*/  IMAD.U32 R12, RZ, RZ, UR4 ;  /* 0x00000004ff0c7e24 */ /* 0x002fc4000f8e00ff */
[----:B------:R-:W-:Y:S01]  /*0070*/  IMAD.U32 R3, RZ, RZ, UR5 ;  /* 0x00000005ff037e24 */ /* 0x000fe2000f8e00ff */
[----:B--2---:R-:W-:Y:S02]  /*0080*/  UIMAD UR5, UR11, 0xe00, URZ ;  /* 0x00000e000b0578a4 */ /* 0x004fe4000f8e02ff */
[----:B0-----:R-:W-:Y:S02]  /*0090*/  UIMAD UR9, UR18, 0xe00, URZ ;  /* 0x00000e00120978a4 */ /* 0x001fe4000f8e02ff */
[----:B------:R-:W-:-:S04]  /*00a0*/  USHF.R.S32.HI UR4, URZ, 0x1f, UR5 ;  /* 0x0000001fff047899 */ /* 0x000fc80008011405 */
[----:B------:R-:W-:-:S04]  /*00b0*/  IADD3 R13, P1, PT, R12, -UR9, RZ ;  /* 0x800000090c0d7c10 */ /* 0x000fc8000ff3e0ff */
[----:B------:R-:W-:Y:S02]  /*00c0*/  ISETP.GT.U32.AND P0, PT, R13, 0xdff, PT ;  /* 0x00000dff0d00780c */ /* 0x000fe40003f04070 */
[----:B------:R-:W-:-:S04]  /*00d0*/  IADD3.X R2, PT, PT, R3, -0x1, RZ, P1, !PT ;  /* 0xffffffff03027810 */ /* 0x000fc80000ffe4ff */
[----:B------:R-:W-:-:S13]  /*00e0*/  ISETP.GT.U32.AND.EX P0, PT, R2, RZ, PT, P0 ;  /* 0x000000ff0200720c */ /* 0x000fda0003f04100 */
[----:B---3--:R-:W-:Y:S05]  /*00f0*/  @P0 BRA `(.L_x_1) ;  /* 0x0000001400280947 */ /* 0x008fea0003800000 */
[----:B------:R-:W0:Y:S01]  /*0100*/  S2R R0, SR_TID.X ;  /* 0x0000000000007919 */ /* 0x000e220000002100 */
[----:B------:R-:W-:Y:S01]  /*0110*/  VIADD R3, R12, -UR9 ;  /* 0x800000090c037c36 */ /* 0x000fe20008000000 */
[----:B------:R-:W-:Y:S01]  /*0120*/  BSSY.RECONVERGENT B1, `(.L_x_2) ;  /* 0x000000a000017945 */ /* 0x000fe20003800200 */
[----:B------:R-:W-:-:S03]  /*0130*/  CS2R R8, SRZ ;  /* 0x0000000000087805 */ /* 0x000fc6000001ff00 */
[----:B0-----:R-:W-:Y:S01]  /*0140*/  ISETP.GE.AND P0, PT, R0, R3, PT ;  /* 0x000000030000720c */ /* 0x001fe20003f06270 */
[----:B------:R-:W-:-:S12]  /*0150*/  IMAD.MOV.U32 R2, RZ, RZ, R0 ;  /* 0x000000ffff027224 */ /* 0x000fd800078e0000 */
[----:B------:R-:W-:Y:S05]  /*0160*/  @P0 BRA `(.L_x_3) ;  /* 0x0000000000140947 */ /* 0x000fea0003800000 */
[----:B------:R-:W0:Y:S01]  /*0170*/  LDC.64 R8, c[0x0][0x380] ;  /* 0x0000e000ff087b82 */ /* 0x000e220000000a00 */
[----:B------:R-:W-:-:S04]  /*0180*/  VIADD R5, R0, UR9 ;  /* 0x0000000900057c36 */ /* 0x000fc80008000000 */
[----:B0-----:R-:W-:-:S06]  /*0190*/  IMAD.WIDE.U32 R8, R5, 0x8, R8 ;  /* 0x0000000805087825 */ /* 0x001fcc00078e0008 */
[----:B------:R-:W5:Y:S01]  /*01a0*/  LDG.E.64 R8, desc[UR16][R8.64] ;  /* 0x0000001008087981 */ /* 0x000f62000c1e1b00 */
[----:B------:R-:W-:-:S07]  /*01b0*/  VIADD R2, R0, 0x200 ;  /* 0x0000020000027836 */ /* 0x000fce0000000000 */
.L_x_3:
[----:B------:R-:W-:Y:S05]  /*01c0*/  BSYNC.RECONVERGENT B1 ;  /* 0x0000000000017941 */ /* 0x000fea0003800200 */
.L_x_2:
[----:B------:R-:W-:Y:S01]  /*01d0*/  ISETP.GE.AND P0, PT, R2, R3, PT ;  /* 0x000000030200720c */ /* 0x000fe20003f06270 */
[----:B------:R-:W-:-:S12]  /*01e0*/  BSSY.RECONVERGENT B1, `(.L_x_4) ;  /* 0x0000078000017945 */ /* 0x000fd80003800200 */
[----:B------:R-:W-:Y:S05]  /*01f0*/  @P0 BRA `(.L_x_5) ;  /* 0x0000000400d80947 */ /* 0x000fea0003800000 */
[----:B------:R-:W-:Y:S01]  /*0200*/  LOP3.LUT R5, RZ, R2, RZ, 0x33, !PT ;  /* 0x00000002ff057212 */ /* 0x000fe200078e33ff */
[----:B------:R-:W-:Y:S03]  /*0210*/  BSSY.RECONVERGENT B2, `(.L_x_6) ;  /* 0x0000036000027945 */ /* 0x000fe60003800200 */
[----:B------:R-:W-:-:S04]  /*0220*/  IADD3 R12, PT, PT, R12, -UR9, R5 ;  /* 0x800000090c0c7c10 */ /* 0x000fc8000fffe005 */
[C---:B------:R-:W-:Y:S02]  /*0230*/  ISETP.GE.U32.AND P1, PT, R12.reuse, 0x1e00, PT ;  /* 0x00001e000c00780c */ /* 0x040fe40003f26070 */
[----:B------:R-:W-:-:S04]  /*0240*/  LEA.HI R4, R12, 0x1, RZ, 0x17 ;  /* 0x000000010c047811 */ /* 0x000fc800078fb8ff */
[----:B------:R-:W-:-:S04]  /*0250*/  LOP3.LUT R5, R4, 0xf, RZ, 0xc0, !PT ;  /* 0x0000000f04057812 */ /* 0x000fc800078ec0ff */
[----:B------:R-:W-:-:S03]  /*0260*/  ISETP.NE.AND P0, PT, R5, RZ, PT ;  /* 0x000000ff0500720c */ /* 0x000fc60003f05270 */
[----:B------:R-:W-:Y:S10]  /*0270*/  @!P1 BRA `(.L_x_7) ;  /* 0x0000000000bc9947 */ /* 0x000ff40003800000 */
[----:B------:R-:W0:Y:S01]  /*0280*/  LDCU.64 UR4, c[0x0][0x380] ;  /* 0x00007000ff0477ac */ /* 0x000e220008000a00 */
[----:B------:R-:W-:Y:S01]  /*0290*/  IMAD.WIDE.U32 R6, R2, 0x8, RZ ;  /* 0x0000000802067825 */ /* 0x000fe200078e00ff */
[----:B------:R-:W-:-:S03]  /*02a0*/  LOP3.LUT R26, R4, 0xfffff0, RZ, 0xc0, !PT ;  /* 0x00fffff0041a7812 */ /* 0x000fc600078ec0ff */
[----:B------:R-:W-:Y:S02]  /*02b0*/  IMAD.U32 R11, RZ, RZ, UR18 ;  /* 0x00000012ff0b7e24 */ /* 0x000fe4000f8e00ff */
[----:B------:R-:W-:Y:S02]  /*02c0*/  IMAD.MOV R26, RZ, RZ, -R26 ;  /* 0x000000ffff1a7224 */ /* 0x000fe400078e0a1a */
[----:B------:R-:W-:-:S03]  /*02d0*/  IMAD.WIDE.U32 R6, R11, 0x7000, R6 ;  /* 0x000070000b067825 */ /* 0x000fc600078e0006 */
[----:B0-----:R-:W-:-:S04]  /*02e0*/  IADD3 R6, P1, PT, R6, UR4, RZ ;  /* 0x0000000406067c10 */ /* 0x001fc8000ff3e0ff */
[----:B------:R-:W-:-:S04]  /*02f0*/  IADD3 R6, P2, PT, R6, 0x8000, RZ ;  /* 0x0000800006067810 */ /* 0x000fc80007f5e0ff */
[----:B------:R-:W-:-:S09]  /*0300*/  IADD3.X R7, PT, PT, RZ, UR5, R7, P2, P1 ;  /* 0x00000005ff077c10 */ /* 0x000fd200097e2407 */
.L_x_8:
[----:B------:R-:W2:Y:S04]  /*0310*/  LDG.E.64 R10, desc[UR16][R6.64+-0x8000] ;  /* 0xff800010060a7981 */ /* 0x000ea8000c1e1b00 */
[----:B------:R-:W3:Y:S04]  /*0320*/  LDG.E.64 R12, desc[UR16][R6.64+-0x7000] ;  /* 0xff900010060c7981 */ /* 0x000ee8000c1e1b00 */
[----:B------:R-:W4:Y:S04]  /*0330*/  LDG.E.64 R14, desc[UR16][R6.64+-0x6000] ;  /* 0xffa00010060e7981 */ /* 0x000f28000c1e1b00 */
[----:B------:R-:W4:Y:S04]  /*0340*/  LDG.E.64 R16, desc[UR16][R6.64+-0x5000] ;  /* 0xffb0001006107981 */ /* 0x000f28000c1e1b00 */
[----:B------:R-:W4:Y:S04]  /*0350*/  LDG.E.64 R18, desc[UR16][R6.64+-0x4000] ;  /* 0xffc0001006127981 */ /* 0x000f28000c1e1b00 */
[----:B------:R-:W4:Y:S04]  /*0360*/  LDG.E.64 R20, desc[UR16][R6.64+-0x3000] ;  /* 0xffd0001006147981 */ /* 0x000f28000c1e1b00 */
[----:B------:R-:W4:Y:S04]  /*0370*/  LDG.E.64 R24, desc[UR16][R6.64+-0x2000] ;  /* 0xffe0001006187981 */ /* 0x000f28000c1e1b00 */
[----:B------:R-:W4:Y:S01]  /*0380*/  LDG.E.64 R22, desc[UR16][R6.64+-0x1000] ;  /* 0xfff0001006167981 */ /* 0x000f22000c1e1b00 */
[----:B--2--5:R-:W-:-:S03]  /*0390*/  DADD R10, R10, R8 ;  /* 0x000000000a0a7229 */ /* 0x024fc60000000008 */
[----:B------:R-:W2:Y:S05]  /*03a0*/  LDG.E.64 R8, desc[UR16][R6.64] ;  /* 0x0000001006087981 */ /* 0x000eaa000c1e1b00 */
[----:B---3--:R-:W-:Y:S02]  /*03b0*/  DADD R12, R10, R12 ;  /* 0x000000000a0c7229 */ /* 0x008fe4000000000c */
[----:B------:R-:W3:Y:S06]  /*03c0*/  LDG.E.64 R10, desc[UR16][R6.64+0x1000] ;  /* 0x00100010060a7981 */ /* 0x000eec000c1e1b00 */
[----:B----4-:R-:W-:-:S02]  /*03d0*/  DADD R14, R12, R14 ;  /* 0x000000000c0e7229 */ /* 0x010fc4000000000e */
[----:B------:R-:W4:Y:S06]  /*03e0*/  LDG.E.64 R12, desc[UR16][R6.64+0x2000] ;  /* 0x00200010060c7981 */ /* 0x000f2c000c1e1b00 */
[----:B------:R-:W-:Y:S02]  /*03f0*/  DADD R16, R14, R16 ;  /* 0x000000000e107229 */ /* 0x000fe40000000010 */
[----:B------:R-:W4:Y:S06]  /*0400*/  LDG.E.64 R14, desc[UR16][R6.64+0x3000] ;  /* 0x00300010060e7981 */ /* 0x000f2c000c1e1b00 */
[----:B------:R-:W-:-:S02]  /*0410*/  DADD R18, R16, R18 ;  /* 0x0000000010127229 */ /* 0x000fc40000000012 */
[----:B------:R-:W4:Y:S06]  /*0420*/  LDG.E.64 R16, desc[UR16][R6.64+0x4000] ;  /* 0x0040001006107981 */ /* 0x000f2c000c1e1b00 */
[----:B------:R-:W-:Y:S02]  /*0430*/  DADD R20, R18, R20 ;  /* 0x0000000012147229 */ /* 0x000fe40000000014 */
[----:B------:R-:W4:Y:S06]  /*0440*/  LDG.E.64 R18, desc[UR16][R6.64+0x5000] ;  /* 0x0050001006127981 */ /* 0x000f2c000c1e1b00 */
[----:B------:R-:W-:-:S02]  /*0450*/  DADD R24, R20, R24 ;  /* 0x0000000014187229 */ /* 0x000fc40000000018 */
[----:B------:R-:W4:Y:S06]  /*0460*/  LDG.E.64 R20, desc[UR16][R6.64+0x6000] ;  /* 0x0060001006147981 */ /* 0x000f2c000c1e1b00 */
[----:B------:R-:W-:Y:S02]  /*0470*/  DADD R22, R24, R22 ;  /* 0x0000000018167229 */ /* 0x000fe40000000016 */
[----:B------:R0:W4:Y:S01]  /*0480*/  LDG.E.64 R24, desc[UR16][R6.64+0x7000] ;  /* 0x0070001006187981 */ /* 0x000122000c1e1b00 */
[----:B------:R-:W-:Y:S02]  /*0490*/  VIADD R26, R26, 0x10 ;  /* 0x000000101a1a7836 */ /* 0x000fe40000000000 */
[----:B------:R-:W-:-:S03]  /*04a0*/  VIADD R2, R2, 0x2000 ;  /* 0x0000200002027836 */ /* 0x000fc60000000000 */
[----:B------:R-:W-:Y:S02]  /*04b0*/  ISETP.NE.AND P1, PT, R26, RZ, PT ;  /* 0x000000ff1a00720c */ /* 0x000fe40003f25270 */
[----:B0-----:R-:W-:-:S05]  /*04c0*/  IADD3 R6, P2, PT, R6, 0x10000, RZ ;  /* 0x0001000006067810 */ /* 0x001fca0007f5e0ff */
[----:B------:R-:W-:Y:S01]  /*04d0*/  IMAD.X R7, RZ, RZ, R7, P2 ;  /* 0x000000ffff077224 */ /* 0x000fe200010e0607 */
[----:B--2---:R-:W-:-:S08]  /*04e0*/  DADD R8, R22, R8 ;  /* 0x0000000016087229 */ /* 0x004fd00000000008 */
[----:B---3--:R-:W-:-:S08]  /*04f0*/  DADD R8, R8, R10 ;  /* 0x0000000008087229 */ /* 0x008fd0000000000a */
[----:B----4-:R-:W-:-:S08]  /*0500*/  DADD R8, R8, R12 ;  /* 0x0000000008087229 */ /* 0x010fd0000000000c */
[----:B------:R-:W-:-:S08]  /*0510*/  DADD R8, R8, R14 ;  /* 0x0000000008087229 */ /* 0x000fd0000000000e */
[----:B------:R-:W-:-:S08]  /*0520*/  DADD R8, R8, R16 ;  /* 0x0000000008087229 */ /* 0x000fd00000000010 */
[----:B------:R-:W-:-:S08]  /*0530*/  DADD R8, R8, R18 ;  /* 0x0000000008087229 */ /* 0x000fd00000000012 */
[----:B------:R-:W-:-:S08]  /*0540*/  DADD R8, R8, R20 ;  /* 0x0000000008087229 */ /* 0x000fd00000000014 */
[----:B------:R-:W-:Y:S01]  /*0550*/  DADD R8, R8, R24 ;  /* 0x0000000008087229 */ /* 0x000fe20000000018 */
[----:B------:R-:W-:Y:S10]  /*0560*/  @P1 BRA `(.L_x_8) ;  /* 0xfffffffc00681947 */ /* 0x000ff4000383ffff */
.L_x_7:
[----:B------:R-:W-:Y:S05]  /*0570*/  BSYNC.RECONVERGENT B2 ;  /* 0x0000000000027941 */ /* 0x000fea0003800200 */
.L_x_6:
[----:B------:R-:W-:Y:S05]  /*0580*/  @!P0 BRA `(.L_x_5) ;  /* 0x0000000000f48947 */ /* 0x000fea0003800000 */
[----:B------:R-:W-:Y:S01]  /*0590*/  ISETP.GE.U32.AND P1, PT, R5, 0x8, PT ;  /* 0x000000080500780c */ /* 0x000fe20003f26070 */
[----:B------:R-:W-:Y:S01]  /*05a0*/  BSSY.RECONVERGENT B2, `(.L_x_9) ;  /* 0x000001a000027945 */ /* 0x000fe20003800200 */
[----:B------:R-:W-:-:S04]  /*05b0*/  LOP3.LUT R26, R4, 0x7, RZ, 0xc0, !PT ;  /* 0x00000007041a7812 */ /* 0x000fc800078ec0ff */
[----:B------:R-:W-:-:S07]  /*05c0*/  ISETP.NE.AND P0, PT, R26, RZ, PT ;  /* 0x000000ff1a00720c */ /* 0x000fce0003f05270 */
[----:B------:R-:W-:Y:S06]  /*05d0*/  @!P1 BRA `(.L_x_10) ;  /* 0x0000000000589947 */ /* 0x000fec0003800000 */
[----:B------:R-:W0:Y:S01]  /*05e0*/  LDCU.64 UR4, c[0x0][0x380] ;  /* 0x00007000ff0477ac */ /* 0x000e220008000a00 */
[----:B------:R-:W-:-:S04]  /*05f0*/  IADD3 R5, P1, PT, R2, UR9, RZ ;  /* 0x0000000902057c10 */ /* 0x000fc8000ff3e0ff */
[----:B------:R-:W-:Y:S02]  /*0600*/  LEA.HI.X.SX32 R6, R2, RZ, 0x1, P1 ;  /* 0x000000ff02067211 */ /* 0x000fe400008f0eff */
[----:B0-----:R-:W-:-:S04]  /*0610*/  LEA R24, P1, R5, UR4, 0x3 ;  /* 0x0000000405187c11 */ /* 0x001fc8000f8218ff */
[----:B------:R-:W-:-:S05]  /*0620*/  LEA.HI.X R25, R5, UR5, R6, 0x3, P1 ;  /* 0x0000000505197c11 */ /* 0x000fca00088f1c06 */
        /* <DEDUP_REMOVED lines=8> */
[----:B------:R-:W-:Y:S01]  /*06b0*/  VIADD R2, R2, 0x1000 ;  /* 0x0000100002027836 */ /* 0x000fe20000000000 */
[----:B--2--5:R-:W-:-:S08]  /*06c0*/  DADD R20, R8, R20 ;  /* 0x0000000008147229 */ /* 0x024fd00000000014 */
[----:B---3--:R-:W-:-:S08]  /*06d0*/  DADD R18, R20, R18 ;  /* 0x0000000014127229 */ /* 0x008fd00000000012 */
[----:B----4-:R-:W-:-:S08]  /*06e0*/  DADD R16, R18, R16 ;  /* 0x0000000012107229 */ /* 0x010fd00000000010 */
[----:B------:R-:W-:-:S08]  /*06f0*/  DADD R14, R16, R14 ;  /* 0x00000000100e7229 */ /* 0x000fd0000000000e */
[----:B------:R-:W-:-:S08]  /*0700*/  DADD R12, R14, R12 ;  /* 0x000000000e0c7229 */ /* 0x000fd0000000000c */
[----:B------:R-:W-:-:S08]  /*0710*/  DADD R10, R12, R10 ;  /* 0x000000000c0a7229 */ /* 0x000fd0000000000a */
[----:B------:R-:W-:-:S08]  /*0720*/  DADD R6, R10, R6 ;  /* 0x000000000a067229 */ /* 0x000fd00000000006 */
[----:B------:R-:W-:-:S11]  /*0730*/  DADD R8, R6, R22 ;  /* 0x0000000006087229 */ /* 0x000fd60000000016 */
.L_x_10:
[----:B------:R-:W-:Y:S05]  /*0740*/  BSYNC.RECONVERGENT B2 ;  /* 0x0000000000027941 */ /* 0x000fea0003800200 */
.L_x_9:
        /* <DEDUP_REMOVED lines=14> */
[----:B------:R-:W4:Y:S01]  /*0830*/  LDG.E.64 R14, desc[UR16][R4.64+0x3000] ;  /* 0x00300010040e7981 */ /* 0x000f22000c1e1b00 */
[----:B------:R-:W-:Y:S01]  /*0840*/  VIADD R2, R2, 0x800 ;  /* 0x0000080002027836 */ /* 0x000fe20000000000 */
[----:B--2--5:R-:W-:-:S08]  /*0850*/  DADD R6, R8, R6 ;  /* 0x0000000008067229 */ /* 0x024fd00000000006 */
[----:B---3--:R-:W-:-:S08]  /*0860*/  DADD R6, R6, R10 ;  /* 0x0000000006067229 */ /* 0x008fd0000000000a */
[----:B----4-:R-:W-:-:S08]  /*0870*/  DADD R6, R6, R12 ;  /* 0x0000000006067229 */ /* 0x010fd0000000000c */
[----:B------:R-:W-:-:S11]  /*0880*/  DADD R8, R6, R14 ;  /* 0x0000000006087229 */ /* 0x000fd6000000000e */
.L_x_12:
[----:B------:R-:W-:Y:S05]  /*0890*/  BSYNC.RECONVERGENT B2 ;  /* 0x0000000000027941 */ /* 0x000fea0003800200 */
.L_x_11:
[----:B------:R-:W-:Y:S05]  /*08a0*/  @!P0 BRA `(.L_x_5) ;  /* 0x00000000002c8947 */ /* 0x000fea0003800000 */
[----:B------:R-:W0:Y:S01]  /*08b0*/  LDC.64 R4, c[0x0][0x380] ;  /* 0x0000e000ff047b82 */ /* 0x000e220000000a00 */
[----:B------:R-:W-:Y:S02]  /*08c0*/  IMAD.U32 R7, RZ, RZ, UR18 ;  /* 0x00000012ff077e24 */ /* 0x000fe4000f8e00ff */
[----:B------:R-:W-:Y:S02]  /*08d0*/  IMAD.MOV R10, RZ, RZ, -R16 ;  /* 0x000000ffff0a7224 */ /* 0x000fe400078e0a10 */
[----:B0-----:R-:W-:-:S07]  /*08e0*/  IMAD.WIDE.U32 R4, R7, 0x7000, R4 ;  /* 0x0000700007047825 */ /* 0x001fce00078e0004 */
.L_x_13:
[----:B------:R-:W-:-:S06]  /*08f0*/  IMAD.WIDE R6, R2, 0x8, R4 ;  /* 0x0000000802067825 */ /* 0x000fcc00078e0204 */
[----:B------:R-:W2:Y:S01]  /*0900*/  LDG.E.64 R6, desc[UR16][R6.64] ;  /* 0x0000001006067981 */ /* 0x000ea2000c1e1b00 */
[----:B------:R-:W-:Y:S02]  /*0910*/  VIADD R10, R10, 0x1 ;  /* 0x000000010a0a7836 */ /* 0x000fe40000000000 */
[----:B------:R-:W-:-:S03]  /*0920*/  VIADD R2, R2, 0x200 ;  /* 0x0000020002027836 */ /* 0x000fc60000000000 */
[----:B------:R-:W-:Y:S01]  /*0930*/  ISETP.NE.AND P0, PT, R10, RZ, PT ;  /* 0x000000ff0a00720c */ /* 0x000fe20003f05270 */
[----:B--2--5:R-:W-:-:S12]  /*0940*/  DADD R8, R6, R8 ;  /* 0x0000000006087229 */ /* 0x024fd80000000008 */
[----:B------:R-:W-:Y:S05]  /*0950*/  @P0 BRA `(.L_x_13) ;  /* 0xfffffffc00e40947 */ /* 0x000fea000383ffff */
.L_x_5:
[----:B------:R-:W-:Y:S05]  /*0960*/  BSYNC.RECONVERGENT B1 ;  /* 0x0000000000017941 */ /* 0x000fea0003800200 */
.L_x_4:
[----:B------:R-:W-:-:S13]  /*0970*/  ISETP.GE.AND P0, PT, R3, 0x200, PT ;  /* 0x000002000300780c */ /* 0x000fda0003f06270 */
[----:B------:R-:W-:Y:S05]  /*0980*/  @!P0 BRA `(.L_x_14) ;  /* 0x0000000400148947 */ /* 0x000fea0003800000 */
[----:B------:R-:W0:Y:S01]  /*0990*/  S2R R2, SR_LANEID ;  /* 0x0000000000027919 */ /* 0x000e220000000000 */
[----:B-----5:R-:W-:Y:S04]  /*09a0*/  SHFL.DOWN PT, R4, R8, 0x1, 0x1f ;  /* 0x08201f0008047f89 */ /* 0x020fe800000e0000 */
[----:B------:R-:W1:Y:S02]  /*09b0*/  SHFL.DOWN PT, R5, R9, 0x1, 0x1f ;  /* 0x08201f0009057f89 */ /* 0x000e6400000e0000 */
[----:B-1----:R-:W-:Y:S01]  /*09c0*/  DADD R4, R4, R8 ;  /* 0x0000000004047229 */ /* 0x002fe20000000008 */
[C---:B0-----:R-:W-:Y:S02]  /*09d0*/  ISETP.GT.AND P0, PT, R2.reuse, 0x1e, PT ;  /* 0x0000001e0200780c */ /* 0x041fe40003f04270 */
[----:B------:R-:W-:-:S07]  /*09e0*/  ISETP.NE.AND P1, PT, R2, RZ, PT ;  /* 0x000000ff0200720c */ /* 0x000fce0003f25270 */
[----:B------:R-:W-:Y:S02]  /*09f0*/  FSEL R6, R8, R4, P0 ;  /* 0x0000000408067208 */ /* 0x000fe40000000000 */
[----:B------:R-:W-:Y:S02]  /*0a00*/  FSEL R7, R9, R5, P0 ;  /* 0x0000000509077208 */ /* 0x000fe40000000000 */
[----:B------:R-:W-:Y:S01]  /*0a10*/  ISETP.GT.AND P0, PT, R2, 0x1d, PT ;  /* 0x0000001d0200780c */ /* 0x000fe20003f04270 */
[----:B------:R-:W-:Y:S01]  /*0a20*/  SHFL.DOWN PT, R4, R6, 0x2, 0x1f ;  /* 0x08401f0006047f89 */ /* 0x000fe200000e0000 */
[----:B------:R-:W-:-:S03]  /*0a30*/  @!P1 SHF.R.U32.HI R3, RZ, 0x2, R0 ;  /* 0x00000002ff039819 */ /* 0x000fc60000011600 */
[----:B------:R-:W0:Y:S01]  /*0a40*/  SHFL.DOWN PT, R5, R7, 0x2, 0x1f ;  /* 0x08401f0007057f89 */ /* 0x000e2200000e0000 */
[----:B------:R-:W-:Y:S01]  /*0a50*/  @!P1 LOP3.LUT R3, R3, 0xf8, RZ, 0xc0, !PT ;  /* 0x000000f803039812 */ /* 0x000fe200078ec0ff */
[----:B------:R-:W1:Y:S01]  /*0a60*/  @!P1 S2R R13, SR_CgaCtaId ;  /* 0x00000000000d9919 */ /* 0x000e620000008800 */
[----:B0-----:R-:W-:-:S10]  /*0a70*/  DADD R4, R4, R6 ;  /* 0x0000000004047229 */ /* 0x001fd40000000006 */
[----:B------:R-:W-:Y:S02]  /*0a80*/  FSEL R10, R6, R4, P0 ;  /* 0x00000004060a7208 */ /* 0x000fe40000000000 */
[----:B------:R-:W-:Y:S02]  /*0a90*/  FSEL R11, R7, R5, P0 ;  /* 0x00000005070b7208 */ /* 0x000fe40000000000 */
[----:B------:R-:W-:Y:S01]  /*0aa0*/  ISETP.GT.AND P0, PT, R2, 0x1b, PT ;  /* 0x0000001b0200780c */ /* 0x000fe20003f04270 */
[----:B------:R-:W-:Y:S04]  /*0ab0*/  SHFL.DOWN PT, R4, R10, 0x4, 0x1f ;  /* 0x08801f000a047f89 */ /* 0x000fe800000e0000 */
[----:B------:R-:W0:Y:S02]  /*0ac0*/  SHFL.DOWN PT, R5, R11, 0x4, 0x1f ;  /* 0x08801f000b057f89 */ /* 0x000e2400000e0000 */
[----:B0-----:R-:W-:-:S10]  /*0ad0*/  DADD R4, R4, R10 ;  /* 0x0000000004047229 */ /* 0x001fd4000000000a */
[----:B------:R-:W-:Y:S02]  /*0ae0*/  FSEL R8, R10, R4, P0 ;  /* 0x000000040a087208 */ /* 0x000fe40000000000 */
[----:B------:R-:W-:Y:S02]  /*0af0*/  FSEL R9, R11, R5, P0 ;  /* 0x000000050b097208 */ /* 0x000fe40000000000 */
[----:B------:R-:W-:Y:S01]  /*0b00*/  ISETP.GT.AND P0, PT, R2, 0x17, PT ;  /* 0x000000170200780c */ /* 0x000fe20003f04270 */
[----:B------:R-:W-:Y:S01]  /*0b10*/  SHFL.DOWN PT, R4, R8, 0x8, 0x1f ;  /* 0x09001f0008047f89 */ /* 0x000fe200000e0000 */
[----:B------:R-:W-:-:S03]  /*0b20*/  @!P1 MOV R10, 0x400 ;  /* 0x00000400000a9802 */ /* 0x000fc60000000f00 */
[----:B------:R-:W0:Y:S01]  /*0b30*/  SHFL.DOWN PT, R5, R9, 0x8, 0x1f ;  /* 0x09001f0009057f89 */ /* 0x000e2200000e0000 */
[----:B-1----:R-:W-:-:S05]  /*0b40*/  @!P1 LEA R10, R13, R10, 0x18 ;  /* 0x0000000a0d0a9211 */ /* 0x002fca00078ec0ff */
[----:B------:R-:W-:Y:S01]  /*0b50*/  @!P1 IMAD.IADD R3, R3, 0x1, R10 ;  /* 0x0000000103039824 */ /* 0x000fe200078e020a */
[----:B0-----:R-:W-:-:S10]  /*0b60*/  DADD R4, R4, R8 ;  /* 0x0000000004047229 */ /* 0x001fd40000000008 */
[----:B------:R-:W-:Y:S02]  /*0b70*/  FSEL R6, R8, R4, P0 ;  /* 0x0000000408067208 */ /* 0x000fe40000000000 */
[----:B------:R-:W-:Y:S02]  /*0b80*/  FSEL R7, R9, R5, P0 ;  /* 0x0000000509077208 */ /* 0x000fe40000000000 */
[----:B------:R-:W-:Y:S01]  /*0b90*/  ISETP.NE.AND P0, PT, R0, RZ, PT ;  /* 0x000000ff0000720c */ /* 0x000fe20003f05270 */
[----:B------:R-:W-:Y:S04]  /*0ba0*/  SHFL.DOWN PT, R4, R6, 0x10, 0x1f ;  /* 0x0a001f0006047f89 */ /* 0x000fe800000e0000 */
[----:B------:R-:W0:Y:S02]  /*0bb0*/  SHFL.DOWN PT, R5, R7, 0x10, 0x1f ;  /* 0x0a001f0007057f89 */ /* 0x000e2400000e0000 */
[----:B0-----:R-:W-:-:S07]  /*0bc0*/  DADD R4, R4, R6 ;  /* 0x0000000004047229 */ /* 0x001fce0000000006 */
[----:B------:R2:W-:Y:S01]  /*0bd0*/  @!P1 STS.64 [R3+0x10], R4 ;  /* 0x0000100403009388 */ /* 0x0005e20000000a00 */
[----:B------:R-:W-:Y:S01]  /*0be0*/  BAR.SYNC.DEFER_BLOCKING 0x0 ;  /* 0x0000000000007b1d */ /* 0x000fe20000010000 */
[----:B------:R-:W-:-:S04]  /*0bf0*/  ISETP.GT.AND P1, PT, R2, 0xf, PT ;  /* 0x0000000f0200780c */ /* 0x000fc80003f24270 */
[----:B------:R-:W-:Y:S02]  /*0c00*/  FSEL R8, R6, R4, P1 ;  /* 0x0000000406087208 */ /* 0x000fe40000800000 */
[----:B------:R-:W-:Y:S01]  /*0c10*/  FSEL R9, R7, R5, P1 ;  /* 0x0000000507097208 */ /* 0x000fe20000800000 */
[----:B------:R-:W-:Y:S06]  /*0c20*/  @P0 BRA `(.L_x_15) ;  /* 0x0000001800dc0947 */ /* 0x000fec0003800000 */
[----:B------:R-:W0:Y:S01]  /*0c30*/  S2UR UR5, SR_CgaCtaId ;  /* 0x00000000000579c3 */ /* 0x000e220000008800 */
[----:B------:R-:W-:Y:S02]  /*0c40*/  UMOV UR4, 0x400 ;  /* 0x0000040000047882 */ /* 0x000fe40000000000 */
[----:B0-----:R-:W-:-:S09]  /*0c50*/  ULEA UR4, UR5, UR4, 0x18 ;  /* 0x0000000405047291 */ /* 0x001fd2000f8ec0ff */
[----:B--2---:R-:W0:Y:S04]  /*0c60*/  LDS.64 R2, [UR4+0x18] ;  /* 0x00001804ff027984 */ /* 0x004e280008000a00 */
[----:B------:R-:W1:Y:S04]  /*0c70*/  LDS.128 R12, [UR4+0x20] ;  /* 0x00002004ff0c7984 */ /* 0x000e680008000c00 */
[----:B------:R-:W2:Y:S01]  /*0c80*/  LDS.128 R4, [UR4+0x30] ;  /* 0x00003004ff047984 */ /* 0x000ea20008000c00 */
[----:B0-----:R-:W-:-:S03]  /*0c90*/  DADD R2, R8, R2 ;  /* 0x0000000008027229 */ /* 0x001fc60000000002 */
[----:B------:R-:W0:Y:S05]  /*0ca0*/  LDS.128 R8, [UR4+0x40] ;  /* 0x00004004ff087984 */ /* 0x000e2a0008000c00 */
[----:B-1----:R-:W-:-:S08]  /*0cb0*/  DADD R2, R2, R12 ;  /* 0x0000000002027229 */ /* 0x002fd0000000000c */
[----:B------:R-:W-:Y:S01]  /*0cc0*/  DADD R2, R2, R14 ;  /* 0x0000000002027229 */ /* 0x000fe2000000000e */
[----:B------:R-:W1:Y:S07]  /*0cd0*/  LDS.128 R12, [UR4+0x50] ;  /* 0x00005004ff0c7984 */ /* 0x000e6e0008000c00 */
[----:B--2---:R-:W-:-:S08]  /*0ce0*/  DADD R2, R2, R4 ;  /* 0x0000000002027229 */ /* 0x004fd00000000004 */
[----:B------:R-:W-:Y:S01]  /*0cf0*/  DADD R2, R2, R6 ;  /* 0x0000000002027229 */ /* 0x000fe20000000006 */
[----:B------:R-:W2:Y:S07]  /*0d00*/  LDS.128 R4, [UR4+0x60] ;  /* 0x00006004ff047984 */ /* 0x000eae0008000c00 */
[----:B0-----:R-:W-:-:S08]  /*0d10*/  DADD R2, R2, R8 ;  /* 0x0000000002027229 */ /* 0x001fd00000000008 */
[----:B------:R-:W-:Y:S01]  /*0d20*/  DADD R2, R2, R10 ;  /* 0x0000000002027229 */ /* 0x000fe2000000000a */
[----:B------:R-:W0:Y:S07]  /*0d30*/  LDS.128 R8, [UR4+0x70] ;  /* 0x00007004ff087984 */ /* 0x000e2e0008000c00 */
[----:B-1----:R-:W-:-:S08]  /*0d40*/  DADD R2, R2, R12 ;  /* 0x0000000002027229 */ /* 0x002fd0000000000c */
[----:B------:R-:W-:Y:S01]  /*0d50*/  DADD R2, R2, R14 ;  /* 0x0000000002027229 */ /* 0x000fe2000000000e */
[----:B------:R-:W1:Y:S07]  /*0d60*/  LDS.128 R12, [UR4+0x80] ;  /* 0x00008004ff0c7984 */ /* 0x000e6e0008000c00 */
[----:B--2---:R-:W-:-:S08]  /*0d70*/  DADD R2, R2, R4 ;  /* 0x0000000002027229 */ /* 0x004fd00000000004 */
[----:B------:R-:W-:-:S08]  /*0d80*/  DADD R2, R2, R6 ;  /* 0x0000000002027229 */ /* 0x000fd00000000006 */
[----:B0-----:R-:W-:-:S08]  /*0d90*/  DADD R2, R2, R8 ;  /* 0x0000000002027229 */ /* 0x001fd00000000008 */
[----:B------:R-:W-:-:S08]  /*0da0*/  DADD R2, R2, R10 ;  /* 0x0000000002027229 */ /* 0x000fd0000000000a */
[----:B-1----:R-:W-:-:S08]  /*0db0*/  DADD R2, R2, R12 ;  /* 0x0000000002027229 */ /* 0x002fd0000000000c */
[----:B------:R-:W-:Y:S01]  /*0dc0*/  DADD R8, R2, R14 ;  /* 0x0000000002087229 */ /* 0x000fe2000000000e */
[----:B------:R-:W-:Y:S10]  /*0dd0*/  BRA `(.L_x_15) ;  /* 0x0000001800707947 */ /* 0x000ff40003800000 */
.L_x_14:
[----:B------:R-:W-:-:S05]  /*0de0*/  LOP3.LUT R2, R0, 0x3e0, RZ, 0xc0, !PT ;  /* 0x000003e000027812 */ /* 0x000fca00078ec0ff */
[----:B------:R-:W-:Y:S01]  /*0df0*/  VIADD R4, R2, 0x20 ;  /* 0x0000002002047836 */ /* 0x000fe20000000000 */
[----:B------:R-:W-:-:S04]  /*0e00*/  LOP3.LUT R2, RZ, R2, RZ, 0x33, !PT ;  /* 0x00000002ff027212 */ /* 0x000fc800078e33ff */
[----:B------:R-:W-:Y:S01]  /*0e10*/  ISETP.GT.AND P0, PT, R4, R3, PT ;  /* 0x000000030400720c */ /* 0x000fe20003f04270 */
[----:B------:R-:W-:-:S05]  /*0e20*/  IMAD.IADD R2, R3, 0x1, R2 ;  /* 0x0000000103027824 */ /* 0x000fca00078e0202 */
[----:B------:R-:W-:Y:S02]  /*0e30*/  SEL R5, R2, 0x1f, P0 ;  /* 0x0000001f02057807 */ /* 0x000fe40000000000 */
[----:B------:R-:W0:Y:S03]  /*0e40*/  S2R R2, SR_LANEID ;  /* 0x0000000000027919 */ /* 0x000e260000000000 */
[----:B-----5:R-:W-:Y:S04]  /*0e50*/  SHFL.DOWN PT, R6, R8, 0x1, R5 ;  /* 0x0820000008067989 */ /* 0x020fe800000e0005 */
[----:B------:R-:W1:Y:S02]  /*0e60*/  SHFL.DOWN PT, R7, R9, 0x1, R5 ;  /* 0x0820000009077989 */ /* 0x000e6400000e0005 */
[----:B-1----:R-:W-:Y:S01]  /*0e70*/  DADD R6, R6, R8 ;  /* 0x0000000006067229 */ /* 0x002fe20000000008 */
[C---:B0-----:R-:W-:Y:S01]  /*0e80*/  ISETP.GE.AND P0, PT, R2.reuse, R5, PT ;  /* 0x000000050200720c */ /* 0x041fe20003f06270 */
[C---:B------:R-:W-:Y:S01]  /*0e90*/  VIADD R4, R2.reuse, 0x2 ;  /* 0x0000000202047836 */ /* 0x040fe20000000000 */
[----:B------:R-:W-:-:S07]  /*0ea0*/  ISETP.NE.AND P1, PT, R2, RZ, PT ;  /* 0x000000ff0200720c */ /* 0x000fce0003f25270 */
[----:B------:R-:W-:Y:S02]  /*0eb0*/  FSEL R10, R6, R8, !P0 ;  /* 0x00000008060a7208 */ /* 0x000fe40004000000 */
[----:B------:R-:W-:Y:S02]  /*0ec0*/  FSEL R11, R7, R9, !P0 ;  /* 0x00000009070b7208 */ /* 0x000fe40004000000 */
[----:B------:R-:W-:Y:S01]  /*0ed0*/  ISETP.GT.AND P0, PT, R4, R5, PT ;  /* 0x000000050400720c */ /* 0x000fe20003f04270 */
[----:B------:R-:W-:Y:S01]  /*0ee0*/  SHFL.DOWN PT, R6, R10, 0x2, R5 ;  /* 0x084000000a067989 */ /* 0x000fe200000e0005 */
[----:B------:R-:W-:-:S03]  /*0ef0*/  VIADD R4, R2, 0x4 ;  /* 0x0000000402047836 */ /* 0x000fc60000000000 */
[----:B------:R-:W0:Y:S02]  /*0f00*/  SHFL.DOWN PT, R7, R11, 0x2, R5 ;  /* 0x084000000b077989 */ /* 0x000e2400000e0005 */
[----:B0-----:R-:W-:-:S10]  /*0f10*/  DADD R6, R6, R10 ;  /* 0x0000000006067229 */ /* 0x001fd4000000000a */
[----:B------:R-:W-:Y:S02]  /*0f20*/  FSEL R12, R10, R6, P0 ;  /* 0x000000060a0c7208 */ /* 0x000fe40000000000 */
[----:B------:R-:W-:Y:S02]  /*0f30*/  FSEL R13, R11, R7, P0 ;  /* 0x000000070b0d7208 */ /* 0x000fe40000000000 */
[----:B------:R-:W-:Y:S01]  /*0f40*/  ISETP.GT.AND P0, PT, R4, R5, PT ;  /* 0x000000050400720c */ /* 0x000fe20003f04270 */
[----:B------:R-:W-:Y:S01]  /*0f50*/  SHFL.DOWN PT, R6, R12, 0x4, R5 ;  /* 0x088000000c067989 */ /* 0x000fe200000e0005 */
[C---:B------:R-:W-:Y:S02]  /*0f60*/  VIADD R4, R2.reuse, 0x8 ;  /* 0x0000000802047836 */ /* 0x040fe40000000000 */
[----:B------:R-:W-:Y:S01]  /*0f70*/  VIADD R2, R2, 0x10 ;  /* 0x0000001002027836 */ /* 0x000fe20000000000 */
[----:B------:R-:W0:Y:S02]  /*0f80*/  SHFL.DOWN PT, R7, R13, 0x4, R5 ;  /* 0x088000000d077989 */ /* 0x000e2400000e0005 */
[----:B0-----:R-:W-:-:S10]  /*0f90*/  DADD R6, R6, R12 ;  /* 0x0000000006067229 */ /* 0x001fd4000000000c */
[----:B------:R-:W-:Y:S02]  /*0fa0*/  FSEL R8, R12, R6, P0 ;  /* 0x000000060c087208 */ /* 0x000fe40000000000 */
[----:B------:R-:W-:Y:S02]  /*0fb0*/  FSEL R9, R13, R7, P0 ;  /* 0x000000070d097208 */ /* 0x000fe40000000000 */
[----:B------:R-:W-:Y:S01]  /*0fc0*/  ISETP.GT.AND P0, PT, R4, R5, PT ;  /* 0x000000050400720c */ /* 0x000fe20003f04270 */
[----:B------:R-:W-:Y:S01]  /*0fd0*/  SHFL.DOWN PT, R6, R8, 0x8, R5 ;  /* 0x0900000008067989 */ /* 0x000fe200000e0005 */
[----:B------:R-:W-:-:S03]  /*0fe0*/  @!P1 SHF.R.U32.HI R4, RZ, 0x2, R0 ;  /* 0x00000002ff049819 */ /* 0x000fc60000011600 */
[----:B------:R-:W0:Y:S01]  /*0ff0*/  SHFL.DOWN PT, R7, R9, 0x8, R5 ;  /* 0x0900000009077989 */ /* 0x000e2200000e0005 */
[----:B------:R-:W-:Y:S01]  /*1000*/  @!P1 LOP3.LUT R4, R4, 0xf8, RZ, 0xc0, !PT ;  /* 0x000000f804049812 */ /* 0x000fe200078ec0ff */
[----:B------:R-:W1:Y:S01]  /*1010*/  @!P1 S2R R13, SR_CgaCtaId ;  /* 0x00000000000d9919 */ /* 0x000e620000008800 */
[----:B0-----:R-:W-:-:S10]  /*1020*/  DADD R6, R6, R8 ;  /* 0x0000000006067229 */ /* 0x001fd40000000008 */
[----:B------:R-:W-:Y:S02]  /*1030*/  FSEL R10, R8, R6, P0 ;  /* 0x00000006080a7208 */ /* 0x000fe40000000000 */
[----:B------:R-:W-:Y:S02]  /*1040*/  FSEL R11, R9, R7, P0 ;  /* 0x00000007090b7208 */ /* 0x000fe40000000000 */
[----:B------:R-:W-:Y:S01]  /*1050*/  @!P1 MOV R8, 0x400 ;  /* 0x0000040000089802 */ /* 0x000fe20000000f00 */
[----:B------:R-:W-:Y:S01]  /*1060*/  SHFL.DOWN PT, R6, R10, 0x10, R5 ;  /* 0x0a0000000a067989 */ /* 0x000fe200000e0005 */
[----:B------:R-:W-:Y:S02]  /*1070*/  ISETP.GT.AND P0, PT, R2, R5, PT ;  /* 0x000000050200720c */ /* 0x000fe40003f04270 */
[----:B-1----:R-:W-:Y:S01]  /*1080*/  @!P1 LEA R13, R13, R8, 0x18 ;  /* 0x000000080d0d9211 */ /* 0x002fe200078ec0ff */
[----:B------:R-:W0:Y:S04]  /*1090*/  SHFL.DOWN PT, R7, R11, 0x10, R5 ;  /* 0x0a0000000b077989 */ /* 0x000e2800000e0005 */
[----:B------:R-:W-:Y:S01]  /*10a0*/  @!P1 IMAD.IADD R13, R4, 0x1, R13 ;  /* 0x00000001040d9824 */ /* 0x000fe200078e020d */
[----:B0-----:R-:W-:-:S10]  /*10b0*/  DADD R6, R6, R10 ;  /* 0x0000000006067229 */ /* 0x001fd4000000000a */
[----:B------:R-:W-:Y:S02]  /*10c0*/  FSEL R8, R10, R6, P0 ;  /* 0x000000060a087208 */ /* 0x000fe40000000000 */
[----:B------:R-:W-:Y:S02]  /*10d0*/  FSEL R9, R11, R7, P0 ;  /* 0x000000070b097208 */ /* 0x000fe40000000000 */
[----:B------:R-:W-:-:S03]  /*10e0*/  ISETP.NE.AND P0, PT, R0, RZ, PT ;  /* 0x000000ff0000720c */ /* 0x000fc60003f05270 */
[----:B------:R1:W-:Y:S01]  /*10f0*/  @!P1 STS.64 [R13+0x10], R8 ;  /* 0x000010080d009388 */ /* 0x0003e20000000a00 */
[----:B------:R-:W-:Y:S09]  /*1100*/  BAR.SYNC.DEFER_BLOCKING 0x0 ;  /* 0x0000000000007b1d */ /* 0x000ff20000010000 */
[----:B------:R-:W-:Y:S05]  /*1110*/  @P0 BRA `(.L_x_15) ;  /* 0x0000001400a00947 */ /* 0x000fea0003800000 */
[----:B------:R-:W0:Y:S01]  /*1120*/  S2UR UR5, SR_CgaCtaId ;  /* 0x00000000000579c3 */ /* 0x000e220000008800 */
[----:B------:R-:W-:Y:S01]  /*1130*/  UMOV UR4, 0x400 ;  /* 0x0000040000047882 */ /* 0x000fe20000000000 */
[----:B------:R-:W-:Y:S01]  /*1140*/  ISETP.GT.AND P1, PT, R3, 0x20, PT ;  /* 0x000000200300780c */ /* 0x000fe20003f24270 */
[----:B0-----:R-:W-:-:S09]  /*1150*/  ULEA UR4, UR5, UR4, 0x18 ;  /* 0x0000000405047291 */ /* 0x001fd2000f8ec0ff */
[----:B------:R-:W0:Y:S04]  /*1160*/  LDS.64 R10, [UR4+0x18] ;  /* 0x00001804ff0a7984 */ /* 0x000e280008000a00 */
[----:B------:R-:W2:Y:S01]  /*1170*/  LDS.128 R4, [UR4+0x20] ;  /* 0x00002004ff047984 */ /* 0x000ea20008000c00 */
[----:B0-----:R-:W-:-:S10]  /*1180*/  DADD R10, R8, R10 ;  /* 0x00000000080a7229 */ /* 0x001fd4000000000a */
[----:B------:R-:W-:Y:S02]  /*1190*/  FSEL R12, R10, R8, P1 ;  /* 0x000000080a0c7208 */ /* 0x000fe40000800000 */
[----:B-1----:R-:W-:Y:S02]  /*11a0*/  FSEL R13, R11, R9, P1 ;  /* 0x000000090b0d7208 */ /* 0x002fe40000800000 */
[----:B------:R-:W0:Y:S01]  /*11b0*/  LDS.128 R8, [UR4+0x30] ;  /* 0x00003004ff087984 */ /* 0x000e220008000c00 */
[----:B------:R-:W-:-:S03]  /*11c0*/  ISETP.GT.AND P1, PT, R3, 0x40, PT ;  /* 0x000000400300780c */ /* 0x000fc60003f24270 */
[----:B--2---:R-:W-:-:S10]  /*11d0*/  DADD R4, R4, R12 ;  /* 0x0000000004047229 */ /* 0x004fd4000000000c */
[----:B------:R-:W-:Y:S02]  /*11e0*/  FSEL R4, R4, R12, P1 ;  /* 0x0000000c04047208 */ /* 0x000fe40000800000 */
[----:B------:R-:W-:Y:S02]  /*11f0*/  FSEL R5, R5, R13, P1 ;  /* 0x0000000d05057208 */ /* 0x000fe40000800000 */
[----:B------:R-:W-:-:S04]  /*1200*/  ISETP.GT.AND P1, PT, R3, 0x60, PT ;  /* 0x000000600300780c */ /* 0x000fc80003f24270 */
[----:B------:R-:W-:-:S10]  /*1210*/  DADD R6, R4, R6 ;  /* 0x0000000004067229 */ /* 0x000fd40000000006 */
[----:B------:R-:W-:Y:S02]  /*1220*/  FSEL R12, R6, R4, P1 ;  /* 0x00000004060c7208 */ /* 0x000fe40000800000 */
[----:B------:R-:W-:Y:S02]  /*1230*/  FSEL R13, R7, R5, P1 ;  /* 0x00000005070d7208 */ /* 0x000fe40000800000 */
[----:B------:R-:W1:Y:S01]  /*1240*/  LDS.128 R4, [UR4+0x40] ;  /* 0x00004004ff047984 */ /* 0x000e620008000c00 */
[----:B------:R-:W-:-:S03]  /*1250*/  ISETP.GT.AND P1, PT, R3, 0x80, PT ;  /* 0x000000800300780c */ /* 0x000fc60003f24270 */
[----:B0-----:R-:W-:-:S10]  /*1260*/  DADD R8, R8, R12 ;  /* 0x0000000008087229 */ /* 0x001fd4000000000c */
[----:B------:R-:W-:Y:S02]  /*1270*/  FSEL R8, R8, R12, P1 ;  /* 0x0000000c08087208 */ /* 0x000fe40000800000 */
[----:B------:R-:W-:Y:S02]  /*1280*/  FSEL R9, R9, R13, P1 ;  /* 0x0000000d09097208 */ /* 0x000fe40000800000 */
[----:B------:R-:W-:-:S04]  /*1290*/  ISETP.GT.AND P1, PT, R3, 0xa0, PT ;  /* 0x000000a00300780c */ /* 0x000fc80003f24270 */
[----:B------:R-:W-:-:S10]  /*12a0*/  DADD R10, R8, R10 ;  /* 0x00000000080a7229 */ /* 0x000fd4000000000a */
[----:B------:R-:W-:Y:S02]  /*12b0*/  FSEL R12, R10, R8, P1 ;  /* 0x000000080a0c7208 */ /* 0x000fe40000800000 */
[----:B------:R-:W-:Y:S02]  /*12c0*/  FSEL R13, R11, R9, P1 ;  /* 0x000000090b0d7208 */ /* 0x000fe40000800000 */
[----:B------:R-:W0:Y:S01]  /*12d0*/  LDS.128 R8, [UR4+0x50] ;  /* 0x00005004ff087984 */ /* 0x000e220008000c00 */
[----:B------:R-:W-:-:S03]  /*12e0*/  ISETP.GT.AND P1, PT, R3, 0xc0, PT ;  /* 0x000000c00300780c */ /* 0x000fc60003f24270 */
[----:B-1----:R-:W-:-:S10]  /*12f0*/  DADD R4, R4, R12 ;  /* 0x0000000004047229 */ /* 0x002fd4000000000c */
        /* <DEDUP_REMOVED lines=33> */
[----:B------:R-:W-:-:S04]  /*1510*/  ISETP.GT.AND P1, PT, R3, 0x1c0, PT ;  /* 0x000001c00300780c */ /* 0x000fc80003f24270 */
[----:B-1----:R-:W-:-:S10]  /*1520*/  DADD R4, R4, R8 ;  /* 0x0000000004047229 */ /* 0x002fd40000000008 */
[----:B------:R-:W-:Y:S02]  /*1530*/  FSEL R4, R4, R8, P1 ;  /* 0x0000000804047208 */ /* 0x000fe40000800000 */
[----:B------:R-:W-:Y:S02]  /*1540*/  FSEL R5, R5, R9, P1 ;  /* 0x0000000905057208 */ /* 0x000fe40000800000 */
[----:B------:R-:W-:-:S04]  /*1550*/  ISETP.GT.AND P1, PT, R3, 0x1e0, PT ;  /* 0x000001e00300780c */ /* 0x000fc80003f24270 */
[----:B------:R-:W-:-:S10]  /*1560*/  DADD R6, R4, R6 ;  /* 0x0000000004067229 */ /* 0x000fd40000000006 */
[----:B------:R-:W-:Y:S02]  /*1570*/  FSEL R8, R6, R4, P1 ;  /* 0x0000000406087208 */ /* 0x000fe40000800000 */
[----:B------:R-:W-:Y:S01]  /*1580*/  FSEL R9, R7, R5, P1 ;  /* 0x0000000507097208 */ /* 0x000fe20000800000 */
[----:B------:R-:W-:Y:S06]  /*1590*/  BRA `(.L_x_15) ;  /* 0x0000001000807947 */ /* 0x000fec0003800000 */
.L_x_1:
[----:B------:R-:W0:Y:S01]  /*15a0*/  S2R R0, SR_TID.X ;  /* 0x0000000000007919 */ /* 0x000e220000002100 */
[----:B------:R-:W1:Y:S01]  /*15b0*/  LDC.64 R4, c[0x0][0x380] ;  /* 0x0000e000ff047b82 */ /* 0x000e620000000a00 */
[----:B0-----:R-:W-:-:S04]  /*15c0*/  VIADD R21, R0, UR9 ;  /* 0x0000000900157c36 */ /* 0x001fc80008000000 */
[----:B-1----:R-:W-:-:S05]  /*15d0*/  IMAD.WIDE.U32 R20, R21, 0x8, R4 ;  /* 0x0000000815147825 */ /* 0x002fca00078e0004 */
[----:B------:R-:W2:Y:S04]  /*15e0*/  LDG.E.64 R14, desc[UR16][R20.64] ;  /* 0x00000010140e7981 */ /* 0x000ea8000c1e1b00 */
[----:B------:R-:W2:Y:S04]  /*15f0*/  LDG.E.64 R16, desc[UR16][R20.64+0x1000] ;  /* 0x0010001014107981 */ /* 0x000ea8000c1e1b00 */
[----:B------:R-:W3:Y:S04]  /*1600*/  LDG.E.64 R18, desc[UR16][R20.64+0x2000] ;  /* 0x0020001014127981 */ /* 0x000ee8000c1e1b00 */
[----:B------:R-:W4:Y:S04]  /*1610*/  LDG.E.64 R10, desc[UR16][R20.64+0x3000] ;  /* 0x00300010140a7981 */ /* 0x000f28000c1e1b00 */
[----:B------:R-:W5:Y:S04]  /*1620*/  LDG.E.64 R6, desc[UR16][R20.64+0x4000] ;  /* 0x0040001014067981 */ /* 0x000f68000c1e1b00 */
[----:B------:R-:W5:Y:S04]  /*1630*/  LDG.E.64 R4, desc[UR16][R20.64+0x5000] ;  /* 0x0050001014047981 */ /* 0x000f68000c1e1b00 */
[----:B------:R-:W5:Y:S01]  /*1640*/  LDG.E.64 R8, desc[UR16][R20.64+0x6000] ;  /* 0x0060001014087981 */ /* 0x000f62000c1e1b00 */
[----:B------:R-:W-:-:S04]  /*1650*/  ISETP.GE.U32.AND P0, PT, R13, UR5, PT ;  /* 0x000000050d007c0c */ /* 0x000fc8000bf06070 */
[----:B------:R-:W-:Y:S01]  /*1660*/  ISETP.GE.U32.AND.EX P0, PT, R2, UR4, PT, P0 ;  /* 0x0000000402007c0c */ /* 0x000fe2000bf06100 */
[----:B--2---:R-:W-:-:S08]  /*1670*/  DADD R14, R14, R16 ;  /* 0x000000000e0e7229 */ /* 0x004fd00000000010 */
[----:B---3--:R-:W-:-:S08]  /*1680*/  DADD R14, R18, R14 ;  /* 0x00000000120e7229 */ /* 0x008fd0000000000e */
[----:B----4-:R-:W-:-:S08]  /*1690*/  DADD R10, R10, R14 ;  /* 0x000000000a0a7229 */ /* 0x010fd0000000000e */
[----:B-----5:R-:W-:-:S08]  /*16a0*/  DADD R6, R6, R10 ;  /* 0x0000000006067229 */ /* 0x020fd0000000000a */
[----:B------:R-:W-:-:S08]  /*16b0*/  DADD R4, R4, R6 ;  /* 0x0000000004047229 */ /* 0x000fd00000000006 */
[----:B------:R-:W-:Y:S01]  /*16c0*/  DADD R8, R8, R4 ;  /* 0x0000000008087229 */ /* 0x000fe20000000004 */
[----:B------:R-:W-:Y:S10]  /*16d0*/  @!P0 BRA `(.L_x_16) ;  /* 0x0000000c001c8947 */ /* 0x000ff40003800000 */
[----:B------:R-:W-:Y:S01]  /*16e0*/  UIADD3 UR7, UP0, UPT, UR5, UR9, URZ ;  /* 0x0000000905077290 */ /* 0x000fe2000ff1e0ff */
[----:B------:R-:W-:Y:S01]  /*16f0*/  IADD3 R23, P1, PT, R12, -0xe00, RZ ;  /* 0xfffff2000c177810 */ /* 0x000fe20007f3e0ff */
[----:B------:R-:W0:Y:S01]  /*1700*/  LDCU.64 UR12, c[0x0][0x380] ;  /* 0x00007000ff0c77ac */ /* 0x000e220008000a00 */
[----:B------:R-:W-:Y:S02]  /*1710*/  LOP3.LUT R5, RZ, R0, RZ, 0x33, !PT ;  /* 0x00000000ff057212 */ /* 0x000fe400078e33ff */
[----:B------:R-:W-:Y:S01]  /*1720*/  IADD3.X R22, PT, PT, R3, -0x1, RZ, P1, !PT ;  /* 0xffffffff03167810 */ /* 0x000fe20000ffe4ff */
[----:B------:R-:W-:Y:S01]  /*1730*/  UIADD3.X UR8, UPT, UPT, URZ, UR4, URZ, UP0, !UPT ;  /* 0x00000004ff087290 */ /* 0x000fe200087fe4ff */
[----:B------:R-:W-:Y:S01]  /*1740*/  ISETP.LT.U32.AND P0, PT, R23, UR7, PT ;  /* 0x0000000717007c0c */ /* 0x000fe2000bf01070 */
[----:B------:R-:W-:Y:S01]  /*1750*/  UMOV UR6, UR5 ;  /* 0x0000000500067c82 */ /* 0x000fe20008000000 */
[----:B------:R-:W-:Y:S01]  /*1760*/  IADD3 R7, P2, PT, R0, UR7, RZ ;  /* 0x0000000700077c10 */ /* 0x000fe2000ff5e0ff */
[----:B------:R-:W-:Y:S01]  /*1770*/  UMOV UR4, URZ ;  /* 0x000000ff00047c82 */ /* 0x000fe20008000000 */
[----:B------:R-:W-:Y:S01]  /*1780*/  IADD3 R5, PT, PT, R12, -UR5, R5 ;  /* 0x800000050c057c10 */ /* 0x000fe2000fffe005 */
[----:B------:R-:W-:Y:S01]  /*1790*/  IMAD.U32 R11, RZ, RZ, UR8 ;  /* 0x00000008ff0b7e24 */ /* 0x000fe2000f8e00ff */
[----:B------:R-:W-:Y:S01]  /*17a0*/  UMOV UR10, UR8 ;  /* 0x00000008000a7c82 */ /* 0x000fe20008000000 */
[----:B------:R-:W-:-:S03]  /*17b0*/  IMAD.X R0, RZ, RZ, UR8, P2 ;  /* 0x00000008ff007e24 */ /* 0x000fc600090e06ff */
[----:B------:R-:W-:Y:S02]  /*17c0*/  ISETP.GT.U32.AND.EX P0, PT, R11, R22, PT, P0 ;  /* 0x000000160b00720c */ /* 0x000fe40003f04100 */
[----:B0-----:R-:W-:-:S04]  /*17d0*/  LEA R6, P1, R7, UR12, 0x3 ;  /* 0x0000000c07067c11 */ /* 0x001fc8000f8218ff */
[----:B------:R-:W-:Y:S02]  /*17e0*/  IADD3 R6, P2, PT, R6, 0x8000, RZ ;  /* 0x0000800006067810 */ /* 0x000fe40007f5e0ff */
[----:B------:R-:W-:Y:S01]  /*17f0*/  LEA.HI.X R7, R7, UR13, R0, 0x3, P1 ;  /* 0x0000000d07077c11 */ /* 0x000fe200088f1c00 */
[----:B------:R-:W-:Y:S01]  /*1800*/  VIADD R0, R5, -UR9 ;  /* 0x8000000905007c36 */ /* 0x000fe20008000000 */
[----:B------:R-:W-:-:S03]  /*1810*/  UMOV UR9, UR7 ;  /* 0x0000000700097c82 */ /* 0x000fc60008000000 */
[----:B------:R-:W-:Y:S01]  /*1820*/  IMAD.X R7, RZ, RZ, R7, P2 ;  /* 0x000000ffff077224 */ /* 0x000fe200010e0607 */
[----:B------:R-:W-:Y:S06]  /*1830*/  @P0 BRA `(.L_x_17) ;  /* 0x0000000000b80947 */ /* 0x000fec0003800000 */
[----:B------:R-:W0:Y:S01]  /*1840*/  LDC.64 R2, c[0x0][0x3b8] ;  /* 0x0000ee00ff027b82 */ /* 0x000e220000000a00 */
[----:B------:R-:W1:Y:S01]  /*1850*/  LDCU UR11, c[0x0][0x3c0] ;  /* 0x00007800ff0b77ac */ /* 0x000e620008000800 */
[----:B------:R-:W2:Y:S01]  /*1860*/  LDCU.64 UR12, c[0x0][0x380] ;  /* 0x00007000ff0c77ac */ /* 0x000ea20008000a00 */
[----:B------:R-:W-:Y:S01]  /*1870*/  NOP ;  /* 0x0000000000007918 */ /* 0x000fe20000000000 */
.L_x_18:
[----:B------:R-:W3:Y:S02]  /*1880*/  S2R R4, SR_TID.X ;  /* 0x0000000000047919 */ /* 0x000ee40000002100 */
[----:B---3--:R-:W-:-:S05]  /*1890*/  IADD3 R4, P0, PT, R4, UR7, RZ ;  /* 0x0000000704047c10 */ /* 0x008fca000ff1e0ff */
[----:B------:R-:W-:Y:S01]  /*18a0*/  IMAD.X R5, RZ, RZ, UR8, P0 ;  /* 0x00000008ff057e24 */ /* 0x000fe200080e06ff */
[----:B--2---:R-:W-:-:S04]  /*18b0*/  LEA R24, P0, R4, UR12, 0x3 ;  /* 0x0000000c04187c11 */ /* 0x004fc8000f8018ff */
[----:B------:R-:W-:-:S05]  /*18c0*/  LEA.HI.X R25, R4, UR13, R5, 0x3, P0 ;  /* 0x0000000d04197c11 */ /* 0x000fca00080f1c05 */
[----:B------:R-:W2:Y:S04]  /*18d0*/  LDG.E.64 R12, desc[UR16][R24.64] ;  /* 0x00000010180c7981 */ /* 0x000ea8000c1e1b00 */
[----:B------:R-:W3:Y:S04]  /*18e0*/  LDG.E.64 R14, desc[UR16][R24.64+0x1000] ;  /* 0x00100010180e7981 */ /* 0x000ee8000c1e1b00 */
[----:B------:R-:W4:Y:S04]  /*18f0*/  LDG.E.64 R16, desc[UR16][R24.64+0x2000] ;  /* 0x0020001018107981 */ /* 0x000f28000c1e1b00 */
[----:B------:R-:W5:Y:S04]  /*1900*/  LDG.E.64 R18, desc[UR16][R24.64+0x3000] ;  /* 0x0030001018127981 */ /* 0x000f68000c1e1b00 */
[----:B------:R-:W5:Y:S04]  /*1910*/  LDG.E.64 R20, desc[UR16][R24.64+0x4000] ;  /* 0x0040001018147981 */ /* 0x000f68000c1e1b00 */
[----:B------:R-:W5:Y:S04]  /*1920*/  LDG.E.64 R4, desc[UR16][R24.64+0x5000] ;  /* 0x0050001018047981 */ /* 0x000f68000c1e1b00 */
[----:B------:R-:W5:Y:S01]  /*1930*/  LDG.E.64 R10, desc[UR16][R24.64+0x6000] ;  /* 0x00600010180a7981 */ /* 0x000f62000c1e1b00 */
[----:B-1----:R-:W-:-:S04]  /*1940*/  UIMAD UR14, UR11, 0xe00, URZ ;  /* 0x00000e000b0e78a4 */ /* 0x002fc8000f8e02ff */
[----:B------:R-:W-:Y:S02]  /*1950*/  USHF.R.S32.HI UR15, URZ, 0x1f, UR14 ;  /* 0x0000001fff0f7899 */ /* 0x000fe4000801140e */
[----:B------:R-:W-:-:S04]  /*1960*/  UIADD3 UR5, UP0, UPT, UR14, UR9, URZ ;  /* 0x000000090e057290 */ /* 0x000fc8000ff1e0ff */
[----:B------:R-:W-:Y:S01]  /*1970*/  UIADD3.X UR6, UPT, UPT, UR15, UR10, URZ, UP0, !UPT ;  /* 0x0000000a0f067290 */ /* 0x000fe200087fe4ff */
[----:B--2---:R-:W-:-:S08]  /*1980*/  DADD R12, R12, R8 ;  /* 0x000000000c0c7229 */ /* 0x004fd00000000008 */
[----:B---3--:R-:W-:-:S08]  /*1990*/  DADD R12, R14, R12 ;  /* 0x000000000e0c7229 */ /* 0x008fd0000000000c */
[----:B----4-:R-:W-:-:S08]  /*19a0*/  DADD R12, R16, R12 ;  /* 0x00000000100c7229 */ /* 0x010fd0000000000c */
[----:B-----5:R-:W-:-:S08]  /*19b0*/  DADD R12, R18, R12 ;  /* 0x00000000120c7229 */ /* 0x020fd0000000000c */
[----:B------:R-:W-:Y:S01]  /*19c0*/  DADD R20, R20, R12 ;  /* 0x0000000014147229 */ /* 0x000fe2000000000c */
[----:B0-----:R-:W-:-:S05]  /*19d0*/  IMAD.MOV.U32 R12, RZ, RZ, R2 ;  /* 0x000000ffff0c7224 */ /* 0x001fca00078e0002 */
[----:B------:R-:W-:Y:S02]  /*19e0*/  IADD3 R8, P1, PT, R12, -UR7, RZ ;  /* 0x800000070c087c10 */ /* 0x000fe4000ff3e0ff */
[----:B------:R-:W-:Y:S02]  /*19f0*/  DADD R4, R4, R20 ;  /* 0x0000000004047229 */ /* 0x000fe40000000014 */
[----:B------:R-:W-:Y:S02]  /*1a00*/  ISETP.GE.U32.AND P0, PT, R8, UR14, PT ;  /* 0x0000000e08007c0c */ /* 0x000fe4000bf06070 */
[----:B------:R-:W-:-:S04]  /*1a10*/  IADD3.X R8, PT, PT, R3, ~UR8, RZ, P1, !PT ;  /* 0x8000000803087c10 */ /* 0x000fc80008ffe4ff */
[----:B------:R-:W-:Y:S01]  /*1a20*/  ISETP.GE.U32.AND.EX P0, PT, R8, UR15, PT, P0 ;  /* 0x0000000f08007c0c */ /* 0x000fe2000bf06100 */
[----:B------:R-:W-:-:S12]  /*1a30*/  DADD R8, R10, R4 ;  /* 0x000000000a087229 */ /* 0x000fd80000000004 */
[----:B------:R-:W-:Y:S05]  /*1a40*/  @!P0 BRA `(.L_x_16) ;  /* 0x0000000800408947 */ /* 0x000fea0003800000 */
[----:B------:R-:W-:Y:S02]  /*1a50*/  UIADD3 UR7, UP0, UPT, UR14, UR7, URZ ;  /* 0x000000070e077290 */ /* 0x000fe4000ff1e0ff */
[----:B------:R-:W-:Y:S01]  /*1a60*/  IMAD.U32 R5, RZ, RZ, UR14 ;  /* 0x0000000eff057e24 */ /* 0x000fe2000f8e00ff */
[----:B------:R-:W-:Y:S01]  /*1a70*/  UIADD3 UR4, UPT, UPT, UR4, 0x1, URZ ;  /* 0x0000000104047890 */ /* 0x000fe2000fffe0ff */
[----:B------:R-:W-:Y:S01]  /*1a80*/  VIADD R0, R0, -UR14 ;  /* 0x8000000e00007c36 */ /* 0x000fe20008000000 */
[----:B------:R-:W-:Y:S01]  /*1a90*/  UIADD3.X UR8, UPT, UPT, UR15, UR8, URZ, UP0, !UPT ;  /* 0x000000080f087290 */ /* 0x000fe200087fe4ff */
[----:B------:R-:W-:Y:S01]  /*1aa0*/  IMAD.WIDE R6, R5, 0x8, R6 ;  /* 0x0000000805067825 */ /* 0x000fe200078e0206 */
[----:B------:R-:W-:Y:S01]  /*1ab0*/  ISETP.LT.U32.AND P0, PT, R23, UR7, PT ;  /* 0x0000000717007c0c */ /* 0x000fe2000bf01070 */
[----:B------:R-:W-:Y:S01]  /*1ac0*/  UMOV UR9, UR5 ;  /* 0x0000000500097c82 */ /* 0x000fe20008000000 */
[----:B------:R-:W-:Y:S02]  /*1ad0*/  UMOV UR10, UR6 ;  /* 0x00000006000a7c82 */ /* 0x000fe40008000000 */
[----:B------:R-:W-:-:S05]  /*1ae0*/  IMAD.U32 R11, RZ, RZ, UR8 ;  /* 0x00000008ff0b7e24 */ /* 0x000fca000f8e00ff */
[----:B------:R-:W-:-:S13]  /*1af0*/  ISETP.GT.U32.AND.EX P0, PT, R11, R22, PT, P0 ;  /* 0x000000160b00720c */ /* 0x000fda0003f04100 */
[----:B------:R-:W-:Y:S05]  /*1b00*/  @!P0 BRA `(.L_x_18) ;  /* 0xfffffffc005c8947 */ /* 0x000fea000383ffff */
[----:B------:R-:W-:-:S05]  /*1b10*/  UMOV UR6, UR14 ;  /* 0x0000000e00067c82 */ /* 0x000fca0008000000 */
.L_x_17:
[----:B------:R-:W0:Y:S01]  /*1b20*/  S2R R11, SR_TID.X ;  /* 0x00000000000b7919 */ /* 0x000e220000002100 */
[C---:B------:R-:W-:Y:S01]  /*1b30*/  VIADD R2, R12.reuse, -UR7 ;  /* 0x800000070c027c36 */ /* 0x040fe20008000000 */
[----:B------:R-:W-:Y:S01]  /*1b40*/  ISETP.LE.U32.AND P1, PT, R12, UR7, PT ;  /* 0x000000070c007c0c */ /* 0x000fe2000bf23070 */
[----:B------:R-:W-:Y:S01]  /*1b50*/  IMAD.U32 R4, RZ, RZ, UR8 ;  /* 0x00000008ff047e24 */ /* 0x000fe2000f8e00ff */
[----:B------:R-:W-:Y:S02]  /*1b60*/  BSSY.RECONVERGENT B1, `(.L_x_16) ;  /* 0x000007e000017945 */ /* 0x000fe40003800200 */
[----:B0-----:R-:W-:-:S04]  /*1b70*/  ISETP.GE.AND P0, PT, R11, R2, PT ;  /* 0x000000020b00720c */ /* 0x001fc80003f06270 */
[----:B------:R-:W-:-:S13]  /*1b80*/  ISETP.GE.U32.OR.EX P0, PT, R4, R3, P0, P1 ;  /* 0x000000030400720c */ /* 0x000fda0000706510 */
[----:B------:R-:W-:Y:S05]  /*1b90*/  @P0 BRA `(.L_x_19) ;  /* 0x0000000400e80947 */ /* 0x000fea0003800000 */
[----:B------:R-:W-:Y:S01]  /*1ba0*/  UIMAD UR5, UR18, 0xe00, URZ ;  /* 0x00000e00120578a4 */ /* 0x000fe2000f8e02ff */
[----:B------:R-:W-:Y:S01]  /*1bb0*/  LOP3.LUT R3, RZ, R11, RZ, 0x33, !PT ;  /* 0x0000000bff037212 */ /* 0x000fe200078e33ff */
[----:B------:R-:W-:Y:S01]  /*1bc0*/  UIMAD UR14, UR4, UR11, URZ ;  /* 0x0000000b040e72a4 */ /* 0x000fe2000f8e02ff */
[----:B------:R-:W-:Y:S01]  /*1bd0*/  BSSY.RECONVERGENT B2, `(.L_x_20) ;  /* 0x0000035000027945 */ /* 0x000fe20003800200 */
[----:B------:R-:W-:Y:S01]  /*1be0*/  UIADD3 UR5, UPT, UPT, UR5, UR6, URZ ;  /* 0x0000000605057290 */ /* 0x000fe2000fffe0ff */
[----:B------:R-:W-:-:S03]  /*1bf0*/  IMAD.MOV.U32 R2, RZ, RZ, R11 ;  /* 0x000000ffff027224 */ /* 0x000fc600078e000b */
[----:B------:R-:W-:Y:S02]  /*1c00*/  IMAD.U32 R5, RZ, RZ, UR14 ;  /* 0x0000000eff057e24 */ /* 0x000fe4000f8e00ff */
[----:B------:R-:W-:-:S05]  /*1c10*/  IADD3 R12, PT, PT, R12, -UR5, R3 ;  /* 0x800000050c0c7c10 */ /* 0x000fca000fffe003 */
[----:B------:R-:W-:-:S05]  /*1c20*/  IMAD R12, R5, -0xe00, R12 ;  /* 0xfffff200050c7824 */ /* 0x000fca00078e020c */
[C---:B------:R-:W-:Y:S02]  /*1c30*/  ISETP.GE.U32.AND P1, PT, R12.reuse, 0x1e00, PT ;  /* 0x00001e000c00780c */ /* 0x040fe40003f26070 */
[----:B------:R-:W-:-:S04]  /*1c40*/  LEA.HI R3, R12, 0x1, RZ, 0x17 ;  /* 0x000000010c037811 */ /* 0x000fc800078fb8ff */
[----:B------:R-:W-:-:S04]  /*1c50*/  LOP3.LUT R4, R3, 0xf, RZ, 0xc0, !PT ;  /* 0x0000000f03047812 */ /* 0x000fc800078ec0ff */
[----:B------:R-:W-:-:S03]  /*1c60*/  ISETP.NE.AND P0, PT, R4, RZ, PT ;  /* 0x000000ff0400720c */ /* 0x000fc60003f05270 */
[----:B------:R-:W-:Y:S10]  /*1c70*/  @!P1 BRA `(.L_x_21) ;  /* 0x0000000000a89947 */ /* 0x000ff40003800000 */
[----:B------:R-:W-:-:S04]  /*1c80*/  LEA.HI R2, R0, 0x1, RZ, 0x17 ;  /* 0x0000000100027811 */ /* 0x000fc800078fb8ff */
[----:B------:R-:W-:Y:S01]  /*1c90*/  LOP3.LUT R5, R2, 0xfffff0, RZ, 0xc0, !PT ;  /* 0x00fffff002057812 */ /* 0x000fe200078ec0ff */
[----:B------:R-:W-:-:S04]  /*1ca0*/  IMAD.MOV.U32 R2, RZ, RZ, R11 ;  /* 0x000000ffff027224 */ /* 0x000fc800078e000b */
[----:B------:R-:W-:-:S07]  /*1cb0*/  IMAD.MOV R5, RZ, RZ, -R5 ;  /* 0x000000ffff057224 */ /* 0x000fce00078e0a05 */
.L_x_22:
[----:B------:R-:W2:Y:S04]  /*1cc0*/  LDG.E.64 R20, desc[UR16][R6.64+-0x8000] ;  /* 0xff80001006147981 */ /* 0x000ea8000c1e1b00 */
[----:B------:R-:W3:Y:S04]  /*1cd0*/  LDG.E.64 R18, desc[UR16][R6.64+-0x7000] ;  /* 0xff90001006127981 */ /* 0x000ee8000c1e1b00 */
[----:B------:R-:W4:Y:S04]  /*1ce0*/  LDG.E.64 R16, desc[UR16][R6.64+-0x6000] ;  /* 0xffa0001006107981 */ /* 0x000f28000c1e1b00 */
[----:B------:R-:W5:Y:S04]  /*1cf0*/  LDG.E.64 R14, desc[UR16][R6.64+-0x5000] ;  /* 0xffb00010060e7981 */ /* 0x000f68000c1e1b00 */
[----:B------:R-:W5:Y:S04]  /*1d00*/  LDG.E.64 R12, desc[UR16][R6.64+-0x4000] ;  /* 0xffc00010060c7981 */ /* 0x000f68000c1e1b00 */
[----:B------:R-:W5:Y:S04]  /*1d10*/  LDG.E.64 R10, desc[UR16][R6.64+-0x3000] ;  /* 0xffd00010060a7981 */ /* 0x000f68000c1e1b00 */
[----:B------:R-:W5:Y:S04]  /*1d20*/  LDG.E.64 R24, desc[UR16][R6.64+-0x2000] ;  /* 0xffe0001006187981 */ /* 0x000f68000c1e1b00 */
[----:B------:R-:W5:Y:S01]  /*1d30*/  LDG.E.64 R22, desc[UR16][R6.64+-0x1000] ;  /* 0xfff0001006167981 */ /* 0x000f62000c1e1b00 */
[----:B--2---:R-:W-:-:S03]  /*1d40*/  DADD R20, R20, R8 ;  /* 0x0000000014147229 */ /* 0x004fc60000000008 */
[----:B------:R-:W2:Y:S05]  /*1d50*/  LDG.E.64 R8, desc[UR16][R6.64] ;  /* 0x0000001006087981 */ /* 0x000eaa000c1e1b00 */
[----:B---3--:R-:W-:Y:S02]  /*1d60*/  DADD R18, R20, R18 ;  /* 0x0000000014127229 */ /* 0x008fe40000000012 */
[----:B------:R-:W3:Y:S06]  /*1d70*/  LDG.E.64 R20, desc[UR16][R6.64+0x1000] ;  /* 0x0010001006147981 */ /* 0x000eec000c1e1b00 */
[----:B----4-:R-:W-:-:S02]  /*1d80*/  DADD R16, R18, R16 ;  /* 0x0000000012107229 */ /* 0x010fc40000000010 */
[----:B------:R-:W4:Y:S06]  /*1d90*/  LDG.E.64 R18, desc[UR16][R6.64+0x2000] ;  /* 0x0020001006127981 */ /* 0x000f2c000c1e1b00 */
[----:B-----5:R-:W-:Y:S02]  /*1da0*/  DADD R14, R16, R14 ;  /* 0x00000000100e7229 */ /* 0x020fe4000000000e */
[----:B------:R-:W5:Y:S06]  /*1db0*/  LDG.E.64 R16, desc[UR16][R6.64+0x3000] ;  /* 0x0030001006107981 */ /* 0x000f6c000c1e1b00 */
[----:B------:R-:W-:-:S02]  /*1dc0*/  DADD R12, R14, R12 ;  /* 0x000000000e0c7229 */ /* 0x000fc4000000000c */
[----:B------:R-:W5:Y:S06]  /*1dd0*/  LDG.E.64 R14, desc[UR16][R6.64+0x4000] ;  /* 0x00400010060e7981 */ /* 0x000f6c000c1e1b00 */
[----:B------:R-:W-:Y:S02]  /*1de0*/  DADD R10, R12, R10 ;  /* 0x000000000c0a7229 */ /* 0x000fe4000000000a */
[----:B------:R-:W5:Y:S06]  /*1df0*/  LDG.E.64 R12, desc[UR16][R6.64+0x5000] ;  /* 0x00500010060c7981 */ /* 0x000f6c000c1e1b00 */
[----:B------:R-:W-:-:S02]  /*1e00*/  DADD R24, R10, R24 ;  /* 0x000000000a187229 */ /* 0x000fc40000000018 */
[----:B------:R-:W5:Y:S06]  /*1e10*/  LDG.E.64 R10, desc[UR16][R6.64+0x6000] ;  /* 0x00600010060a7981 */ /* 0x000f6c000c1e1b00 */
[----:B------:R-:W-:Y:S02]  /*1e20*/  DADD R22, R24, R22 ;  /* 0x0000000018167229 */ /* 0x000fe40000000016 */
[----:B------:R0:W5:Y:S01]  /*1e30*/  LDG.E.64 R24, desc[UR16][R6.64+0x7000] ;  /* 0x0070001006187981 */ /* 0x000162000c1e1b00 */
        /* <DEDUP_REMOVED lines=8> */
[----:B-----5:R-:W-:-:S08]  /*1ec0*/  DADD R8, R8, R16 ;  /* 0x0000000008087229 */ /* 0x020fd00000000010 */
[----:B------:R-:W-:-:S08]  /*1ed0*/  DADD R8, R8, R14 ;  /* 0x0000000008087229 */ /* 0x000fd0000000000e */
[----:B------:R-:W-:-:S08]  /*1ee0*/  DADD R8, R8, R12 ;  /* 0x0000000008087229 */ /* 0x000fd0000000000c */
[----:B------:R-:W-:-:S08]  /*1ef0*/  DADD R8, R8, R10 ;  /* 0x0000000008087229 */ /* 0x000fd0000000000a */
[----:B------:R-:W-:Y:S01]  /*1f00*/  DADD R8, R8, R24 ;  /* 0x0000000008087229 */ /* 0x000fe20000000018 */
[----:B------:R-:W-:Y:S10]  /*1f10*/  @P1 BRA `(.L_x_22) ;  /* 0xfffffffc00681947 */ /* 0x000ff4000383ffff */
.L_x_21:
[----:B------:R-:W-:Y:S05]  /*1f20*/  BSYNC.RECONVERGENT B2 ;  /* 0x0000000000027941 */ /* 0x000fea0003800200 */
.L_x_20:
[----:B------:R-:W-:Y:S05]  /*1f30*/  @!P0 BRA `(.L_x_19) ;  /* 0x0000000400008947 */ /* 0x000fea0003800000 */
[----:B------:R-:W-:Y:S01]  /*1f40*/  ISETP.GE.U32.AND P1, PT, R4, 0x8, PT ;  /* 0x000000080400780c */ /* 0x000fe20003f26070 */
[----:B------:R-:W-:Y:S01]  /*1f50*/  BSSY.RECONVERGENT B2, `(.L_x_23) ;  /* 0x0000019000027945 */ /* 0x000fe20003800200 */
[----:B------:R-:W-:-:S04]  /*1f60*/  LOP3.LUT R24, R3, 0x7, RZ, 0xc0, !PT ;  /* 0x0000000703187812 */ /* 0x000fc800078ec0ff */
[----:B------:R-:W-:-:S07]  /*1f70*/  ISETP.NE.AND P0, PT, R24, RZ, PT ;  /* 0x000000ff1800720c */ /* 0x000fce0003f05270 */
[----:B------:R-:W-:Y:S06]  /*1f80*/  @!P1 BRA `(.L_x_24) ;  /* 0x0000000000549947 */ /* 0x000fec0003800000 */
[----:B------:R-:W-:-:S05]  /*1f90*/  IADD3 R4, P1, PT, R2, UR7, RZ ;  /* 0x0000000702047c10 */ /* 0x000fca000ff3e0ff */
[----:B------:R-:W-:Y:S01]  /*1fa0*/  IMAD.X R5, RZ, RZ, UR8, P1 ;  /* 0x00000008ff057e24 */ /* 0x000fe200088e06ff */
[----:B------:R-:W-:-:S04]  /*1fb0*/  LEA R20, P1, R4, UR12, 0x3 ;  /* 0x0000000c04147c11 */ /* 0x000fc8000f8218ff */
[----:B------:R-:W-:-:S05]  /*1fc0*/  LEA.HI.X R21, R4, UR13, R5, 0x3, P1 ;  /* 0x0000000d04157c11 */ /* 0x000fca00088f1c05 */
        /* <DEDUP_REMOVED lines=8> */
[----:B------:R-:W-:Y:S01]  /*2050*/  VIADD R2, R2, 0x1000 ;  /* 0x0000100002027836 */ /* 0x000fe20000000000 */
[----:B--2---:R-:W-:-:S08]  /*2060*/  DADD R22, R8, R22 ;  /* 0x0000000008167229 */ /* 0x004fd00000000016 */
[----:B---3--:R-:W-:-:S08]  /*2070*/  DADD R16, R22, R16 ;  /* 0x0000000016107229 */ /* 0x008fd00000000010 */
[----:B----4-:R-:W-:-:S08]  /*2080*/  DADD R14, R16, R14 ;  /* 0x00000000100e7229 */ /* 0x010fd0000000000e */
[----:B-----5:R-:W-:-:S08]  /*2090*/  DADD R12, R14, R12 ;  /* 0x000000000e0c7229 */ /* 0x020fd0000000000c */
[----:B------:R-:W-:-:S08]  /*20a0*/  DADD R10, R12, R10 ;  /* 0x000000000c0a7229 */ /* 0x000fd0000000000a */
[----:B------:R-:W-:-:S08]  /*20b0*/  DADD R6, R10, R6 ;  /* 0x000000000a067229 */ /* 0x000fd00000000006 */
[----:B------:R-:W-:-:S08]  /*20c0*/  DADD R4, R6, R4 ;  /* 0x0000000006047229 */ /* 0x000fd00000000004 */
[----:B------:R-:W-:-:S11]  /*20d0*/  DADD R8, R4, R18 ;  /* 0x0000000004087229 */ /* 0x000fd60000000012 */
.L_x_24:
[----:B------:R-:W-:Y:S05]  /*20e0*/  BSYNC.RECONVERGENT B2 ;  /* 0x0000000000027941 */ /* 0x000fea0003800200 */
.L_x_23:
[----:B------:R-:W-:Y:S05]  /*20f0*/  @!P0 BRA `(.L_x_19) ;  /* 0x0000000000908947 */ /* 0x000fea0003800000 */
[----:B------:R-:W-:Y:S01]  /*2100*/  ISETP.GE.U32.AND P1, PT, R24, 0x4, PT ;  /* 0x000000041800780c */ /* 0x000fe20003f26070 */
[----:B------:R-:W-:Y:S01]  /*2110*/  BSSY.RECONVERGENT B2, `(.L_x_25) ;  /* 0x0000010000027945 */ /* 0x000fe20003800200 */
[----:B------:R-:W-:-:S11]  /*2120*/  LOP3.LUT P0, RZ, R3, 0x3, RZ, 0xc0, !PT ;  /* 0x0000000303ff7812 */ /* 0x000fd6000780c0ff */
[----:B------:R-:W-:Y:S05]  /*2130*/  @!P1 BRA `(.L_x_26) ;  /* 0x0000000000349947 */ /* 0x000fea0003800000 */
[----:B------:R-:W-:-:S05]  /*2140*/  IADD3 R3, P1, PT, R2, UR7, RZ ;  /* 0x0000000702037c10 */ /* 0x000fca000ff3e0ff */
[----:B------:R-:W-:Y:S01]  /*2150*/  IMAD.X R6, RZ, RZ, UR8, P1 ;  /* 0x00000008ff067e24 */ /* 0x000fe200088e06ff */
[----:B------:R-:W-:-:S04]  /*2160*/  LEA R4, P1, R3, UR12, 0x3 ;  /* 0x0000000c03047c11 */ /* 0x000fc8000f8218ff */
[----:B------:R-:W-:-:S05]  /*2170*/  LEA.HI.X R5, R3, UR13, R6, 0x3, P1 ;  /* 0x0000000d03057c11 */ /* 0x000fca00088f1c06 */
[----:B------:R-:W2:Y:S04]  /*2180*/  LDG.E.64 R6, desc[UR16][R4.64] ;  /* 0x0000001004067981 */ /* 0x000ea8000c1e1b00 */
[----:B------:R-:W3:Y:S04]  /*2190*/  LDG.E.64 R10, desc[UR16][R4.64+0x1000] ;  /* 0x00100010040a7981 */ /* 0x000ee8000c1e1b00 */
[----:B------:R-:W4:Y:S04]  /*21a0*/  LDG.E.64 R12, desc[UR16][R4.64+0x2000] ;  /* 0x00200010040c7981 */ /* 0x000f28000c1e1b00 */
[----:B------:R-:W5:Y:S01]  /*21b0*/  LDG.E.64 R14, desc[UR16][R4.64+0x3000] ;  /* 0x00300010040e7981 */ /* 0x000f62000c1e1b00 */
[----:B------:R-:W-:Y:S01]  /*21c0*/  VIADD R2, R2, 0x800 ;  /* 0x0000080002027836 */ /* 0x000fe20000000000 */
[----:B--2---:R-:W-:-:S08]  /*21d0*/  DADD R6, R8, R6 ;  /* 0x0000000008067229 */ /* 0x004fd00000000006 */
[----:B---3--:R-:W-:-:S08]  /*21e0*/  DADD R6, R6, R10 ;  /* 0x0000000006067229 */ /* 0x008fd0000000000a */
[----:B----4-:R-:W-:-:S08]  /*21f0*/  DADD R6, R6, R12 ;  /* 0x0000000006067229 */ /* 0x010fd0000000000c */
[----:B-----5:R-:W-:-:S11]  /*2200*/  DADD R8, R6, R14 ;  /* 0x0000000006087229 */ /* 0x020fd6000000000e */
.L_x_26:
[----:B------:R-:W-:Y:S05]  /*2210*/  BSYNC.RECONVERGENT B2 ;  /* 0x0000000000027941 */ /* 0x000fea0003800200 */
.L_x_25:
[----:B------:R-:W-:Y:S05]  /*2220*/  @!P0 BRA `(.L_x_19) ;  /* 0x0000000000448947 */ /* 0x000fea0003800000 */
[----:B------:R-:W-:Y:S02]  /*2230*/  LOP3.LUT R0, R0, 0xffff, RZ, 0xc0, !PT ;  /* 0x0000ffff00007812 */ /* 0x000fe400078ec0ff */
[----:B------:R-:W-:Y:S02]  /*2240*/  IADD3 R2, P0, PT, R2, UR9, RZ ;  /* 0x0000000902027c10 */ /* 0x000fe4000ff1e0ff */
[----:B------:R-:W-:Y:S02]  /*2250*/  LEA.HI R0, R0, 0x1, RZ, 0x17 ;  /* 0x0000000100007811 */ /* 0x000fe400078fb8ff */
[----:B------:R-:W-:Y:S01]  /*2260*/  LEA R4, P1, R2, UR12, 0x3 ;  /* 0x0000000c02047c11 */ /* 0x000fe2000f8218ff */
[----:B------:R-:W-:Y:S01]  /*2270*/  IMAD.X R5, RZ, RZ, UR10, P0 ;  /* 0x0000000aff057e24 */ /* 0x000fe200080e06ff */
[----:B------:R-:W-:-:S04]  /*2280*/  LOP3.LUT R0, R0, 0x3, RZ, 0xc0, !PT ;  /* 0x0000000300007812 */ /* 0x000fc800078ec0ff */
[----:B------:R-:W-:Y:S01]  /*2290*/  LEA.HI.X R5, R2, UR13, R5, 0x3, P1 ;  /* 0x0000000d02057c11 */ /* 0x000fe200088f1c05 */
[----:B------:R-:W-:-:S07]  /*22a0*/  IMAD.MOV R0, RZ, RZ, -R0 ;  /* 0x000000ffff007224 */ /* 0x000fce00078e0a00 */
.L_x_27:
[----:B------:R-:W-:Y:S02]  /*22b0*/  IMAD.MOV.U32 R2, RZ, RZ, R4 ;  /* 0x000000ffff027224 */ /* 0x000fe400078e0004 */
[----:B------:R-:W-:-:S06]  /*22c0*/  IMAD.MOV.U32 R3, RZ, RZ, R5 ;  /* 0x000000ffff037224 */ /* 0x000fcc00078e0005 */
[----:B------:R-:W2:Y:S01]  /*22d0*/  LDG.E.64 R2, desc[UR16][R2.64] ;  /* 0x0000001002027981 */ /* 0x000ea2000c1e1b00 */
[----:B------:R-:W-:Y:S01]  /*22e0*/  VIADD R0, R0, 0x1 ;  /* 0x0000000100007836 */ /* 0x000fe20000000000 */
[----:B------:R-:W-:-:S04]  /*22f0*/  IADD3 R4, P1, PT, R4, 0x1000, RZ ;  /* 0x0000100004047810 */ /* 0x000fc80007f3e0ff */
[----:B------:R-:W-:Y:S01]  /*2300*/  ISETP.NE.AND P0, PT, R0, RZ, PT ;  /* 0x000000ff0000720c */ /* 0x000fe20003f05270 */
[----:B------:R-:W-:Y:S01]  /*2310*/  IMAD.X R5, RZ, RZ, R5, P1 ;  /* 0x000000ffff057224 */ /* 0x000fe200008e0605 */
[----:B--2---:R-:W-:-:S11]  /*2320*/  DADD R8, R2, R8 ;  /* 0x0000000002087229 */ /* 0x004fd60000000008 */
[----:B------:R-:W-:Y:S05]  /*2330*/  @P0 BRA `(.L_x_27) ;  /* 0xfffffffc00dc0947 */ /* 0x000fea000383ffff */
.L_x_19:
[----:B------:R-:W-:Y:S05]  /*2340*/  BSYNC.RECONVERGENT B1 ;  /* 0x0000000000017941 */ /* 0x000fea0003800200 */
.L_x_16:
[----:B------:R-:W0:Y:S01]  /*2350*/  S2R R0, SR_LANEID ;  /* 0x0000000000007919 */ /* 0x000e220000000000 */
[----:B------:R-:W-:Y:S04]  /*2360*/  SHFL.DOWN PT, R2, R8, 0x1, 0x1f ;  /* 0x08201f0008027f89 */ /* 0x000fe800000e0000 */
[----:B------:R-:W1:Y:S01]  /*2370*/  SHFL.DOWN PT, R3, R9, 0x1, 0x1f ;  /* 0x08201f0009037f89 */ /* 0x000e6200000e0000 */
[----:B------:R-:W2:Y:S01]  /*2380*/  S2R R11, SR_TID.X ;  /* 0x00000000000b7919 */ /* 0x000ea20000002100 */
[----:B-1----:R-:W-:Y:S01]  /*2390*/  DADD R2, R2, R8 ;  /* 0x0000000002027229 */ /* 0x002fe20000000008 */
[C---:B0-----:R-:W-:Y:S02]  /*23a0*/  ISETP.GT.AND P0, PT, R0.reuse, 0x1e, PT ;  /* 0x0000001e0000780c */ /* 0x041fe40003f04270 */
[----:B------:R-:W-:-:S07]  /*23b0*/  ISETP.NE.AND P1, PT, R0, RZ, PT ;  /* 0x000000ff0000720c */ /* 0x000fce0003f25270 */
[----:B------:R-:W-:Y:S02]  /*23c0*/  FSEL R4, R8, R2, P0 ;  /* 0x0000000208047208 */ /* 0x000fe40000000000 */
[----:B------:R-:W-:Y:S02]  /*23d0*/  FSEL R5, R9, R3, P0 ;  /* 0x0000000309057208 */ /* 0x000fe40000000000 */
[----:B------:R-:W-:Y:S01]  /*23e0*/  ISETP.GT.AND P0, PT, R0, 0x1d, PT ;  /* 0x0000001d0000780c */ /* 0x000fe20003f04270 */
[----:B------:R-:W-:Y:S04]  /*23f0*/  SHFL.DOWN PT, R2, R4, 0x2, 0x1f ;  /* 0x08401f0004027f89 */ /* 0x000fe800000e0000 */
[----:B------:R-:W0:Y:S01]  /*2400*/  SHFL.DOWN PT, R3, R5, 0x2, 0x1f ;  /* 0x08401f0005037f89 */ /* 0x000e2200000e0000 */
        /* <DEDUP_REMOVED lines=12> */
[----:B------:R-:W-:Y:S02]  /*24d0*/  @!P1 MOV R7, 0x400 ;  /* 0x0000040000079802 */ /* 0x000fe40000000f00 */
[----:B--2---:R-:W-:Y:S01]  /*24e0*/  @!P1 SHF.R.U32.HI R6, RZ, 0x2, R11 ;  /* 0x00000002ff069819 */ /* 0x004fe2000001160b */
[----:B------:R-:W0:Y:S01]  /*24f0*/  SHFL.DOWN PT, R3, R9, 0x8, 0x1f ;  /* 0x09001f0009037f89 */ /* 0x000e2200000e0000 */
[----:B-1----:R-:W-:-:S02]  /*2500*/  @!P1 LEA R7, R10, R7, 0x18 ;  /* 0x000000070a079211 */ /* 0x002fc400078ec0ff */
[----:B------:R-:W-:-:S05]  /*2510*/  @!P1 LOP3.LUT R6, R6, 0xf8, RZ, 0xc0, !PT ;  /* 0x000000f806069812 */ /* 0x000fca00078ec0ff */
        /* <DEDUP_REMOVED lines=14> */
[----:B------:R-:W1:Y:S01]  /*2600*/  S2UR UR5, SR_CgaCtaId ;  /* 0x00000000000579c3 */ /* 0x000e620000008800 */
[----:B------:R-:W-:Y:S02]  /*2610*/  UMOV UR4, 0x400 ;  /* 0x0000040000047882 */ /* 0x000fe40000000000 */
[----:B-1----:R-:W-:-:S09]  /*2620*/  ULEA UR4, UR5, UR4, 0x18 ;  /* 0x0000000405047291 */ /* 0x002fd2000f8ec0ff */
[----:B0-----:R-:W0:Y:S04]  /*2630*/  LDS.64 R2, [UR4+0x18] ;  /* 0x00001804ff027984 */ /* 0x001e280008000a00 */
        /* <DEDUP_REMOVED lines=21> */
[----:B------:R-:W-:-:S11]  /*2790*/  DADD R8, R2, R14 ;  /* 0x0000000002087229 */ /* 0x000fd6000000000e */
.L_x_15:
[----:B------:R-:W-:Y:S05]  /*27a0*/  BSYNC.RECONVERGENT B0 ;  /* 0x0000000000007941 */ /* 0x000fea0003800200 */
.L_x_0:
[----:B------:R-:W-:Y:S05]  /*27b0*/  @P0 EXIT ;  /* 0x000000000000094d */ /* 0x000fea0003800000 */
[----:B------:R-:W3:Y:S02]  /*27c0*/  LDCU.64 UR4, c[0x0][0x388] ;  /* 0x00007100ff0477ac */ /* 0x000ee40008000a00 */
[----:B---3--:R-:W-:-:S06]  /*27d0*/  UIMAD.WIDE.U32 UR4, UR18, 0x8, UR4 ;  /* 0x00000008120478a5 */ /* 0x008fcc000f8e0004 */
[----:B0-----:R-:W-:Y:S02]  /*27e0*/  IMAD.U32 R2, RZ, RZ, UR4 ;  /* 0x00000004ff027e24 */ /* 0x001fe4000f8e00ff */
[----:B--2---:R-:W-:-:S05]  /*27f0*/  IMAD.U32 R3, RZ, RZ, UR5 ;  /* 0x00000005ff037e24 */ /* 0x004fca000f8e00ff */
[----:B------:R-:W-:Y:S01]  /*2800*/  STG.E.64 desc[UR16][R2.64], R8 ;  /* 0x0000000802007986 */ /* 0x000fe2000c101b10 */
[----:B------:R-:W-:Y:S05]  /*2810*/  EXIT ;  /* 0x000000000000794d */ /* 0x000fea0003800000 */
.L_x_28:
[----:B------:R-:W-:-:S00]  /*2820*/  BRA `(.L_x_28) ;  /* 0xfffffffc00fc7947 */ /* 0x000fc0000383ffff */
[----:B------:R-:W-:-:S00]  /*2830*/  NOP ;  /* 0x0000000000007918 */ /* 0x000fc00000000000 */
        /* <DEDUP_REMOVED lines=12> */
.L_x_431:


//--------------------- .text._ZN3cub18CUB_300001_SM_10006detail6reduce28DeviceReduceSingleTileKernelINS2_10policy_hubIdyN4cuda3std3__44plusIdEEE10Policy1000EN6thrust24THRUST_300001_SM_1000_NS6detail15normal_iteratorINSD_10device_ptrIdEEEEPdyS9_ddNS7_10__identityEEEvT0_T1_T2_T3_T4_T6_ --------------------------
	.section	.text._ZN3cub18CUB_300001_SM_10006detail6reduce28DeviceReduceSingleTileKernelINS2_10policy_hubIdyN4cuda3std3__44plusIdEEE10Policy1000EN6thrust24THRUST_300001_SM_1000_NS6detail15normal_iteratorINSD_10device_ptrIdEEEEPdyS9_ddNS7_10__identityEEEvT0_T1_T2_T3_T4_T6_,"ax",@progbits
	.align	128
        .global         _ZN3cub18CUB_300001_SM_10006detail6reduce28DeviceReduceSingleTileKernelINS2_10policy_hubIdyN4cuda3std3__44plusIdEEE10Policy1000EN6thrust24THRUST_300001_SM_1000_NS6detail15normal_iteratorINSD_10device_ptrIdEEEEPdyS9_ddNS7_10__identityEEEvT0_T1_T2_T3_T4_T6_
        .type           _ZN3cub18CUB_300001_SM_10006detail6reduce28DeviceReduceSingleTileKernelINS2_10policy_hubIdyN4cuda3std3__44plusIdEEE10Policy1000EN6thrust24THRUST_300001_SM_1000_NS6detail15normal_iteratorINSD_10device_ptrIdEEEEPdyS9_ddNS7_10__identityEEEvT0_T1_T2_T3_T4_T6_,@function
        .size           _ZN3cub18CUB_300001_SM_10006detail6reduce28DeviceReduceSingleTileKernelINS2_10policy_hubIdyN4cuda3std3__44plusIdEEE10Policy1000EN6thrust24THRUST_300001_SM_1000_NS6detail15normal_iteratorINSD_10device_ptrIdEEEEPdyS9_ddNS7_10__identityEEEvT0_T1_T2_T3_T4_T6_,(.L_x_432 - _ZN3cub18CUB_300001_SM_10006detail6reduce28DeviceReduceSingleTileKernelINS2_10policy_hubIdyN4cuda3std3__44plusIdEEE10Policy1000EN6thrust24THRUST_300001_SM_1000_NS6detail15normal_iteratorINSD_10device_ptrIdEEEEPdyS9_ddNS7_10__identityEEEvT0_T1_T2_T3_T4_T6_)
        .other          _ZN3cub18CUB_300001_SM_10006detail6reduce28DeviceReduceSingleTileKernelINS2_10policy_hubIdyN4cuda3std3__44plusIdEEE10Policy1000EN6thrust24THRUST_300001_SM_1000_NS6detail15normal_iteratorINSD_10device_ptrIdEEEEPdyS9_ddNS7_10__identityEEEvT0_T1_T2_T3_T4_T6_,@"STO_CUDA_ENTRY STV_DEFAULT"
_ZN3cub18CUB_300001_SM_10006detail6reduce28DeviceReduceSingleTileKernelINS2_10policy_hubIdyN4cuda3std3__44plusIdEEE10Policy1000EN6thrust24THRUST_300001_SM_1000_NS6detail15normal_iteratorINSD_10device_ptrIdEEEEPdyS9_ddNS7_10__identityEEEvT0_T1_T2_T3_T4_T6_:
.text._ZN3cub18CUB_300001_SM_10006detail6reduce28DeviceReduceSingleTileKernelINS2_10policy_hubIdyN4cuda3std3__44plusIdEEE10Policy1000EN6thrust24THRUST_300001_SM_1000_NS6detail15normal_iteratorINSD_10device_ptrIdEEEEPdyS9_ddNS7_10__identityEEEvT0_T1_T2_T3_T4_T6_:
[----:B------:R-:W-:Y:S01]  /*0000*/  LDC R1, c[0x0][0x37c] ;  /* 0x0000df00ff017b82 */ /* 0x000fe20000000800 */
[----:B------:R-:W0:Y:S01]  /*0010*/  LDCU.64 UR4, c[0x0][0x390] ;  /* 0x00007200ff0477ac */ /* 0x000e220008000a00 */
[----:B------:R-:W1:Y:S01]  /*0020*/  LDCU.64 UR6, c[0x0][0x358] ;  /* 0x00006b00ff0677ac */ /* 0x000e620008000a00 */
[----:B0-----:R-:W-:Y:S02]  /*0030*/  IMAD.U32 R8, RZ, RZ, UR4 ;  /* 0x00000004ff087e24 */ /* 0x001fe4000f8e00ff */
[----:B------:R-:W-:-:S03]  /*0040*/  IMAD.U32 R9, RZ, RZ, UR5 ;  /* 0x00000005ff097e24 */ /* 0x000fc6000f8e00ff */
[----:B------:R-:W-:-:S04]  /*0050*/  ISETP.NE.U32.AND P0, PT, R8, RZ, PT ;  /* 0x000000ff0800720c */ /* 0x000fc80003f05070 */
[----:B------:R-:W-:-:S13]  /*0060*/  ISETP.NE.AND.EX P0, PT, R9, RZ, PT, P0 ;  /* 0x000000ff0900720c */ /* 0x000fda0003f05300 */
[----:B-1----:R-:W-:Y:S05]  /*0070*/  @P0 BRA `(.L_x_29) ;  /* 0x00000000001c0947 */ /* 0x002fea0003800000 */
[----:B------:R-:W0:Y:S02]  /*0080*/  S2R R0, SR_TID.X ;  /* 0x0000000000007919 */ /* 0x000e240000002100 */
[----:B0-----:R-:W-:-:S13]  /*0090*/  ISETP.NE.AND P0, PT, R0, RZ, PT ;  /* 0x000000ff0000720c */ /* 0x001fda0003f05270 */
[----:B------:R-:W-:Y:S05]  /*00a0*/  @P0 EXIT ;  /* 0x000000000000094d */ /* 0x000fea0003800000 */
[----:B------:R-:W0:Y:S08]  /*00b0*/  LDC.64 R2, c[0x0][0x388] ;  /* 0x0000e200ff027b82 */ /* 0x000e300000000a00 */
[----:B------:R-:W0:Y:S02]  /*00c0*/  LDC.64 R4, c[0x0][0x3a0] ;  /* 0x0000e800ff047b82 */ /* 0x000e240000000a00 */
[----:B0-----:R-:W-:Y:S01]  /*00d0*/  STG.E.64 desc[UR6][R2.64], R4 ;  /* 0x0000000402007986 */ /* 0x001fe2000c101b06 */
[----:B------:R-:W-:Y:S05]  /*00e0*/  EXIT ;  /* 0x000000000000794d */ /* 0x000fea0003800000 */
.L_x_29:
[----:B------:R-:W-:Y:S01]  /*00f0*/  ISETP.GT.U32.AND P0, PT, R8, 0xdff, PT ;  /* 0x00000dff0800780c */ /* 0x000fe20003f04070 */
[----:B------:R-:W-:Y:S03]  /*0100*/  BSSY.RECONVERGENT B0, `(.L_x_30) ;  /* 0x000024d000007945 */ /* 0x000fe60003800200 */
[----:B------:R-:W-:-:S13]  /*0110*/  ISETP.GT.U32.AND.EX P0, PT, R9, RZ, PT, P0 ;  /* 0x000000ff0900720c */ /* 0x000fda0003f04100 */
[----:B------:R-:W-:Y:S05]  /*0120*/  @P0 BRA `(.L_x_31) ;  /* 0x0000001400340947 */ /* 0x000fea0003800000 */
[----:B------:R-:W0:Y:S01]  /*0130*/  S2R R0, SR_TID.X ;  /* 0x0000000000007919 */ /* 0x000e220000002100 */
[----:B------:R-:W-:Y:S01]  /*0140*/  BSSY.RECONVERGENT B1, `(.L_x_32) ;  /* 0x0000009000017945 */ /* 0x000fe20003800200 */
[----:B------:R-:W-:Y:S02]  /*0150*/  CS2R R4, SRZ ;  /* 0x0000000000047805 */ /* 0x000fe4000001ff00 */
[----:B0-----:R-:W-:Y:S01]  /*0160*/  ISETP.GE.U32.AND P0, PT, R0, R8, PT ;  /* 0x000000080000720c */ /* 0x001fe20003f06070 */
[----:B------:R-:W-:-:S12]  /*0170*/  IMAD.MOV.U32 R2, RZ, RZ, R0 ;  /* 0x000000ffff027224 */ /* 0x000fd800078e0000 */
[----:B------:R-:W-:Y:S05]  /*0180*/  @P0 BRA `(.L_x_33) ;  /* 0x0000000000100947 */ /* 0x000fea0003800000 */
[----:B------:R-:W0:Y:S02]  /*0190*/  LDC.64 R4, c[0x0][0x380] ;  /* 0x0000e000ff047b82 */ /* 0x000e240000000a00 */
[----:B0-----:R-:W-:-:S06]  /*01a0*/  IMAD.WIDE.U32 R4, R0, 0x8, R4 ;  /* 0x0000000800047825 */ /* 0x001fcc00078e0004 */
[----:B------:R-:W5:Y:S01]  /*01b0*/  LDG.E.64 R4, desc[UR6][R4.64] ;  /* 0x0000000604047981 */ /* 0x000f62000c1e1b00 */
[----:B------:R-:W-:-:S07]  /*01c0*/  VIADD R2, R0, 0x200 ;  /* 0x0000020000027836 */ /* 0x000fce0000000000 */
.L_x_33:
[----:B------:R-:W-:Y:S05]  /*01d0*/  BSYNC.RECONVERGENT B1 ;  /* 0x0000000000017941 */ /* 0x000fea0003800200 */
.L_x_32:
[----:B------:R-:W-:Y:S01]  /*01e0*/  ISETP.GE.U32.AND P0, PT, R2, R8, PT ;  /* 0x000000080200720c */ /* 0x000fe20003f06070 */
[----:B------:R-:W-:-:S12]  /*01f0*/  BSSY.RECONVERGENT B1, `(.L_x_34) ;  /* 0x000006d000017945 */ /* 0x000fd80003800200 */
[----:B------:R-:W-:Y:S05]  /*0200*/  @P0 BRA `(.L_x_35) ;  /* 0x0000000400ac0947 */ /* 0x000fea0003800000 */
[----:B------:R-:W-:Y:S01]  /*0210*/  LOP3.LUT R3, RZ, R2, RZ, 0x33, !PT ;  /* 0x00000002ff037212 */ /* 0x000fe200078e33ff */
[----:B------:R-:W-:Y:S04]  /*0220*/  BSSY.RECONVERGENT B2, `(.L_x_36) ;  /* 0x0000033000027945 */ /* 0x000fe80003800200 */
[----:B------:R-:W-:-:S05]  /*0230*/  IMAD.IADD R6, R3, 0x1, R8 ;  /* 0x0000000103067824 */ /* 0x000fca00078e0208 */
[C---:B------:R-:W-:Y:S02]  /*0240*/  ISETP.GE.U32.AND P1, PT, R6.reuse, 0x1e00, PT ;  /* 0x00001e000600780c */ /* 0x040fe40003f26070 */
[----:B------:R-:W-:-:S04]  /*0250*/  LEA.HI R3, R6, 0x1, RZ, 0x17 ;  /* 0x0000000106037811 */ /* 0x000fc800078fb8ff */
[----:B------:R-:W-:-:S04]  /*0260*/  LOP3.LUT R43, R3, 0xf, RZ, 0xc0, !PT ;  /* 0x0000000f032b7812 */ /* 0x000fc800078ec0ff */
[----:B------:R-:W-:-:S03]  /*0270*/  ISETP.NE.AND P0, PT, R43, RZ, PT ;  /* 0x000000ff2b00720c */ /* 0x000fc60003f05270 */
[----:B------:R-:W-:Y:S10]  /*0280*/  @!P1 BRA `(.L_x_37) ;  /* 0x0000000000b09947 */ /* 0x000ff40003800000 */
[----:B------:R-:W0:Y:S01]  /*0290*/  LDC.64 R6, c[0x0][0x380] ;  /* 0x0000e000ff067b82 */ /* 0x000e220000000a00 */
[----:B------:R-:W-:-:S05]  /*02a0*/  LOP3.LUT R42, R3, 0xfffff0, RZ, 0xc0, !PT ;  /* 0x00fffff0032a7812 */ /* 0x000fca00078ec0ff */
[----:B------:R-:W-:Y:S02]  /*02b0*/  IMAD.MOV R42, RZ, RZ, -R42 ;  /* 0x000000ffff2a7224 */ /* 0x000fe400078e0a2a */
[----:B0-----:R-:W-:-:S03]  /*02c0*/  IMAD.WIDE.U32 R6, R2, 0x8, R6 ;  /* 0x0000000802067825 */ /* 0x001fc600078e0006 */
[----:B------:R-:W-:-:S05]  /*02d0*/  IADD3 R6, P1, PT, R6, 0x8000, RZ ;  /* 0x0000800006067810 */ /* 0x000fca0007f3e0ff */
[----:B------:R-:W-:-:S08]  /*02e0*/  IMAD.X R7, RZ, RZ, R7, P1 ;  /* 0x000000ffff077224 */ /* 0x000fd000008e0607 */
.L_x_38:
[----:B------:R-:W2:Y:S04]  /*02f0*/  LDG.E.64 R10, desc[UR6][R6.64+-0x8000] ;  /* 0xff800006060a7981 */ /* 0x000ea8000c1e1b00 */
[----:B------:R-:W3:Y:S04]  /*0300*/  LDG.E.64 R12, desc[UR6][R6.64+-0x7000] ;  /* 0xff900006060c7981 */ /* 0x000ee8000c1e1b00 */
[----:B------:R-:W4:Y:S04]  /*0310*/  LDG.E.64 R14, desc[UR6][R6.64+-0x6000] ;  /* 0xffa00006060e7981 */ /* 0x000f28000c1e1b00 */
        /* <DEDUP_REMOVED lines=12> */
[----:B------:R0:W4:Y:S01]  /*03e0*/  LDG.E.64 R40, desc[UR6][R6.64+0x7000] ;  /* 0x0070000606287981 */ /* 0x000122000c1e1b00 */
[----:B------:R-:W-:-:S02]  /*03f0*/  VIADD R42, R42, 0x10 ;  /* 0x000000102a2a7836 */ /* 0x000fc40000000000 */
[----:B------:R-:W-:-:S03]  /*0400*/  VIADD R2, R2, 0x2000 ;  /* 0x0000200002027836 */ /* 0x000fc60000000000 */
[----:B------:R-:W-:Y:S02]  /*0410*/  ISETP.NE.AND P1, PT, R42, RZ, PT ;  /* 0x000000ff2a00720c */ /* 0x000fe40003f25270 */
[----:B0-----:R-:W-:-:S05]  /*0420*/  IADD3 R6, P2, PT, R6, 0x10000, RZ ;  /* 0x0001000006067810 */ /* 0x001fca0007f5e0ff */
[----:B------:R-:W-:Y:S01]  /*0430*/  IMAD.X R7, RZ, RZ, R7, P2 ;  /* 0x000000ffff077224 */ /* 0x000fe200010e0607 */
[----:B--2--5:R-:W-:-:S08]  /*0440*/  DADD R10, R10, R4 ;  /* 0x000000000a0a7229 */ /* 0x024fd00000000004 */
[----:B---3--:R-:W-:-:S08]  /*0450*/  DADD R10, R10, R12 ;  /* 0x000000000a0a7229 */ /* 0x008fd0000000000c */
[----:B----4-:R-:W-:-:S08]  /*0460*/  DADD R10, R10, R14 ;  /* 0x000000000a0a7229 */ /* 0x010fd0000000000e */
[----:B------:R-:W-:-:S08]  /*0470*/  DADD R10, R10, R16 ;  /* 0x000000000a0a7229 */ /* 0x000fd00000000010 */
        /* <DEDUP_REMOVED lines=11> */
[----:B------:R-:W-:Y:S01]  /*0530*/  DADD R4, R10, R40 ;  /* 0x000000000a047229 */ /* 0x000fe20000000028 */
[----:B------:R-:W-:Y:S10]  /*0540*/  @P1 BRA `(.L_x_38) ;  /* 0xfffffffc00681947 */ /* 0x000ff4000383ffff */
.L_x_37:
[----:B------:R-:W-:Y:S05]  /*0550*/  BSYNC.RECONVERGENT B2 ;  /* 0x0000000000027941 */ /* 0x000fea0003800200 */
.L_x_36:
[----:B------:R-:W-:Y:S05]  /*0560*/  @!P0 BRA `(.L_x_35) ;  /* 0x0000000000d48947 */ /* 0x000fea0003800000 */
[----:B------:R-:W-:Y:S01]  /*0570*/  ISETP.GE.U32.AND P0, PT, R43, 0x8, PT ;  /* 0x000000082b00780c */ /* 0x000fe20003f06070 */
[----:B------:R-:W-:Y:S01]  /*0580*/  BSSY.RECONVERGENT B2, `(.L_x_39) ;  /* 0x0000017000027945 */ /* 0x000fe20003800200 */
[----:B------:R-:W-:-:S04]  /*0590*/  LOP3.LUT R26, R3, 0x7, RZ, 0xc0, !PT ;  /* 0x00000007031a7812 */ /* 0x000fc800078ec0ff */
[----:B------:R-:W-:-:S07]  /*05a0*/  ISETP.NE.AND P1, PT, R26, RZ, PT ;  /* 0x000000ff1a00720c */ /* 0x000fce0003f25270 */
[----:B------:R-:W-:Y:S06]  /*05b0*/  @!P0 BRA `(.L_x_40) ;  /* 0x00000000004c8947 */ /* 0x000fec0003800000 */
[----:B------:R-:W0:Y:S02]  /*05c0*/  LDC.64 R6, c[0x0][0x380] ;  /* 0x0000e000ff067b82 */ /* 0x000e240000000a00 */
[----:B0-----:R-:W-:-:S05]  /*05d0*/  IMAD.WIDE R6, R2, 0x8, R6 ;  /* 0x0000000802067825 */ /* 0x001fca00078e0206 */
        /* <DEDUP_REMOVED lines=17> */
.L_x_40:
[----:B------:R-:W-:Y:S05]  /*06f0*/  BSYNC.RECONVERGENT B2 ;  /* 0x0000000000027941 */ /* 0x000fea0003800200 */
.L_x_39:
        /* <DEDUP_REMOVED lines=17> */
.L_x_42:
[----:B------:R-:W-:Y:S05]  /*0810*/  BSYNC.RECONVERGENT B2 ;  /* 0x0000000000027941 */ /* 0x000fea0003800200 */
.L_x_41:
[----:B------:R-:W-:Y:S05]  /*0820*/  @!P1 BRA `(.L_x_35) ;  /* 0x0000000000249947 */ /* 0x000fea0003800000 */
[----:B------:R-:W0:Y:S01]  /*0830*/  LDC.64 R10, c[0x0][0x380] ;  /* 0x0000e000ff0a7b82 */ /* 0x000e220000000a00 */
[----:B------:R-:W-:-:S07]  /*0840*/  IMAD.MOV R3, RZ, RZ, -R3 ;  /* 0x000000ffff037224 */ /* 0x000fce00078e0a03 */
.L_x_43:
[----:B0-----:R-:W-:-:S06]  /*0850*/  IMAD.WIDE R6, R2, 0x8, R10 ;  /* 0x0000000802067825 */ /* 0x001fcc00078e020a */
[----:B------:R-:W2:Y:S01]  /*0860*/  LDG.E.64 R6, desc[UR6][R6.64] ;  /* 0x0000000606067981 */ /* 0x000ea2000c1e1b00 */
[----:B------:R-:W-:Y:S02]  /*0870*/  VIADD R3, R3, 0x1 ;  /* 0x0000000103037836 */ /* 0x000fe40000000000 */
[----:B------:R-:W-:-:S03]  /*0880*/  VIADD R2, R2, 0x200 ;  /* 0x0000020002027836 */ /* 0x000fc60000000000 */
[----:B------:R-:W-:Y:S01]  /*0890*/  ISETP.NE.AND P0, PT, R3, RZ, PT ;  /* 0x000000ff0300720c */ /* 0x000fe20003f05270 */
[----:B--2--5:R-:W-:-:S12]  /*08a0*/  DADD R4, R6, R4 ;  /* 0x0000000006047229 */ /* 0x024fd80000000004 */
[----:B------:R-:W-:Y:S05]  /*08b0*/  @P0 BRA `(.L_x_43) ;  /* 0xfffffffc00e40947 */ /* 0x000fea000383ffff */
.L_x_35:
[----:B------:R-:W-:Y:S05]  /*08c0*/  BSYNC.RECONVERGENT B1 ;  /* 0x0000000000017941 */ /* 0x000fea0003800200 */
.L_x_34:
[----:B------:R-:W-:-:S04]  /*08d0*/  ISETP.GE.U32.AND P0, PT, R8, 0x200, PT ;  /* 0x000002000800780c */ /* 0x000fc80003f06070 */
[----:B------:R-:W-:-:S13]  /*08e0*/  ISETP.GE.U32.AND.EX P0, PT, R9, RZ, PT, P0 ;  /* 0x000000ff0900720c */ /* 0x000fda0003f06100 */
        /* <DEDUP_REMOVED lines=26> */
[----:B-1----:R-:W-:Y:S01]  /*0a90*/  @!P1 LEA R9, R11, R8, 0x18 ;  /* 0x000000080b099211 */ /* 0x002fe200078ec0ff */
[----:B0-----:R-:W-:-:S10]  /*0aa0*/  DADD R2, R2, R4 ;  /* 0x0000000002027229 */ /* 0x001fd40000000004 */
[----:B------:R-:W-:Y:S02]  /*0ab0*/  FSEL R6, R4, R2, P0 ;  /* 0x0000000204067208 */ /* 0x000fe40000000000 */
[----:B------:R-:W-:Y:S02]  /*0ac0*/  FSEL R7, R5, R3, P0 ;  /* 0x0000000305077208 */ /* 0x000fe40000000000 */
[----:B------:R-:W-:Y:S01]  /*0ad0*/  @!P1 SHF.R.U32.HI R4, RZ, 0x2, R0 ;  /* 0x00000002ff049819 */ /* 0x000fe20000011600 */
[----:B------:R-:W-:Y:S01]  /*0ae0*/  SHFL.DOWN PT, R2, R6, 0x10, 0x1f ;  /* 0x0a001f0006027f89 */ /* 0x000fe200000e0000 */
[----:B------:R-:W-:Y:S02]  /*0af0*/  ISETP.GT.AND P0, PT, R10, 0xf, PT ;  /* 0x0000000f0a00780c */ /* 0x000fe40003f04270 */
[----:B------:R-:W-:Y:S01]  /*0b00*/  @!P1 LOP3.LUT R8, R4, 0xf8, RZ, 0xc0, !PT ;  /* 0x000000f804089812 */ /* 0x000fe200078ec0ff */
[----:B------:R-:W0:Y:S04]  /*0b10*/  SHFL.DOWN PT, R3, R7, 0x10, 0x1f ;  /* 0x0a001f0007037f89 */ /* 0x000e2800000e0000 */
[----:B------:R-:W-:Y:S01]  /*0b20*/  @!P1 IMAD.IADD R9, R8, 0x1, R9 ;  /* 0x0000000108099824 */ /* 0x000fe200078e0209 */
[----:B0-----:R-:W-:-:S07]  /*0b30*/  DADD R4, R2, R6 ;  /* 0x0000000002047229 */ /* 0x001fce0000000006 */
[----:B------:R0:W-:Y:S01]  /*0b40*/  @!P1 STS.64 [R9+0x10], R4 ;  /* 0x0000100409009388 */ /* 0x0001e20000000a00 */
[----:B------:R-:W-:Y:S01]  /*0b50*/  BAR.SYNC.DEFER_BLOCKING 0x0 ;  /* 0x0000000000007b1d */ /* 0x000fe20000010000 */
[----:B------:R-:W-:Y:S02]  /*0b60*/  ISETP.NE.AND P1, PT, R0, RZ, PT ;  /* 0x000000ff0000720c */ /* 0x000fe40003f25270 */
[----:B------:R-:W-:Y:S02]  /*0b70*/  FSEL R2, R6, R4, P0 ;  /* 0x0000000406027208 */ /* 0x000fe40000000000 */
[----:B------:R-:W-:-:S09]  /*0b80*/  FSEL R3, R7, R5, P0 ;  /* 0x0000000507037208 */ /* 0x000fd20000000000 */
[----:B0-----:R-:W-:Y:S05]  /*0b90*/  @P1 BRA `(.L_x_45) ;  /* 0x00000018008c1947 */ /* 0x001fea0003800000 */
[----:B------:R-:W0:Y:S01]  /*0ba0*/  S2UR UR5, SR_CgaCtaId ;  /* 0x00000000000579c3 */ /* 0x000e220000008800 */
[----:B------:R-:W-:Y:S02]  /*0bb0*/  UMOV UR4, 0x400 ;  /* 0x0000040000047882 */ /* 0x000fe40000000000 */
[----:B0-----:R-:W-:-:S09]  /*0bc0*/  ULEA UR4, UR5, UR4, 0x18 ;  /* 0x0000000405047291 */ /* 0x001fd2000f8ec0ff */
[----:B------:R-:W0:Y:S04]  /*0bd0*/  LDS.64 R4, [UR4+0x18] ;  /* 0x00001804ff047984 */ /* 0x000e280008000a00 */
        /* <DEDUP_REMOVED lines=23> */
.L_x_44:
[----:B------:R-:W-:Y:S01]  /*0d50*/  LOP3.LUT R2, R0, 0x3e0, RZ, 0xc0, !PT ;  /* 0x000003e000027812 */ /* 0x000fe200078ec0ff */
[----:B------:R-:W0:Y:S03]  /*0d60*/  S2R R12, SR_LANEID ;  /* 0x00000000000c7919 */ /* 0x000e260000000000 */
[----:B------:R-:W-:Y:S01]  /*0d70*/  LOP3.LUT R7, RZ, R2, RZ, 0x33, !PT ;  /* 0x00000002ff077212 */ /* 0x000fe200078e33ff */
[----:B------:R-:W-:-:S04]  /*0d80*/  VIADD R3, R2, 0x20 ;  /* 0x0000002002037836 */ /* 0x000fc80000000000 */
[----:B------:R-:W-:Y:S01]  /*0d90*/  IMAD.IADD R7, R7, 0x1, R8 ;  /* 0x0000000107077824 */ /* 0x000fe200078e0208 */
[----:B------:R-:W-:-:S04]  /*0da0*/  ISETP.GT.U32.AND P0, PT, R3, R8, PT ;  /* 0x000000080300720c */ /* 0x000fc80003f04070 */
[----:B------:R-:W-:-:S05]  /*0db0*/  SEL R13, R7, 0x1f, P0 ;  /* 0x0000001f070d7807 */ /* 0x000fca0000000000 */
[----:B-----5:R-:W-:Y:S04]  /*0dc0*/  SHFL.DOWN PT, R2, R4, 0x1, R13 ;  /* 0x0820000004027989 */ /* 0x020fe800000e000d */
[----:B------:R-:W1:Y:S01]  /*0dd0*/  SHFL.DOWN PT, R3, R5, 0x1, R13 ;  /* 0x0820000005037989 */ /* 0x000e6200000e000d */
[C---:B0-----:R-:W-:Y:S01]  /*0de0*/  ISETP.GE.AND P0, PT, R12.reuse, R13, PT ;  /* 0x0000000d0c00720c */ /* 0x041fe20003f06270 */
[C---:B------:R-:W-:Y:S01]  /*0df0*/  VIADD R10, R12.reuse, 0x2 ;  /* 0x000000020c0a7836 */ /* 0x040fe20000000000 */
[----:B------:R-:W-:Y:S01]  /*0e00*/  ISETP.NE.AND P1, PT, R12, RZ, PT ;  /* 0x000000ff0c00720c */ /* 0x000fe20003f25270 */
[----:B-1----:R-:W-:-:S10]  /*0e10*/  DADD R2, R2, R4 ;  /* 0x0000000002027229 */ /* 0x002fd40000000004 */
[----:B------:R-:W-:Y:S01]  /*0e20*/  FSEL R6, R2, R4, !P0 ;  /* 0x0000000402067208 */ /* 0x000fe20004000000 */
[----:B------:R-:W-:Y:S01]  /*0e30*/  VIADD R4, R12, 0x4 ;  /* 0x000000040c047836 */ /* 0x000fe20000000000 */
[----:B------:R-:W-:Y:S02]  /*0e40*/  FSEL R7, R3, R5, !P0 ;  /* 0x0000000503077208 */ /* 0x000fe40004000000 */
[----:B------:R-:W-:Y:S01]  /*0e50*/  ISETP.GT.AND P0, PT, R10, R13, PT ;  /* 0x0000000d0a00720c */ /* 0x000fe20003f04270 */
[----:B------:R-:W-:Y:S04]  /*0e60*/  SHFL.DOWN PT, R2, R6, 0x2, R13 ;  /* 0x0840000006027989 */ /* 0x000fe800000e000d */
[----:B------:R-:W0:Y:S02]  /*0e70*/  SHFL.DOWN PT, R3, R7, 0x2, R13 ;  /* 0x0840000007037989 */ /* 0x000e2400000e000d */
[----:B0-----:R-:W-:-:S10]  /*0e80*/  DADD R2, R2, R6 ;  /* 0x0000000002027229 */ /* 0x001fd40000000006 */
[----:B------:R-:W-:Y:S01]  /*0e90*/  FSEL R10, R6, R2, P0 ;  /* 0x00000002060a7208 */ /* 0x000fe20000000000 */
[----:B------:R-:W-:Y:S01]  /*0ea0*/  VIADD R6, R12, 0x8 ;  /* 0x000000080c067836 */ /* 0x000fe20000000000 */
[----:B------:R-:W-:Y:S02]  /*0eb0*/  FSEL R11, R7, R3, P0 ;  /* 0x00000003070b7208 */ /* 0x000fe40000000000 */
[----:B------:R-:W-:Y:S01]  /*0ec0*/  ISETP.GT.AND P0, PT, R4, R13, PT ;  /* 0x0000000d0400720c */ /* 0x000fe20003f04270 */
[----:B------:R-:W-:Y:S04]  /*0ed0*/  SHFL.DOWN PT, R2, R10, 0x4, R13 ;  /* 0x088000000a027989 */ /* 0x000fe800000e000d */
[----:B------:R-:W0:Y:S02]  /*0ee0*/  SHFL.DOWN PT, R3, R11, 0x4, R13 ;  /* 0x088000000b037989 */ /* 0x000e2400000e000d */
[----:B0-----:R-:W-:-:S10]  /*0ef0*/  DADD R2, R2, R10 ;  /* 0x0000000002027229 */ /* 0x001fd4000000000a */
[----:B------:R-:W-:Y:S02]  /*0f00*/  FSEL R4, R10, R2, P0 ;  /* 0x000000020a047208 */ /* 0x000fe40000000000 */
[----:B------:R-:W-:Y:S02]  /*0f10*/  FSEL R5, R11, R3, P0 ;  /* 0x000000030b057208 */ /* 0x000fe40000000000 */
[----:B------:R-:W-:Y:S01]  /*0f20*/  ISETP.GT.AND P0, PT, R6, R13, PT ;  /* 0x0000000d0600720c */ /* 0x000fe20003f04270 */
[----:B------:R-:W-:Y:S01]  /*0f30*/  SHFL.DOWN PT, R2, R4, 0x8, R13 ;  /* 0x0900000004027989 */ /* 0x000fe200000e000d */
[----:B------:R-:W-:-:S03]  /*0f40*/  @!P1 MOV R10, 0x400 ;  /* 0x00000400000a9802 */ /* 0x000fc60000000f00 */
[----:B------:R-:W0:Y:S01]  /*0f50*/  SHFL.DOWN PT, R3, R5, 0x8, R13 ;  /* 0x0900000005037989 */ /* 0x000e2200000e000d */
[----:B------:R-:W1:Y:S01]  /*0f60*/  @!P1 S2R R11, SR_CgaCtaId ;  /* 0x00000000000b9919 */ /* 0x000e620000008800 */
[----:B0-----:R-:W-:-:S10]  /*0f70*/  DADD R2, R2, R4 ;  /* 0x0000000002027229 */ /* 0x001fd40000000004 */
[----:B------:R-:W-:Y:S01]  /*0f80*/  FSEL R6, R4, R2, P0 ;  /* 0x0000000204067208 */ /* 0x000fe20000000000 */
[----:B------:R-:W-:Y:S01]  /*0f90*/  VIADD R4, R12, 0x10 ;  /* 0x000000100c047836 */ /* 0x000fe20000000000 */
[----:B------:R-:W-:Y:S02]  /*0fa0*/  FSEL R7, R5, R3, P0 ;  /* 0x0000000305077208 */ /* 0x000fe40000000000 */
[----:B------:R-:W-:Y:S01]  /*0fb0*/  @!P1 SHF.R.U32.HI R5, RZ, 0x2, R0 ;  /* 0x00000002ff059819 */ /* 0x000fe20000011600 */
[----:B------:R-:W-:Y:S01]  /*0fc0*/  SHFL.DOWN PT, R2, R6, 0x10, R13 ;  /* 0x0a00000006027989 */ /* 0x000fe200000e000d */
[----:B-1----:R-:W-:Y:S02]  /*0fd0*/  @!P1 LEA R10, R11, R10, 0x18 ;  /* 0x0000000a0b0a9211 */ /* 0x002fe400078ec0ff */
[----:B------:R-:W-:Y:S01]  /*0fe0*/  @!P1 LOP3.LUT R5, R5, 0xf8, RZ, 0xc0, !PT ;  /* 0x000000f805059812 */ /* 0x000fe200078ec0ff */
[----:B------:R-:W0:Y:S01]  /*0ff0*/  SHFL.DOWN PT, R3, R7, 0x10, R13 ;  /* 0x0a00000007037989 */ /* 0x000e2200000e000d */
[----:B------:R-:W-:-:S03]  /*1000*/  ISETP.GT.AND P0, PT, R4, R13, PT ;  /* 0x0000000d0400720c */ /* 0x000fc60003f04270 */
[----:B------:R-:W-:Y:S01]  /*1010*/  @!P1 IMAD.IADD R5, R5, 0x1, R10 ;  /* 0x0000000105059824 */ /* 0x000fe200078e020a */
[----:B0-----:R-:W-:-:S10]  /*1020*/  DADD R2, R2, R6 ;  /* 0x0000000002027229 */ /* 0x001fd40000000006 */
[----:B------:R-:W-:Y:S02]  /*1030*/  FSEL R2, R6, R2, P0 ;  /* 0x0000000206027208 */ /* 0x000fe40000000000 */
[----:B------:R-:W-:-:S05]  /*1040*/  FSEL R3, R7, R3, P0 ;  /* 0x0000000307037208 */ /* 0x000fca0000000000 */
[----:B------:R0:W-:Y:S01]  /*1050*/  @!P1 STS.64 [R5+0x10], R2 ;  /* 0x0000100205009388 */ /* 0x0001e20000000a00 */
[----:B------:R-:W-:Y:S01]  /*1060*/  BAR.SYNC.DEFER_BLOCKING 0x0 ;  /* 0x0000000000007b1d */ /* 0x000fe20000010000 */
[----:B------:R-:W-:-:S13]  /*1070*/  ISETP.NE.AND P1, PT, R0, RZ, PT ;  /* 0x000000ff0000720c */ /* 0x000fda0003f25270 */
[----:B0-----:R-:W-:Y:S05]  /*1080*/  @P1 BRA `(.L_x_45) ;  /* 0x0000001400501947 */ /* 0x001fea0003800000 */
[----:B------:R-:W0:Y:S01]  /*1090*/  S2UR UR5, SR_CgaCtaId ;  /* 0x00000000000579c3 */ /* 0x000e220000008800 */
[----:B------:R-:W-:Y:S01]  /*10a0*/  UMOV UR4, 0x400 ;  /* 0x0000040000047882 */ /* 0x000fe20000000000 */
[----:B------:R-:W-:-:S04]  /*10b0*/  ISETP.GT.U32.AND P0, PT, R8, 0x20, PT ;  /* 0x000000200800780c */ /* 0x000fc80003f04070 */
[----:B------:R-:W-:Y:S01]  /*10c0*/  ISETP.GT.U32.AND.EX P0, PT, R9, RZ, PT, P0 ;  /* 0x000000ff0900720c */ /* 0x000fe20003f04100 */
[----:B0-----:R-:W-:-:S09]  /*10d0*/  ULEA UR4, UR5, UR4, 0x18 ;  /* 0x0000000405047291 */ /* 0x001fd2000f8ec0ff */
[----:B------:R-:W0:Y:S04]  /*10e0*/  LDS.64 R4, [UR4+0x18] ;  /* 0x00001804ff047984 */ /* 0x000e280008000a00 */
[----:B------:R-:W1:Y:S01]  /*10f0*/  LDS.128 R12, [UR4+0x20] ;  /* 0x00002004ff0c7984 */ /* 0x000e620008000c00 */
[----:B0-----:R-:W-:-:S10]  /*1100*/  DADD R4, R2, R4 ;  /* 0x0000000002047229 */ /* 0x001fd40000000004 */
[----:B------:R-:W-:Y:S02]  /*1110*/  FSEL R2, R4, R2, P0 ;  /* 0x0000000204027208 */ /* 0x000fe40000000000 */
[----:B------:R-:W-:Y:S02]  /*1120*/  FSEL R3, R5, R3, P0 ;  /* 0x0000000305037208 */ /* 0x000fe40000000000 */
[----:B------:R-:W0:Y:S01]  /*1130*/  LDS.128 R4, [UR4+0x30] ;  /* 0x00003004ff047984 */ /* 0x000e220008000c00 */
[----:B------:R-:W-:-:S03]  /*1140*/  ISETP.GT.U32.AND P0, PT, R8, 0x40, PT ;  /* 0x000000400800780c */ /* 0x000fc60003f04070 */
[----:B-1----:R-:W-:Y:S01]  /*1150*/  DADD R12, R12, R2 ;  /* 0x000000000c0c7229 */ /* 0x002fe20000000002 */
[----:B------:R-:W-:-:S09]  /*1160*/  ISETP.GT.U32.AND.EX P0, PT, R9, RZ, PT, P0 ;  /* 0x000000ff0900720c */ /* 0x000fd20003f04100 */
[----:B------:R-:W-:Y:S02]  /*1170*/  FSEL R2, R12, R2, P0 ;  /* 0x000000020c027208 */ /* 0x000fe40000000000 */
[----:B------:R-:W-:Y:S02]  /*1180*/  FSEL R3, R13, R3, P0 ;  /* 0x000000030d037208 */ /* 0x000fe40000000000 */
[----:B------:R-:W-:-:S04]  /*1190*/  ISETP.GT.U32.AND P0, PT, R8, 0x60, PT ;  /* 0x000000600800780c */ /* 0x000fc80003f04070 */
[----:B------:R-:W-:Y:S01]  /*11a0*/  DADD R14, R2, R14 ;  /* 0x00000000020e7229 */ /* 0x000fe2000000000e */
[----:B------:R-:W-:-:S09]  /*11b0*/  ISETP.GT.U32.AND.EX P0, PT, R9, RZ, PT, P0 ;  /* 0x000000ff0900720c */ /* 0x000fd20003f04100 */
[----:B------:R-:W-:Y:S02]  /*11c0*/  FSEL R2, R14, R2, P0 ;  /* 0x000000020e027208 */ /* 0x000fe40000000000 */
[----:B------:R-:W-:Y:S02]  /*11d0*/  FSEL R3, R15, R3, P0 ;  /* 0x000000030f037208 */ /* 0x000fe40000000000 */
[----:B------:R-:W1:Y:S01]  /*11e0*/  LDS.128 R12, [UR4+0x40] ;  /* 0x00004004ff0c7984 */ /* 0x000e620008000c00 */
[----:B------:R-:W-:-:S03]  /*11f0*/  ISETP.GT.U32.AND P0, PT, R8, 0x80, PT ;  /* 0x000000800800780c */ /* 0x000fc60003f04070 */
[----:B0-----:R-:W-:Y:S01]  /*1200*/  DADD R4, R4, R2 ;  /* 0x0000000004047229 */ /* 0x001fe20000000002 */
        /* <DEDUP_REMOVED lines=52> */
[----:B------:R-:W-:-:S04]  /*1550*/  ISETP.GT.U32.AND P0, PT, R8, 0x1c0, PT ;  /* 0x000001c00800780c */ /* 0x000fc80003f04070 */
        /* <DEDUP_REMOVED lines=8> */
[----:B------:R-:W-:Y:S01]  /*15e0*/  FSEL R3, R15, R3, P0 ;  /* 0x000000030f037208 */ /* 0x000fe20000000000 */
[----:B------:R-:W-:Y:S06]  /*15f0*/  BRA `(.L_x_45) ;  /* 0x0000000c00f47947 */ /* 0x000fec0003800000 */
.L_x_31:
[----:B------:R-:W0:Y:S01]  /*1600*/  S2R R0, SR_TID.X ;  /* 0x0000000000007919 */ /* 0x000e220000002100 */
[----:B------:R-:W0:Y:S02]  /*1610*/  LDC.64 R4, c[0x0][0x380] ;  /* 0x0000e000ff047b82 */ /* 0x000e240000000a00 */
[----:B0-----:R-:W-:-:S05]  /*1620*/  IMAD.WIDE.U32 R4, R0, 0x8, R4 ;  /* 0x0000000800047825 */ /* 0x001fca00078e0004 */
[----:B------:R-:W2:Y:S04]  /*1630*/  LDG.E.64 R2, desc[UR6][R4.64] ;  /* 0x0000000604027981 */ /* 0x000ea8000c1e1b00 */
[----:B------:R-:W2:Y:S04]  /*1640*/  LDG.E.64 R6, desc[UR6][R4.64+0x1000] ;  /* 0x0010000604067981 */ /* 0x000ea8000c1e1b00 */
[----:B------:R-:W3:Y:S04]  /*1650*/  LDG.E.64 R10, desc[UR6][R4.64+0x2000] ;  /* 0x00200006040a7981 */ /* 0x000ee8000c1e1b00 */
[----:B------:R-:W4:Y:S04]  /*1660*/  LDG.E.64 R12, desc[UR6][R4.64+0x3000] ;  /* 0x00300006040c7981 */ /* 0x000f28000c1e1b00 */
[----:B------:R-:W5:Y:S04]  /*1670*/  LDG.E.64 R14, desc[UR6][R4.64+0x4000] ;  /* 0x00400006040e7981 */ /* 0x000f68000c1e1b00 */
[----:B------:R-:W5:Y:S04]  /*1680*/  LDG.E.64 R16, desc[UR6][R4.64+0x5000] ;  /* 0x0050000604107981 */ /* 0x000f68000c1e1b00 */
[----:B------:R-:W5:Y:S01]  /*1690*/  LDG.E.64 R18, desc[UR6][R4.64+0x6000] ;  /* 0x0060000604127981 */ /* 0x000f62000c1e1b00 */
[----:B--2---:R-:W-:-:S08]  /*16a0*/  DADD R2, R2, R6 ;  /* 0x0000000002027229 */ /* 0x004fd00000000006 */
[----:B---3--:R-:W-:-:S08]  /*16b0*/  DADD R2, R10, R2 ;  /* 0x000000000a027229 */ /* 0x008fd00000000002 */
[----:B----4-:R-:W-:Y:S01]  /*16c0*/  DADD R2, R12, R2 ;  /* 0x000000000c027229 */ /* 0x010fe20000000002 */
[----:B------:R-:W-:-:S04]  /*16d0*/  IADD3 R12, P1, PT, R8, -0xe00, RZ ;  /* 0xfffff200080c7810 */ /* 0x000fc80007f3e0ff */
[----:B------:R-:W-:Y:S02]  /*16e0*/  ISETP.GE.U32.AND P0, PT, R12, 0xe00, PT ;  /* 0x00000e000c00780c */ /* 0x000fe40003f06070 */
[----:B------:R-:W-:Y:S01]  /*16f0*/  IADD3.X R13, PT, PT, R9, -0x1, RZ, P1, !PT ;  /* 0xffffffff090d7810 */ /* 0x000fe20000ffe4ff */
[----:B-----5:R-:W-:-:S03]  /*1700*/  DADD R2, R14, R2 ;  /* 0x000000000e027229 */ /* 0x020fc60000000002 */
[----:B------:R-:W-:-:S05]  /*1710*/  ISETP.GE.U32.AND.EX P0, PT, R13, RZ, PT, P0 ;  /* 0x000000ff0d00720c */ /* 0x000fca0003f06100 */
[----:B------:R-:W-:-:S08]  /*1720*/  DADD R2, R16, R2 ;  /* 0x0000000010027229 */ /* 0x000fd00000000002 */
[----:B------:R-:W-:Y:S01]  /*1730*/  DADD R6, R18, R2 ;  /* 0x0000000012067229 */ /* 0x000fe20000000002 */
[----:B------:R-:W-:Y:S02]  /*1740*/  IMAD.MOV.U32 R3, RZ, RZ, 0xe00 ;  /* 0x00000e00ff037424 */ /* 0x000fe400078e00ff */
[----:B------:R-:W-:Y:S01]  /*1750*/  IMAD.MOV.U32 R2, RZ, RZ, RZ ;  /* 0x000000ffff027224 */ /* 0x000fe200078e00ff */
[----:B------:R-:W-:Y:S07]  /*1760*/  @!P0 BRA `(.L_x_46) ;  /* 0x0000000000748947 */ /* 0x000fee0003800000 */
[----:B------:R-:W0:Y:S01]  /*1770*/  LDC.64 R8, c[0x0][0x390] ;  /* 0x0000e400ff087b82 */ /* 0x000e220000000a00 */
[----:B------:R-:W-:Y:S02]  /*1780*/  IMAD.MOV.U32 R3, RZ, RZ, 0xe00 ;  /* 0x00000e00ff037424 */ /* 0x000fe400078e00ff */
[----:B------:R-:W-:-:S07]  /*1790*/  IMAD.MOV.U32 R2, RZ, RZ, RZ ;  /* 0x000000ffff027224 */ /* 0x000fce00078e00ff */
.L_x_48:
[----:B------:R-:W-:-:S04]  /*17a0*/  LEA R16, P0, R3, R4, 0x3 ;  /* 0x0000000403107211 */ /* 0x000fc800078018ff */
[----:B------:R-:W-:-:S05]  /*17b0*/  LEA.HI.X R17, R3, R5, R2, 0x3, P0 ;  /* 0x0000000503117211 */ /* 0x000fca00000f1c02 */
[----:B------:R-:W2:Y:S04]  /*17c0*/  LDG.E.64 R18, desc[UR6][R16.64] ;  /* 0x0000000610127981 */ /* 0x000ea8000c1e1b00 */
[----:B------:R-:W3:Y:S04]  /*17d0*/  LDG.E.64 R20, desc[UR6][R16.64+0x1000] ;  /* 0x0010000610147981 */ /* 0x000ee8000c1e1b00 */
[----:B------:R-:W4:Y:S04]  /*17e0*/  LDG.E.64 R22, desc[UR6][R16.64+0x2000] ;  /* 0x0020000610167981 */ /* 0x000f28000c1e1b00 */
[----:B------:R-:W5:Y:S04]  /*17f0*/  LDG.E.64 R24, desc[UR6][R16.64+0x3000] ;  /* 0x0030000610187981 */ /* 0x000f68000c1e1b00 */
[----:B------:R-:W5:Y:S04]  /*1800*/  LDG.E.64 R26, desc[UR6][R16.64+0x4000] ;  /* 0x00400006101a7981 */ /* 0x000f68000c1e1b00 */
[----:B------:R-:W5:Y:S04]  /*1810*/  LDG.E.64 R10, desc[UR6][R16.64+0x5000] ;  /* 0x00500006100a7981 */ /* 0x000f68000c1e1b00 */
[----:B------:R-:W5:Y:S01]  /*1820*/  LDG.E.64 R14, desc[UR6][R16.64+0x6000] ;  /* 0x00600006100e7981 */ /* 0x000f62000c1e1b00 */
[----:B--2---:R-:W-:Y:S01]  /*1830*/  DADD R18, R18, R6 ;  /* 0x0000000012127229 */ /* 0x004fe20000000006 */
[----:B0-----:R-:W-:-:S04]  /*1840*/  IADD3 R6, P1, PT, -R3, R8, RZ ;  /* 0x0000000803067210 */ /* 0x001fc80007f3e1ff */
[----:B------:R-:W-:Y:S01]  /*1850*/  ISETP.GE.U32.AND P0, PT, R6, 0xe00, PT ;  /* 0x00000e000600780c */ /* 0x000fe20003f06070 */
[----:B------:R-:W-:Y:S02]  /*1860*/  IMAD.X R6, R9, 0x1, ~R2, P1 ;  /* 0x0000000109067824 */ /* 0x000fe400008e0e02 */
[----:B---3--:R-:W-:-:S03]  /*1870*/  DADD R18, R20, R18 ;  /* 0x0000000014127229 */ /* 0x008fc60000000012 */
[----:B------:R-:W-:-:S05]  /*1880*/  ISETP.GE.U32.AND.EX P0, PT, R6, RZ, PT, P0 ;  /* 0x000000ff0600720c */ /* 0x000fca0003f06100 */
[----:B----4-:R-:W-:-:S08]  /*1890*/  DADD R18, R22, R18 ;  /* 0x0000000016127229 */ /* 0x010fd00000000012 */
[----:B-----5:R-:W-:-:S08]  /*18a0*/  DADD R18, R24, R18 ;  /* 0x0000000018127229 */ /* 0x020fd00000000012 */
[----:B------:R-:W-:-:S08]  /*18b0*/  DADD R18, R26, R18 ;  /* 0x000000001a127229 */ /* 0x000fd00000000012 */
[----:B------:R-:W-:-:S08]  /*18c0*/  DADD R10, R10, R18 ;  /* 0x000000000a0a7229 */ /* 0x000fd00000000012 */
[----:B------:R-:W-:Y:S01]  /*18d0*/  DADD R6, R14, R10 ;  /* 0x000000000e067229 */ /* 0x000fe2000000000a */
[----:B------:R-:W-:Y:S10]  /*18e0*/  @!P0 BRA `(.L_x_47) ;  /* 0x0000000800208947 */ /* 0x000ff40003800000 */
[----:B------:R-:W-:-:S05]  /*18f0*/  IADD3 R3, P0, PT, R3, 0xe00, RZ ;  /* 0x00000e0003037810 */ /* 0x000fca0007f1e0ff */
[----:B------:R-:W-:Y:S01]  /*1900*/  IMAD.X R2, RZ, RZ, R2, P0 ;  /* 0x000000ffff027224 */ /* 0x000fe200000e0602 */
[----:B------:R-:W-:-:S04]  /*1910*/  ISETP.GT.U32.AND P0, PT, R3, R12, PT ;  /* 0x0000000c0300720c */ /* 0x000fc80003f04070 */
[----:B------:R-:W-:-:S13]  /*1920*/  ISETP.GT.U32.AND.EX P0, PT, R2, R13, PT, P0 ;  /* 0x0000000d0200720c */ /* 0x000fda0003f04100 */
[----:B------:R-:W-:Y:S05]  /*1930*/  @!P0 BRA `(.L_x_48) ;  /* 0xfffffffc00988947 */ /* 0x000fea000383ffff */
.L_x_46:
[----:B------:R-:W-:Y:S01]  /*1940*/  IMAD.IADD R5, R8, 0x1, -R3 ;  /* 0x0000000108057824 */ /* 0x000fe200078e0a03 */
[----:B------:R-:W-:Y:S01]  /*1950*/  ISETP.GE.U32.AND P1, PT, R3, R8, PT ;  /* 0x000000080300720c */ /* 0x000fe20003f26070 */
[----:B------:R-:W-:Y:S03]  /*1960*/  BSSY.RECONVERGENT B1, `(.L_x_47) ;  /* 0x0000080000017945 */ /* 0x000fe60003800200 */
[----:B------:R-:W-:-:S04]  /*1970*/  ISETP.GE.AND P0, PT, R0, R5, PT ;  /* 0x000000050000720c */ /* 0x000fc80003f06270 */
[----:B------:R-:W-:-:S13]  /*1980*/  ISETP.GE.U32.OR.EX P0, PT, R2, R9, P0, P1 ;  /* 0x000000090200720c */ /* 0x000fda0000706510 */
[----:B------:R-:W-:Y:S05]  /*1990*/  @P0 BRA `(.L_x_49) ;  /* 0x0000000400f00947 */ /* 0x000fea0003800000 */
[----:B------:R-:W-:Y:S01]  /*19a0*/  LOP3.LUT R4, RZ, R0, RZ, 0x33, !PT ;  /* 0x00000000ff047212 */ /* 0x000fe200078e33ff */
[----:B------:R-:W-:Y:S01]  /*19b0*/  BSSY.RECONVERGENT B2, `(.L_x_50) ;  /* 0x0000038000027945 */ /* 0x000fe20003800200 */
[----:B------:R-:W-:Y:S02]  /*19c0*/  IMAD.MOV.U32 R42, RZ, RZ, R0 ;  /* 0x000000ffff2a7224 */ /* 0x000fe400078e0000 */
[----:B------:R-:W-:-:S04]  /*19d0*/  IADD3 R8, PT, PT, -R3, R8, R4 ;  /* 0x0000000803087210 */ /* 0x000fc80007ffe104 */
[C---:B------:R-:W-:Y:S02]  /*19e0*/  ISETP.GE.U32.AND P1, PT, R8.reuse, 0x1e00, PT ;  /* 0x00001e000800780c */ /* 0x040fe40003f26070 */
[----:B------:R-:W-:-:S04]  /*19f0*/  LEA.HI R4, R8, 0x1, RZ, 0x17 ;  /* 0x0000000108047811 */ /* 0x000fc800078fb8ff */
[----:B------:R-:W-:-:S04]  /*1a00*/  LOP3.LUT R5, R4, 0xf, RZ, 0xc0, !PT ;  /* 0x0000000f04057812 */ /* 0x000fc800078ec0ff */
[----:B------:R-:W-:-:S03]  /*1a10*/  ISETP.NE.AND P0, PT, R5, RZ, PT ;  /* 0x000000ff0500720c */ /* 0x000fc60003f05270 */
[----:B------:R-:W-:Y:S10]  /*1a20*/  @!P1 BRA `(.L_x_51) ;  /* 0x0000000000c09947 */ /* 0x000ff40003800000 */
[----:B------:R-:W0:Y:S01]  /*1a30*/  LDCU.64 UR4, c[0x0][0x380] ;  /* 0x00007000ff0477ac */ /* 0x000e220008000a00 */
[----:B------:R-:W-:Y:S01]  /*1a40*/  IADD3 R9, P2, PT, R0, R3, RZ ;  /* 0x0000000300097210 */ /* 0x000fe20007f5e0ff */
[----:B------:R-:W-:Y:S01]  /*1a50*/  IMAD.MOV.U32 R42, RZ, RZ, R0 ;  /* 0x000000ffff2a7224 */ /* 0x000fe200078e0000 */
[----:B------:R-:W-:-:S03]  /*1a60*/  LOP3.LUT R43, R4, 0xfffff0, RZ, 0xc0, !PT ;  /* 0x00fffff0042b7812 */ /* 0x000fc600078ec0ff */
[----:B------:R-:W-:Y:S02]  /*1a70*/  IMAD.X R10, RZ, RZ, R2, P2 ;  /* 0x000000ffff0a7224 */ /* 0x000fe400010e0602 */
[----:B------:R-:W-:Y:S01]  /*1a80*/  IMAD.MOV R43, RZ, RZ, -R43 ;  /* 0x000000ffff2b7224 */ /* 0x000fe200078e0a2b */
[----:B0-----:R-:W-:-:S04]  /*1a90*/  LEA R8, P1, R9, UR4, 0x3 ;  /* 0x0000000409087c11 */ /* 0x001fc8000f8218ff */
[----:B------:R-:W-:Y:S02]  /*1aa0*/  IADD3 R8, P2, PT, R8, 0x8000, RZ ;  /* 0x0000800008087810 */ /* 0x000fe40007f5e0ff */
[----:B------:R-:W-:-:S05]  /*1ab0*/  LEA.HI.X R9, R9, UR5, R10, 0x3, P1 ;  /* 0x0000000509097c11 */ /* 0x000fca00088f1c0a */
[----:B------:R-:W-:-:S07]  /*1ac0*/  IMAD.X R9, RZ, RZ, R9, P2 ;  /* 0x000000ffff097224 */ /* 0x000fce00010e0609 */
.L_x_52:
[----:B------:R-:W2:Y:S04]  /*1ad0*/  LDG.E.64 R10, desc[UR6][R8.64+-0x8000] ;  /* 0xff800006080a7981 */ /* 0x000ea8000c1e1b00 */
[----:B------:R-:W3:Y:S04]  /*1ae0*/  LDG.E.64 R12, desc[UR6][R8.64+-0x7000] ;  /* 0xff900006080c7981 */ /* 0x000ee8000c1e1b00 */
[----:B------:R-:W4:Y:S04]  /*1af0*/  LDG.E.64 R14, desc[UR6][R8.64+-0x6000] ;  /* 0xffa00006080e7981 */ /* 0x000f28000c1e1b00 */
[----:B------:R-:W5:Y:S04]  /*1b00*/  LDG.E.64 R16, desc[UR6][R8.64+-0x5000] ;  /* 0xffb0000608107981 */ /* 0x000f68000c1e1b00 */
        /* <DEDUP_REMOVED lines=11> */
[----:B------:R0:W5:Y:S01]  /*1bc0*/  LDG.E.64 R40, desc[UR6][R8.64+0x7000] ;  /* 0x0070000608287981 */ /* 0x000162000c1e1b00 */
[----:B------:R-:W-:-:S02]  /*1bd0*/  VIADD R43, R43, 0x10 ;  /* 0x000000102b2b7836 */ /* 0x000fc40000000000 */
        /* <DEDUP_REMOVED lines=21> */
.L_x_51:
[----:B------:R-:W-:Y:S05]  /*1d30*/  BSYNC.RECONVERGENT B2 ;  /* 0x0000000000027941 */ /* 0x000fea0003800200 */
.L_x_50:
[----:B------:R-:W-:Y:S05]  /*1d40*/  @!P0 BRA `(.L_x_49) ;  /* 0x0000000400048947 */ /* 0x000fea0003800000 */
[----:B------:R-:W-:Y:S01]  /*1d50*/  ISETP.GE.U32.AND P1, PT, R5, 0x8, PT ;  /* 0x000000080500780c */ /* 0x000fe20003f26070 */
[----:B------:R-:W-:Y:S01]  /*1d60*/  BSSY.RECONVERGENT B2, `(.L_x_53) ;  /* 0x000001a000027945 */ /* 0x000fe20003800200 */
[----:B------:R-:W-:-:S04]  /*1d70*/  LOP3.LUT R26, R4, 0x7, RZ, 0xc0, !PT ;  /* 0x00000007041a7812 */ /* 0x000fc800078ec0ff */
[----:B------:R-:W-:-:S07]  /*1d80*/  ISETP.NE.AND P0, PT, R26, RZ, PT ;  /* 0x000000ff1a00720c */ /* 0x000fce0003f05270 */
[----:B------:R-:W-:Y:S06]  /*1d90*/  @!P1 BRA `(.L_x_54) ;  /* 0x0000000000589947 */ /* 0x000fec0003800000 */
[----:B------:R-:W0:Y:S01]  /*1da0*/  LDCU.64 UR4, c[0x0][0x380] ;  /* 0x00007000ff0477ac */ /* 0x000e220008000a00 */
[----:B------:R-:W-:-:S05]  /*1db0*/  IADD3 R5, P1, PT, R42, R3, RZ ;  /* 0x000000032a057210 */ /* 0x000fca0007f3e0ff */
[----:B------:R-:W-:Y:S01]  /*1dc0*/  IMAD.X R10, RZ, RZ, R2, P1 ;  /* 0x000000ffff0a7224 */ /* 0x000fe200008e0602 */
[----:B0-----:R-:W-:-:S04]  /*1dd0*/  LEA R8, P1, R5, UR4, 0x3 ;  /* 0x0000000405087c11 */ /* 0x001fc8000f8218ff */
        /* <DEDUP_REMOVED lines=18> */
.L_x_54:
[----:B------:R-:W-:Y:S05]  /*1f00*/  BSYNC.RECONVERGENT B2 ;  /* 0x0000000000027941 */ /* 0x000fea0003800200 */
.L_x_53:
        /* <DEDUP_REMOVED lines=20> */
.L_x_56:
[----:B------:R-:W-:Y:S05]  /*2050*/  BSYNC.RECONVERGENT B2 ;  /* 0x0000000000027941 */ /* 0x000fea0003800200 */
.L_x_55:
[----:B------:R-:W-:Y:S05]  /*2060*/  @!P0 BRA `(.L_x_49) ;  /* 0x00000000003c8947 */ /* 0x000fea0003800000 */
[----:B------:R-:W0:Y:S01]  /*2070*/  LDCU.64 UR4, c[0x0][0x380] ;  /* 0x00007000ff0477ac */ /* 0x000e220008000a00 */
[----:B------:R-:W-:Y:S01]  /*2080*/  IADD3 R3, P0, PT, R42, R3, RZ ;  /* 0x000000032a037210 */ /* 0x000fe20007f1e0ff */
[----:B------:R-:W-:-:S04]  /*2090*/  IMAD.MOV R4, RZ, RZ, -R16 ;  /* 0x000000ffff047224 */ /* 0x000fc800078e0a10 */
[----:B------:R-:W-:Y:S01]  /*20a0*/  IMAD.X R2, RZ, RZ, R2, P0 ;  /* 0x000000ffff027224 */ /* 0x000fe200000e0602 */
[----:B0-----:R-:W-:-:S04]  /*20b0*/  LEA R5, P1, R3, UR4, 0x3 ;  /* 0x0000000403057c11 */ /* 0x001fc8000f8218ff */
[----:B------:R-:W-:-:S09]  /*20c0*/  LEA.HI.X R8, R3, UR5, R2, 0x3, P1 ;  /* 0x0000000503087c11 */ /* 0x000fd200088f1c02 */
.L_x_57:
        /* <DEDUP_REMOVED lines=9> */
.L_x_49:
[----:B------:R-:W-:Y:S05]  /*2160*/  BSYNC.RECONVERGENT B1 ;  /* 0x0000000000017941 */ /* 0x000fea0003800200 */
.L_x_47:
[----:B------:R-:W0:Y:S01]  /*2170*/  S2R R10, SR_LANEID ;  /* 0x00000000000a7919 */ /* 0x000e220000000000 */
[----:B------:R-:W-:Y:S04]  /*2180*/  SHFL.DOWN PT, R2, R6, 0x1, 0x1f ;  /* 0x08201f0006027f89 */ /* 0x000fe800000e0000 */
        /* <DEDUP_REMOVED lines=38> */
[----:B------:R-:W-:-:S03]  /*23f0*/  FSEL R5, R5, R3, P0 ;  /* 0x0000000305057208 */ /* 0x000fc60000000000 */
[----:B0-----:R-:W-:Y:S02]  /*2400*/  IMAD.MOV.U32 R2, RZ, RZ, R0 ;  /* 0x000000ffff027224 */ /* 0x001fe400078e0000 */
[----:B------:R-:W-:-:S04]  /*2410*/  IMAD.MOV.U32 R3, RZ, RZ, R5 ;  /* 0x000000ffff037224 */ /* 0x000fc800078e0005 */
[----:B------:R-:W-:Y:S05]  /*2420*/  @P1 BRA `(.L_x_45) ;  /* 0x0000000000681947 */ /* 0x000fea0003800000 */
        /* <DEDUP_REMOVED lines=26> */
.L_x_45:
[----:B------:R-:W-:Y:S05]  /*25d0*/  BSYNC.RECONVERGENT B0 ;  /* 0x0000000000007941 */ /* 0x000fea0003800200 */
.L_x_30:
[----:B------:R-:W-:Y:S05]  /*25e0*/  @P1 EXIT ;  /* 0x000000000000194d */ /* 0x000fea0003800000 */
[----:B------:R-:W0:Y:S01]  /*25f0*/  LDCU.64 UR4, c[0x0][0x3a0] ;  /* 0x00007400ff0477ac */ /* 0x000e220008000a00 */
[----:B------:R-:W1:Y:S01]  /*2600*/  LDC.64 R4, c[0x0][0x388] ;  /* 0x0000e200ff047b82 */ /* 0x000e620000000a00 */
[----:B0-----:R-:W-:-:S07]  /*2610*/  DADD R2, R2, UR4 ;  /* 0x0000000402027e29 */ /* 0x001fce0008000000 */
[----:B-1----:R-:W-:Y:S01]  /*2620*/  STG.E.64 desc[UR6][R4.64], R2 ;  /* 0x0000000204007986 */ /* 0x002fe2000c101b06 */
[----:B------:R-:W-:Y:S05]  /*2630*/  EXIT ;  /* 0x000000000000794d */ /* 0x000fea0003800000 */
.L_x_58:
        /* <DEDUP_REMOVED lines=12> */
.L_x_432:


//--------------------- .text._ZN3cub18CUB_300001_SM_10006detail6reduce18DeviceReduceKernelINS2_10policy_hubIdjN4cuda3std3__44plusIdEEE10Policy1000EN6thrust24THRUST_300001_SM_1000_NS6detail15normal_iteratorINSD_10device_ptrIdEEEEjS9_dNS7_10__identityEEEvT0_PT3_T1_NS0_13GridEvenShareISN_EET2_T4_ --------------------------
	.section	.text._ZN3cub18CUB_300001_SM_10006detail6reduce18DeviceReduceKernelINS2_10policy_hubIdjN4cuda3std3__44plusIdEEE10Policy1000EN6thrust24THRUST_300001_SM_1000_NS6detail15normal_iteratorINSD_10device_ptrIdEEEEjS9_dNS7_10__identityEEEvT0_PT3_T1_NS0_13GridEvenShareISN_EET2_T4_,"ax",@progbits
	.align	128
        .global         _ZN3cub18CUB_300001_SM_10006detail6reduce18DeviceReduceKernelINS2_10policy_hubIdjN4cuda3std3__44plusIdEEE10Policy1000EN6thrust24THRUST_300001_SM_1000_NS6detail15normal_iteratorINSD_10device_ptrIdEEEEjS9_dNS7_10__identityEEEvT0_PT3_T1_NS0_13GridEvenShareISN_EET2_T4_
        .type           _ZN3cub18CUB_300001_SM_10006detail6reduce18DeviceReduceKernelINS2_10policy_hubIdjN4cuda3std3__44plusIdEEE10Policy1000EN6thrust24THRUST_300001_SM_1000_NS6detail15normal_iteratorINSD_10device_ptrIdEEEEjS9_dNS7_10__identityEEEvT0_PT3_T1_NS0_13GridEvenShareISN_EET2_T4_,@function
        .size           _ZN3cub18CUB_300001_SM_10006detail6reduce18DeviceReduceKernelINS2_10policy_hubIdjN4cuda3std3__44plusIdEEE10Policy1000EN6thrust24THRUST_300001_SM_1000_NS6detail15normal_iteratorINSD_10device_ptrIdEEEEjS9_dNS7_10__identityEEEvT0_PT3_T1_NS0_13GridEvenShareISN_EET2_T4_,(.L_x_433 - _ZN3cub18CUB_300001_SM_10006detail6reduce18DeviceReduceKernelINS2_10policy_hubIdjN4cuda3std3__44plusIdEEE10Policy1000EN6thrust24THRUST_300001_SM_1000_NS6detail15normal_iteratorINSD_10device_ptrIdEEEEjS9_dNS7_10__identityEEEvT0_PT3_T1_NS0_13GridEvenShareISN_EET2_T4_)
        .other          _ZN3cub18CUB_300001_SM_10006detail6reduce18DeviceReduceKernelINS2_10policy_hubIdjN4cuda3std3__44plusIdEEE10Policy1000EN6thrust24THRUST_300001_SM_1000_NS6detail15normal_iteratorINSD_10device_ptrIdEEEEjS9_dNS7_10__identityEEEvT0_PT3_T1_NS0_13GridEvenShareISN_EET2_T4_,@"STO_CUDA_ENTRY STV_DEFAULT"
_ZN3cub18CUB_300001_SM_10006detail6reduce18DeviceReduceKernelINS2_10policy_hubIdjN4cuda3std3__44plusIdEEE10Policy1000EN6thrust24THRUST_300001_SM_1000_NS6detail15normal_iteratorINSD_10device_ptrIdEEEEjS9_dNS7_10__identityEEEvT0_PT3_T1_NS0_13GridEvenShareISN_EET2_T4_:
.text._ZN3cub18CUB_300001_SM_10006detail6reduce18DeviceReduceKernelINS2_10policy_hubIdjN4cuda3std3__44plusIdEEE10Policy1000EN6thrust24THRUST_300001_SM_1000_NS6detail15normal_iteratorINSD_10device_ptrIdEEEEjS9_dNS7_10__identityEEEvT0_PT3_T1_NS0_13GridEvenShareISN_EET2_T4_:
[----:B------:R-:W-:Y:S08]  /*0000*/  LDC R1, c[0x0][0x37c] ;  /* 0x0000df00ff017b82 */ /* 0x000ff00000000800 */
[----:B------:R-:W0:Y:S01]  /*0010*/  S2UR UR9, SR_CTAID.X ;  /* 0x00000000000979c3 */ /* 0x000e220000002500 */
[----:B------:R-:W1:Y:S01]  /*0020*/  LDCU.64 UR12, c[0x0][0x3a8] ;  /* 0x00007500ff0c77ac */ /* 0x000e620008000a00 */
[----:B------:R-:W-:Y:S01]  /*0030*/  BSSY.RECONVERGENT B0, `(.L_x_59) ;  /* 0x00002d4000007945 */ /* 0x000fe20003800200 */
[----:B------:R-:W2:Y:S01]  /*0040*/  LDCU.64 UR10, c[0x0][0x358] ;  /* 0x00006b00ff0a77ac */ /* 0x000ea20008000a00 */
[----:B-1----:R-:W-:Y:S01]  /*0050*/  IMAD.U32 R4, RZ, RZ, UR12 ;  /* 0x0000000cff047e24 */ /* 0x002fe2000f8e00ff */
[----:B------:R-:W-:-:S02]  /*0060*/  UIMAD UR8, UR13, 0x1400, URZ ;  /* 0x000014000d0878a4 */ /* 0x000fc4000f8e02ff */
[----:B0-----:R-:W-:-:S06]  /*0070*/  UIMAD UR4, UR9, 0x1400, URZ ;  /* 0x00001400090478a4 */ /* 0x001fcc000f8e02ff */
[----:B------:R-:W-:-:S05]  /*0080*/  VIADD R0, R4, -UR4 ;  /* 0x8000000404007c36 */ /* 0x000fca0008000000 */
[----:B------:R-:W-:-:S13]  /*0090*/  ISETP.GT.U32.AND P0, PT, R0, 0x13ff, PT ;  /* 0x000013ff0000780c */ /* 0x000fda0003f04070 */
[----:B--2---:R-:W-:Y:S05]  /*00a0*/  @P0 BRA `(.L_x_60) ;  /* 0x0000001800380947 */ /* 0x004fea0003800000 */
[----:B------:R-:W0:Y:S01]  /*00b0*/  S2R R3, SR_TID.X ;  /* 0x0000000000037919 */ /* 0x000e220000002100 */
[----:B------:R-:W-:Y:S01]  /*00c0*/  BSSY.RECONVERGENT B1, `(.L_x_61) ;  /* 0x000000a000017945 */ /* 0x000fe20003800200 */
[----:B------:R-:W-:Y:S02]  /*00d0*/  CS2R R20, SRZ ;  /* 0x0000000000147805 */ /* 0x000fe4000001ff00 */
[----:B0-----:R-:W-:Y:S01]  /*00e0*/  ISETP.GE.U32.AND P0, PT, R3, R0, PT ;  /* 0x000000000300720c */ /* 0x001fe20003f06070 */
[----:B------:R-:W-:-:S12]  /*00f0*/  IMAD.MOV.U32 R19, RZ, RZ, R3 ;  /* 0x000000ffff137224 */ /* 0x000fd800078e0003 */
[----:B------:R-:W-:Y:S05]  /*0100*/  @P0 BRA `(.L_x_62) ;  /* 0x0000000000140947 */ /* 0x000fea0003800000 */
[----:B------:R-:W0:Y:S01]  /*0110*/  LDC.64 R20, c[0x0][0x380] ;  /* 0x0000e000ff147b82 */ /* 0x000e220000000a00 */
[----:B------:R-:W-:-:S04]  /*0120*/  VIADD R5, R3, UR4 ;  /* 0x0000000403057c36 */ /* 0x000fc80008000000 */
[----:B0-----:R-:W-:-:S06]  /*0130*/  IMAD.WIDE.U32 R20, R5, 0x8, R20 ;  /* 0x0000000805147825 */ /* 0x001fcc00078e0014 */
[----:B------:R-:W5:Y:S01]  /*0140*/  LDG.E.64 R20, desc[UR10][R20.64] ;  /* 0x0000000a14147981 */ /* 0x000f62000c1e1b00 */
[----:B------:R-:W-:-:S07]  /*0150*/  VIADD R19, R3, 0x280 ;  /* 0x0000028003137836 */ /* 0x000fce0000000000 */
.L_x_62:
[----:B------:R-:W-:Y:S05]  /*0160*/  BSYNC.RECONVERGENT B1 ;  /* 0x0000000000017941 */ /* 0x000fea0003800200 */
.L_x_61:
[----:B------:R-:W-:Y:S01]  /*0170*/  ISETP.GE.U32.AND P0, PT, R19, R0, PT ;  /* 0x000000001300720c */ /* 0x000fe20003f06070 */
[----:B------:R-:W-:-:S12]  /*0180*/  BSSY.RECONVERGENT B1, `(.L_x_63) ;  /* 0x00000a5000017945 */ /* 0x000fd80003800200 */
[----:B------:R-:W-:Y:S05]  /*0190*/  @P0 BRA `(.L_x_64) ;  /* 0x00000008008c0947 */ /* 0x000fea0003800000 */
[----:B------:R-:W-:Y:S01]  /*01a0*/  LOP3.LUT R5, RZ, R19, RZ, 0x33, !PT ;  /* 0x00000013ff057212 */ /* 0x000fe200078e33ff */
[----:B------:R-:W-:Y:S03]  /*01b0*/  BSSY.RECONVERGENT B2, `(.L_x_65) ;  /* 0x0000053000027945 */ /* 0x000fe60003800200 */
[----:B------:R-:W-:-:S04]  /*01c0*/  IADD3 R5, PT, PT, R4, -UR4, R5 ;  /* 0x8000000404057c10 */ /* 0x000fc8000fffe005 */
[C---:B------:R-:W-:Y:S01]  /*01d0*/  ISETP.GE.U32.AND P0, PT, R5.reuse, 0x2580, PT ;  /* 0x000025800500780c */ /* 0x040fe20003f06070 */
[----:B------:R-:W-:-:S05]  /*01e0*/  IMAD.HI.U32 R4, R5, -0x33333333, RZ ;  /* 0xcccccccd05047827 */ /* 0x000fca00078e00ff */
[----:B------:R-:W-:-:S04]  /*01f0*/  LEA.HI R4, R4, 0x1, RZ, 0x17 ;  /* 0x0000000104047811 */ /* 0x000fc800078fb8ff */
[----:B------:R-:W-:-:S03]  /*0200*/  LOP3.LUT R5, R4, 0xf, RZ, 0xc0, !PT ;  /* 0x0000000f04057812 */ /* 0x000fc600078ec0ff */
[----:B------:R-:W-:Y:S05]  /*0210*/  @!P0 BRA `(.L_x_66) ;  /* 0x0000000400308947 */ /* 0x000fea0003800000 */
[----:B------:R-:W-:Y:S01]  /*0220*/  LOP3.LUT R24, R4, 0xfffff0, RZ, 0xc0, !PT ;  /* 0x00fffff004187812 */ /* 0x000fe200078ec0ff */
[----:B------:R-:W-:Y:S01]  /*0230*/  BSSY.RECONVERGENT B3, `(.L_x_67) ;  /* 0x0000049000037945 */ /* 0x000fe20003800200 */
[C---:B------:R-:W-:Y:S02]  /*0240*/  VIADD R2, R19.reuse, 0x1400 ;  /* 0x0000140013027836 */ /* 0x040fe40000000000 */
[----:B------:R-:W-:Y:S02]  /*0250*/  VIADD R25, R19, UR4 ;  /* 0x0000000413197c36 */ /* 0x000fe40008000000 */
[----:B------:R-:W-:-:S07]  /*0260*/  IMAD.MOV R24, RZ, RZ, -R24 ;  /* 0x000000ffff187224 */ /* 0x000fce00078e0a18 */
.L_x_68:
[----:B------:R-:W0:Y:S02]  /*0270*/  LDC.64 R22, c[0x0][0x380] ;  /* 0x0000e000ff167b82 */ /* 0x000e240000000a00 */
[----:B0-----:R-:W-:-:S06]  /*0280*/  IMAD.WIDE.U32 R18, R25, 0x8, R22 ;  /* 0x0000000819127825 */ /* 0x001fcc00078e0016 */
[----:B------:R-:W2:Y:S01]  /*0290*/  LDG.E.64 R18, desc[UR10][R18.64] ;  /* 0x0000000a12127981 */ /* 0x000ea2000c1e1b00 */
[C---:B------:R-:W-:Y:S02]  /*02a0*/  VIADD R7, R25.reuse, 0x280 ;  /* 0x0000028019077836 */ /* 0x040fe40000000000 */
[----:B------:R-:W-:Y:S02]  /*02b0*/  VIADD R17, R25, 0x500 ;  /* 0x0000050019117836 */ /* 0x000fe40000000000 */
[----:B------:R-:W-:-:S04]  /*02c0*/  IMAD.WIDE.U32 R6, R7, 0x8, R22 ;  /* 0x0000000807067825 */ /* 0x000fc800078e0016 */
[--C-:B------:R-:W-:Y:S02]  /*02d0*/  IMAD.WIDE.U32 R16, R17, 0x8, R22.reuse ;  /* 0x0000000811107825 */ /* 0x100fe400078e0016 */
[----:B------:R-:W3:Y:S02]  /*02e0*/  LDG.E.64 R6, desc[UR10][R6.64] ;  /* 0x0000000a06067981 */ /* 0x000ee4000c1e1b00 */
[C---:B------:R-:W-:Y:S02]  /*02f0*/  VIADD R15, R25.reuse, 0x780 ;  /* 0x00000780190f7836 */ /* 0x040fe40000000000 */
[----:B------:R-:W4:Y:S01]  /*0300*/  LDG.E.64 R16, desc[UR10][R16.64] ;  /* 0x0000000a10107981 */ /* 0x000f22000c1e1b00 */
[----:B------:R-:W-:Y:S02]  /*0310*/  VIADD R13, R25, 0xa00 ;  /* 0x00000a00190d7836 */ /* 0x000fe40000000000 */
[----:B------:R-:W-:-:S04]  /*0320*/  IMAD.WIDE.U32 R14, R15, 0x8, R22 ;  /* 0x000000080f0e7825 */ /* 0x000fc800078e0016 */
[--C-:B------:R-:W-:Y:S02]  /*0330*/  IMAD.WIDE.U32 R12, R13, 0x8, R22.reuse ;  /* 0x000000080d0c7825 */ /* 0x100fe400078e0016 */
[----:B------:R-:W4:Y:S02]  /*0340*/  LDG.E.64 R14, desc[UR10][R14.64] ;  /* 0x0000000a0e0e7981 */ /* 0x000f24000c1e1b00 */
[C---:B------:R-:W-:Y:S02]  /*0350*/  VIADD R11, R25.reuse, 0xc80 ;  /* 0x00000c80190b7836 */ /* 0x040fe40000000000 */
[----:B------:R-:W4:Y:S01]  /*0360*/  LDG.E.64 R12, desc[UR10][R12.64] ;  /* 0x0000000a0c0c7981 */ /* 0x000f22000c1e1b00 */
[----:B------:R-:W-:Y:S02]  /*0370*/  VIADD R9, R25, 0xf00 ;  /* 0x00000f0019097836 */ /* 0x000fe40000000000 */
[----:B------:R-:W-:-:S04]  /*0380*/  IMAD.WIDE.U32 R10, R11, 0x8, R22 ;  /* 0x000000080b0a7825 */ /* 0x000fc800078e0016 */
[----:B------:R-:W-:Y:S02]  /*0390*/  IMAD.WIDE.U32 R8, R9, 0x8, R22 ;  /* 0x0000000809087825 */ /* 0x000fe400078e0016 */
[----:B------:R-:W4:Y:S04]  /*03a0*/  LDG.E.64 R10, desc[UR10][R10.64] ;  /* 0x0000000a0a0a7981 */ /* 0x000f28000c1e1b00 */
[----:B------:R-:W4:Y:S01]  /*03b0*/  LDG.E.64 R8, desc[UR10][R8.64] ;  /* 0x0000000a08087981 */ /* 0x000f22000c1e1b00 */
[----:B--2--5:R-:W-:Y:S01]  /*03c0*/  DADD R18, R18, R20 ;  /* 0x0000000012127229 */ /* 0x024fe20000000014 */
[----:B------:R-:W-:-:S04]  /*03d0*/  VIADD R21, R25, 0x1180 ;  /* 0x0000118019157836 */ /* 0x000fc80000000000 */
[----:B------:R-:W-:-:S06]  /*03e0*/  IMAD.WIDE.U32 R20, R21, 0x8, R22 ;  /* 0x0000000815147825 */ /* 0x000fcc00078e0016 */
[----:B------:R-:W2:Y:S01]  /*03f0*/  LDG.E.64 R20, desc[UR10][R20.64] ;  /* 0x0000000a14147981 */ /* 0x000ea2000c1e1b00 */
[----:B---3--:R-:W-:Y:S01]  /*0400*/  DADD R18, R18, R6 ;  /* 0x0000000012127229 */ /* 0x008fe20000000006 */
[----:B------:R-:W-:-:S04]  /*0410*/  VIADD R7, R25, 0x1400 ;  /* 0x0000140019077836 */ /* 0x000fc80000000000 */
[----:B------:R-:W-:-:S03]  /*0420*/  IMAD.WIDE.U32 R6, R7, 0x8, R22 ;  /* 0x0000000807067825 */ /* 0x000fc600078e0016 */
[----:B----4-:R-:W-:Y:S01]  /*0430*/  DADD R16, R18, R16 ;  /* 0x0000000012107229 */ /* 0x010fe20000000010 */
[----:B------:R-:W-:Y:S02]  /*0440*/  VIADD R19, R25, 0x1680 ;  /* 0x0000168019137836 */ /* 0x000fe40000000000 */
[----:B------:R-:W3:Y:S02]  /*0450*/  LDG.E.64 R6, desc[UR10][R6.64] ;  /* 0x0000000a06067981 */ /* 0x000ee4000c1e1b00 */
[----:B------:R-:W-:-:S03]  /*0460*/  IMAD.WIDE.U32 R18, R19, 0x8, R22 ;  /* 0x0000000813127825 */ /* 0x000fc600078e0016 */
[----:B------:R-:W-:Y:S01]  /*0470*/  DADD R14, R16, R14 ;  /* 0x00000000100e7229 */ /* 0x000fe2000000000e */
[----:B------:R-:W-:Y:S02]  /*0480*/  VIADD R17, R25, 0x1900 ;  /* 0x0000190019117836 */ /* 0x000fe40000000000 */
[----:B------:R-:W4:Y:S02]  /*0490*/  LDG.E.64 R18, desc[UR10][R18.64] ;  /* 0x0000000a12127981 */ /* 0x000f24000c1e1b00 */
        /* <DEDUP_REMOVED lines=12> */
[----:B------:R-:W-:-:S06]  /*0560*/  IMAD.WIDE.U32 R10, R11, 0x8, R22 ;  /* 0x000000080b0a7825 */ /* 0x000fcc00078e0016 */
[----:B------:R-:W4:Y:S01]  /*0570*/  LDG.E.64 R10, desc[UR10][R10.64] ;  /* 0x0000000a0a0a7981 */ /* 0x000f22000c1e1b00 */
[C---:B------:R-:W-:Y:S01]  /*0580*/  VIADD R27, R25.reuse, 0x2580 ;  /* 0x00002580191b7836 */ /* 0x040fe20000000000 */
[----:B--2---:R-:W-:Y:S01]  /*0590*/  DADD R20, R8, R20 ;  /* 0x0000000008147229 */ /* 0x004fe20000000014 */
[----:B------:R-:W-:-:S04]  /*05a0*/  VIADD R9, R25, 0x2300 ;  /* 0x0000230019097836 */ /* 0x000fc80000000000 */
[----:B------:R-:W-:-:S04]  /*05b0*/  IMAD.WIDE.U32 R8, R9, 0x8, R22 ;  /* 0x0000000809087825 */ /* 0x000fc800078e0016 */
[----:B------:R-:W-:Y:S02]  /*05c0*/  IMAD.WIDE.U32 R22, R27, 0x8, R22 ;  /* 0x000000081b167825 */ /* 0x000fe400078e0016 */
[----:B------:R-:W2:Y:S04]  /*05d0*/  LDG.E.64 R8, desc[UR10][R8.64] ;  /* 0x0000000a08087981 */ /* 0x000ea8000c1e1b00 */
[----:B------:R-:W2:Y:S01]  /*05e0*/  LDG.E.64 R22, desc[UR10][R22.64] ;  /* 0x0000000a16167981 */ /* 0x000ea2000c1e1b00 */
[----:B---3--:R-:W-:-:S08]  /*05f0*/  DADD R6, R20, R6 ;  /* 0x0000000014067229 */ /* 0x008fd00000000006 */
[----:B----4-:R-:W-:-:S08]  /*0600*/  DADD R6, R6, R18 ;  /* 0x0000000006067229 */ /* 0x010fd00000000012 */
[----:B------:R-:W-:-:S08]  /*0610*/  DADD R6, R6, R16 ;  /* 0x0000000006067229 */ /* 0x000fd00000000010 */
[----:B------:R-:W-:Y:S01]  /*0620*/  DADD R6, R6, R14 ;  /* 0x0000000006067229 */ /* 0x000fe2000000000e */
[----:B------:R-:W-:-:S07]  /*0630*/  VIADD R24, R24, 0x10 ;  /* 0x0000001018187836 */ /* 0x000fce0000000000 */
[----:B------:R-:W-:Y:S01]  /*0640*/  DADD R6, R6, R12 ;  /* 0x0000000006067229 */ /* 0x000fe2000000000c */
[----:B------:R-:W-:-:S07]  /*0650*/  ISETP.NE.AND P0, PT, R24, RZ, PT ;  /* 0x000000ff1800720c */ /* 0x000fce0003f05270 */
[----:B------:R-:W-:Y:S01]  /*0660*/  DADD R6, R6, R10 ;  /* 0x0000000006067229 */ /* 0x000fe2000000000a */
[----:B------:R-:W-:Y:S02]  /*0670*/  VIADD R2, R2, 0x2800 ;  /* 0x0000280002027836 */ /* 0x000fe40000000000 */
[----:B------:R-:W-:-:S05]  /*0680*/  VIADD R25, R25, 0x2800 ;  /* 0x0000280019197836 */ /* 0x000fca0000000000 */
[----:B--2---:R-:W-:-:S08]  /*0690*/  DADD R6, R6, R8 ;  /* 0x0000000006067229 */ /* 0x004fd00000000008 */
[----:B------:R-:W-:Y:S01]  /*06a0*/  DADD R20, R6, R22 ;  /* 0x0000000006147229 */ /* 0x000fe20000000016 */
[----:B------:R-:W-:Y:S10]  /*06b0*/  @P0 BRA `(.L_x_68) ;  /* 0xfffffff800ec0947 */ /* 0x000ff4000383ffff */
[----:B------:R-:W-:Y:S05]  /*06c0*/  BSYNC.RECONVERGENT B3 ;  /* 0x0000000000037941 */ /* 0x000fea0003800200 */
.L_x_67:
[----:B------:R-:W-:-:S07]  /*06d0*/  VIADD R19, R2, 0xffffec00 ;  /* 0xffffec0002137836 */ /* 0x000fce0000000000 */
.L_x_66:
[----:B------:R-:W-:Y:S05]  /*06e0*/  BSYNC.RECONVERGENT B2 ;  /* 0x0000000000027941 */ /* 0x000fea0003800200 */
.L_x_65:
[----:B------:R-:W-:-:S13]  /*06f0*/  ISETP.NE.AND P0, PT, R5, RZ, PT ;  /* 0x000000ff0500720c */ /* 0x000fda0003f05270 */
[----:B------:R-:W-:Y:S05]  /*0700*/  @!P0 BRA `(.L_x_64) ;  /* 0x0000000400308947 */ /* 0x000fea0003800000 */
[----:B------:R-:W-:Y:S01]  /*0710*/  ISETP.GE.U32.AND P0, PT, R5, 0x8, PT ;  /* 0x000000080500780c */ /* 0x000fe20003f06070 */
[----:B------:R-:W-:Y:S01]  /*0720*/  BSSY.RECONVERGENT B2, `(.L_x_69) ;  /* 0x0000026000027945 */ /* 0x000fe20003800200 */
[----:B------:R-:W-:-:S04]  /*0730*/  LOP3.LUT R2, R4, 0x7, RZ, 0xc0, !PT ;  /* 0x0000000704027812 */ /* 0x000fc800078ec0ff */
[----:B------:R-:W-:-:S07]  /*0740*/  ISETP.NE.AND P1, PT, R2, RZ, PT ;  /* 0x000000ff0200720c */ /* 0x000fce0003f25270 */
[----:B------:R-:W-:Y:S06]  /*0750*/  @!P0 BRA `(.L_x_70) ;  /* 0x0000000000888947 */ /* 0x000fec0003800000 */
[----:B------:R-:W0:Y:S01]  /*0760*/  LDC.64 R22, c[0x0][0x380] ;  /* 0x0000e000ff167b82 */ /* 0x000e220000000a00 */
[----:B------:R-:W-:-:S04]  /*0770*/  VIADD R5, R19, UR4 ;  /* 0x0000000413057c36 */ /* 0x000fc80008000000 */
[C---:B------:R-:W-:Y:S02]  /*0780*/  VIADD R15, R5.reuse, 0x280 ;  /* 0x00000280050f7836 */ /* 0x040fe40000000000 */
[C---:B------:R-:W-:Y:S02]  /*0790*/  VIADD R13, R5.reuse, 0x500 ;  /* 0x00000500050d7836 */ /* 0x040fe40000000000 */
[----:B0-----:R-:W-:-:S04]  /*07a0*/  IMAD.WIDE.U32 R16, R5, 0x8, R22 ;  /* 0x0000000805107825 */ /* 0x001fc800078e0016 */
[--C-:B------:R-:W-:Y:S02]  /*07b0*/  IMAD.WIDE.U32 R14, R15, 0x8, R22.reuse ;  /* 0x000000080f0e7825 */ /* 0x100fe400078e0016 */
[----:B------:R-:W2:Y:S02]  /*07c0*/  LDG.E.64 R16, desc[UR10][R16.64] ;  /* 0x0000000a10107981 */ /* 0x000ea4000c1e1b00 */
[----:B------:R-:W-:Y:S02]  /*07d0*/  IMAD.WIDE.U32 R12, R13, 0x8, R22 ;  /* 0x000000080d0c7825 */ /* 0x000fe400078e0016 */
[----:B------:R-:W3:Y:S02]  /*07e0*/  LDG.E.64 R14, desc[UR10][R14.64] ;  /* 0x0000000a0e0e7981 */ /* 0x000ee4000c1e1b00 */
[C---:B------:R-:W-:Y:S02]  /*07f0*/  VIADD R11, R5.reuse, 0x780 ;  /* 0x00000780050b7836 */ /* 0x040fe40000000000 */
[----:B------:R-:W4:Y:S01]  /*0800*/  LDG.E.64 R12, desc[UR10][R12.64] ;  /* 0x0000000a0c0c7981 */ /* 0x000f22000c1e1b00 */
[----:B------:R-:W-:-:S02]  /*0810*/  VIADD R9, R5, 0xa00 ;  /* 0x00000a0005097836 */ /* 0x000fc40000000000 */
[----:B------:R-:W-:-:S04]  /*0820*/  IMAD.WIDE.U32 R10, R11, 0x8, R22 ;  /* 0x000000080b0a7825 */ /* 0x000fc800078e0016 */
[--C-:B------:R-:W-:Y:S02]  /*0830*/  IMAD.WIDE.U32 R8, R9, 0x8, R22.reuse ;  /* 0x0000000809087825 */ /* 0x100fe400078e0016 */
[----:B------:R-:W4:Y:S02]  /*0840*/  LDG.E.64 R10, desc[UR10][R10.64] ;  /* 0x0000000a0a0a7981 */ /* 0x000f24000c1e1b00 */
[C---:B------:R-:W-:Y:S02]  /*0850*/  VIADD R7, R5.reuse, 0xc80 ;  /* 0x00000c8005077836 */ /* 0x040fe40000000000 */
[----:B------:R-:W4:Y:S01]  /*0860*/  LDG.E.64 R8, desc[UR10][R8.64] ;  /* 0x0000000a08087981 */ /* 0x000f22000c1e1b00 */
[----:B------:R-:W-:Y:S02]  /*0870*/  VIADD R25, R5, 0xf00 ;  /* 0x00000f0005197836 */ /* 0x000fe40000000000 */
[----:B------:R-:W-:-:S04]  /*0880*/  IMAD.WIDE.U32 R6, R7, 0x8, R22 ;  /* 0x0000000807067825 */ /* 0x000fc800078e0016 */
[--C-:B------:R-:W-:Y:S02]  /*0890*/  IMAD.WIDE.U32 R24, R25, 0x8, R22.reuse ;  /* 0x0000000819187825 */ /* 0x100fe400078e0016 */
[----:B------:R-:W4:Y:S02]  /*08a0*/  LDG.E.64 R6, desc[UR10][R6.64] ;  /* 0x0000000a06067981 */ /* 0x000f24000c1e1b00 */
[----:B------:R-:W-:Y:S02]  /*08b0*/  VIADD R5, R5, 0x1180 ;  /* 0x0000118005057836 */ /* 0x000fe40000000000 */
[----:B------:R-:W4:Y:S02]  /*08c0*/  LDG.E.64 R24, desc[UR10][R24.64] ;  /* 0x0000000a18187981 */ /* 0x000f24000c1e1b00 */
[----:B------:R-:W-:-:S06]  /*08d0*/  IMAD.WIDE.U32 R22, R5, 0x8, R22 ;  /* 0x0000000805167825 */ /* 0x000fcc00078e0016 */
        /* <DEDUP_REMOVED lines=10> */
.L_x_70:
[----:B------:R-:W-:Y:S05]  /*0980*/  BSYNC.RECONVERGENT B2 ;  /* 0x0000000000027941 */ /* 0x000fea0003800200 */
.L_x_69:
        /* <DEDUP_REMOVED lines=13> */
[--C-:B------:R-:W-:Y:S02]  /*0a60*/  IMAD.WIDE.U32 R12, R13, 0x8, R8.reuse ;  /* 0x000000080d0c7825 */ /* 0x100fe400078e0008 */
[----:B------:R-:W3:Y:S02]  /*0a70*/  LDG.E.64 R10, desc[UR10][R10.64] ;  /* 0x0000000a0a0a7981 */ /* 0x000ee4000c1e1b00 */
        /* <DEDUP_REMOVED lines=8> */
[----:B------:R-:W-:-:S11]  /*0b00*/  DADD R20, R20, R8 ;  /* 0x0000000014147229 */ /* 0x000fd60000000008 */
.L_x_72:
[----:B------:R-:W-:Y:S05]  /*0b10*/  BSYNC.RECONVERGENT B2 ;  /* 0x0000000000027941 */ /* 0x000fea0003800200 */
.L_x_71:
[----:B------:R-:W-:Y:S05]  /*0b20*/  @!P1 BRA `(.L_x_64) ;  /* 0x0000000000289947 */ /* 0x000fea0003800000 */
[----:B------:R-:W0:Y:S01]  /*0b30*/  LDC.64 R6, c[0x0][0x380] ;  /* 0x0000e000ff067b82 */ /* 0x000e220000000a00 */
[----:B------:R-:W-:Y:S02]  /*0b40*/  VIADD R9, R19, UR4 ;  /* 0x0000000413097c36 */ /* 0x000fe40008000000 */
[----:B------:R-:W-:-:S07]  /*0b50*/  IMAD.MOV R2, RZ, RZ, -R4 ;  /* 0x000000ffff027224 */ /* 0x000fce00078e0a04 */
.L_x_73:
[----:B0-----:R-:W-:-:S06]  /*0b60*/  IMAD.WIDE.U32 R4, R9, 0x8, R6 ;  /* 0x0000000809047825 */ /* 0x001fcc00078e0006 */
[----:B------:R-:W2:Y:S01]  /*0b70*/  LDG.E.64 R4, desc[UR10][R4.64] ;  /* 0x0000000a04047981 */ /* 0x000ea2000c1e1b00 */
[----:B------:R-:W-:Y:S02]  /*0b80*/  VIADD R2, R2, 0x1 ;  /* 0x0000000102027836 */ /* 0x000fe40000000000 */
[----:B------:R-:W-:-:S03]  /*0b90*/  VIADD R9, R9, 0x280 ;  /* 0x0000028009097836 */ /* 0x000fc60000000000 */
[----:B------:R-:W-:Y:S01]  /*0ba0*/  ISETP.NE.AND P0, PT, R2, RZ, PT ;  /* 0x000000ff0200720c */ /* 0x000fe20003f05270 */
[----:B--2--5:R-:W-:-:S12]  /*0bb0*/  DADD R20, R4, R20 ;  /* 0x0000000004147229 */ /* 0x024fd80000000014 */
[----:B------:R-:W-:Y:S05]  /*0bc0*/  @P0 BRA `(.L_x_73) ;  /* 0xfffffffc00e40947 */ /* 0x000fea000383ffff */
.L_x_64:
[----:B------:R-:W-:Y:S05]  /*0bd0*/  BSYNC.RECONVERGENT B1 ;  /* 0x0000000000017941 */ /* 0x000fea0003800200 */
.L_x_63:
[----:B------:R-:W-:-:S13]  /*0be0*/  ISETP.GE.U32.AND P0, PT, R0, 0x280, PT ;  /* 0x000002800000780c */ /* 0x000fda0003f06070 */
        /* <DEDUP_REMOVED lines=27> */
[----:B------:R-:W0:Y:S02]  /*0da0*/  SHFL.DOWN PT, R5, R11, 0x8, 0x1f ;  /* 0x09001f000b057f89 */ /* 0x000e2400000e0000 */
[----:B0-----:R-:W-:-:S10]  /*0db0*/  DADD R4, R4, R10 ;  /* 0x0000000004047229 */ /* 0x001fd4000000000a */
[----:B------:R-:W-:Y:S02]  /*0dc0*/  FSEL R6, R10, R4, P0 ;  /* 0x000000040a067208 */ /* 0x000fe40000000000 */
[----:B------:R-:W-:Y:S02]  /*0dd0*/  FSEL R7, R11, R5, P0 ;  /* 0x000000050b077208 */ /* 0x000fe40000000000 */
[----:B-1----:R-:W-:Y:S01]  /*0de0*/  @!P1 LEA R11, R13, R8, 0x18 ;  /* 0x000000080d0b9211 */ /* 0x002fe200078ec0ff */
[----:B------:R-:W-:Y:S01]  /*0df0*/  SHFL.DOWN PT, R4, R6, 0x10, 0x1f ;  /* 0x0a001f0006047f89 */ /* 0x000fe200000e0000 */
[----:B------:R-:W-:-:S03]  /*0e00*/  ISETP.NE.AND P0, PT, R3, RZ, PT ;  /* 0x000000ff0300720c */ /* 0x000fc60003f05270 */
[----:B------:R-:W0:Y:S01]  /*0e10*/  SHFL.DOWN PT, R5, R7, 0x10, 0x1f ;  /* 0x0a001f0007057f89 */ /* 0x000e2200000e0000 */
[----:B------:R-:W-:Y:S01]  /*0e20*/  @!P1 IMAD.IADD R11, R2, 0x1, R11 ;  /* 0x00000001020b9824 */ /* 0x000fe200078e020b */
        /* <DEDUP_REMOVED lines=10> */
[----:B------:R-:W1:Y:S04]  /*0ed0*/  LDS.128 R16, [UR4+0x20] ;  /* 0x00002004ff107984 */ /* 0x000e680008000c00 */
[----:B------:R-:W2:Y:S04]  /*0ee0*/  LDS.128 R12, [UR4+0x30] ;  /* 0x00003004ff0c7984 */ /* 0x000ea80008000c00 */
[----:B0-----:R-:W0:Y:S01]  /*0ef0*/  LDS.128 R8, [UR4+0x40] ;  /* 0x00004004ff087984 */ /* 0x001e220008000c00 */
[----:B-1----:R-:W-:-:S03]  /*0f00*/  DADD R16, R4, R16 ;  /* 0x0000000004107229 */ /* 0x002fc60000000010 */
[----:B------:R-:W1:Y:S05]  /*0f10*/  LDS.128 R4, [UR4+0x50] ;  /* 0x00005004ff047984 */ /* 0x000e6a0008000c00 */
[----:B------:R-:W-:-:S08]  /*0f20*/  DADD R16, R16, R18 ;  /* 0x0000000010107229 */ /* 0x000fd00000000012 */
[----:B--2---:R-:W-:-:S08]  /*0f30*/  DADD R12, R16, R12 ;  /* 0x00000000100c7229 */ /* 0x004fd0000000000c */
[----:B------:R-:W-:Y:S02]  /*0f40*/  DADD R2, R12, R14 ;  /* 0x000000000c027229 */ /* 0x000fe4000000000e */
[----:B------:R-:W2:Y:S06]  /*0f50*/  LDS.128 R12, [UR4+0x60] ;  /* 0x00006004ff0c7984 */ /* 0x000eac0008000c00 */
[----:B0-----:R-:W-:-:S08]  /*0f60*/  DADD R2, R2, R8 ;  /* 0x0000000002027229 */ /* 0x001fd00000000008 */
[----:B------:R-:W-:Y:S01]  /*0f70*/  DADD R2, R2, R10 ;  /* 0x0000000002027229 */ /* 0x000fe2000000000a */
[----:B------:R-:W0:Y:S07]  /*0f80*/  LDS.128 R8, [UR4+0x70] ;  /* 0x00007004ff087984 */ /* 0x000e2e0008000c00 */
        /* <DEDUP_REMOVED lines=9> */
[----:B-1----:R-:W-:Y:S01]  /*1020*/  DADD R2, R2, R4 ;  /* 0x0000000002027229 */ /* 0x002fe20000000004 */
[----:B------:R-:W1:Y:S07]  /*1030*/  LDS.64 R4, [UR4+0xb0] ;  /* 0x0000b004ff047984 */ /* 0x000e6e0008000a00 */
[----:B------:R-:W-:-:S08]  /*1040*/  DADD R2, R2, R6 ;  /* 0x0000000002027229 */ /* 0x000fd00000000006 */
[----:B--2---:R-:W-:-:S08]  /*1050*/  DADD R2, R2, R12 ;  /* 0x0000000002027229 */ /* 0x004fd0000000000c */
[----:B------:R-:W-:-:S08]  /*1060*/  DADD R2, R2, R14 ;  /* 0x0000000002027229 */ /* 0x000fd0000000000e */
[----:B0-----:R-:W-:-:S08]  /*1070*/  DADD R2, R2, R8 ;  /* 0x0000000002027229 */ /* 0x001fd00000000008 */
[----:B------:R-:W-:-:S08]  /*1080*/  DADD R2, R2, R10 ;  /* 0x0000000002027229 */ /* 0x000fd0000000000a */
[----:B-1----:R-:W-:Y:S01]  /*1090*/  DADD R4, R2, R4 ;  /* 0x0000000002047229 */ /* 0x002fe20000000004 */
[----:B------:R-:W-:Y:S10]  /*10a0*/  BRA `(.L_x_75) ;  /* 0x0000001c00307947 */ /* 0x000ff40003800000 */
.L_x_74:
[----:B------:R-:W-:-:S04]  /*10b0*/  LOP3.LUT R2, R3, 0x3e0, RZ, 0xc0, !PT ;  /* 0x000003e003027812 */ /* 0x000fc800078ec0ff */
[----:B------:R-:W-:Y:S01]  /*10c0*/  LOP3.LUT R7, RZ, R2, RZ, 0x33, !PT ;  /* 0x00000002ff077212 */ /* 0x000fe200078e33ff */
[----:B------:R-:W-:Y:S02]  /*10d0*/  VIADD R5, R2, 0x20 ;  /* 0x0000002002057836 */ /* 0x000fe40000000000 */
[----:B------:R-:W0:Y:S02]  /*10e0*/  S2R R2, SR_LANEID ;  /* 0x0000000000027919 */ /* 0x000e240000000000 */
[----:B------:R-:W-:Y:S01]  /*10f0*/  IMAD.IADD R7, R0, 0x1, R7 ;  /* 0x0000000100077824 */ /* 0x000fe200078e0207 */
[----:B------:R-:W-:-:S04]  /*1100*/  ISETP.GT.U32.AND P0, PT, R5, R0, PT ;  /* 0x000000000500720c */ /* 0x000fc80003f04070 */
[----:B------:R-:W-:-:S05]  /*1110*/  SEL R7, R7, 0x1f, P0 ;  /* 0x0000001f07077807 */ /* 0x000fca0000000000 */
[----:B-----5:R-:W-:Y:S04]  /*1120*/  SHFL.DOWN PT, R4, R20, 0x1, R7 ;  /* 0x0820000014047989 */ /* 0x020fe800000e0007 */
[----:B------:R-:W1:Y:S01]  /*1130*/  SHFL.DOWN PT, R5, R21, 0x1, R7 ;  /* 0x0820000015057989 */ /* 0x000e6200000e0007 */
[C---:B0-----:R-:W-:Y:S01]  /*1140*/  ISETP.GE.AND P0, PT, R2.reuse, R7, PT ;  /* 0x000000070200720c */ /* 0x041fe20003f06270 */
[----:B------:R-:W-:Y:S01]  /*1150*/  VIADD R6, R2, 0x2 ;  /* 0x0000000202067836 */ /* 0x000fe20000000000 */
[----:B-1----:R-:W-:-:S10]  /*1160*/  DADD R4, R4, R20 ;  /* 0x0000000004047229 */ /* 0x002fd40000000014 */
        /* <DEDUP_REMOVED lines=11> */
[----:B------:R-:W-:-:S03]  /*1220*/  VIADD R6, R2, 0x8 ;  /* 0x0000000802067836 */ /* 0x000fc60000000000 */
[----:B------:R-:W0:Y:S02]  /*1230*/  SHFL.DOWN PT, R5, R11, 0x4, R7 ;  /* 0x088000000b057989 */ /* 0x000e2400000e0007 */
[----:B------:R-:W-:Y:S01]  /*1240*/  ISETP.GT.AND P1, PT, R6, R7, PT ;  /* 0x000000070600720c */ /* 0x000fe20003f24270 */
[----:B0-----:R-:W-:-:S10]  /*1250*/  DADD R4, R4, R10 ;  /* 0x0000000004047229 */ /* 0x001fd4000000000a */
[----:B------:R-:W-:Y:S02]  /*1260*/  FSEL R8, R10, R4, P0 ;  /* 0x000000040a087208 */ /* 0x000fe40000000000 */
[----:B------:R-:W-:Y:S02]  /*1270*/  FSEL R9, R11, R5, P0 ;  /* 0x000000050b097208 */ /* 0x000fe40000000000 */
[C---:B------:R-:W-:Y:S01]  /*1280*/  ISETP.NE.AND P0, PT, R2.reuse, RZ, PT ;  /* 0x000000ff0200720c */ /* 0x040fe20003f05270 */
[----:B------:R-:W-:Y:S01]  /*1290*/  SHFL.DOWN PT, R4, R8, 0x8, R7 ;  /* 0x0900000008047989 */ /* 0x000fe200000e0007 */
[----:B------:R-:W-:-:S03]  /*12a0*/  VIADD R2, R2, 0x10 ;  /* 0x0000001002027836 */ /* 0x000fc60000000000 */
[----:B------:R-:W0:Y:S08]  /*12b0*/  SHFL.DOWN PT, R5, R9, 0x8, R7 ;  /* 0x0900000009057989 */ /* 0x000e3000000e0007 */
[----:B------:R-:W1:Y:S01]  /*12c0*/  @!P0 S2R R13, SR_CgaCtaId ;  /* 0x00000000000d8919 */ /* 0x000e620000008800 */
[----:B------:R-:W-:-:S04]  /*12d0*/  @!P0 SHF.R.U32.HI R6, RZ, 0x2, R3 ;  /* 0x00000002ff068819 */ /* 0x000fc80000011603 */
[----:B------:R-:W-:Y:S01]  /*12e0*/  @!P0 LOP3.LUT R6, R6, 0xf8, RZ, 0xc0, !PT ;  /* 0x000000f806068812 */ /* 0x000fe200078ec0ff */
        /* <DEDUP_REMOVED lines=18> */
[----:B------:R-:W-:Y:S01]  /*1410*/  ISETP.GT.U32.AND P1, PT, R0, 0x20, PT ;  /* 0x000000200000780c */ /* 0x000fe20003f24070 */
[----:B0-----:R-:W-:-:S09]  /*1420*/  ULEA UR4, UR5, UR4, 0x18 ;  /* 0x0000000405047291 */ /* 0x001fd2000f8ec0ff */
[----:B------:R-:W0:Y:S04]  /*1430*/  LDS.128 R12, [UR4+0x20] ;  /* 0x00002004ff0c7984 */ /* 0x000e280008000c00 */
[----:B------:R-:W1:Y:S01]  /*1440*/  LDS.128 R8, [UR4+0x30] ;  /* 0x00003004ff087984 */ /* 0x000e620008000c00 */
[----:B0-----:R-:W-:-:S10]  /*1450*/  DADD R12, R4, R12 ;  /* 0x00000000040c7229 */ /* 0x001fd4000000000c */
[----:B------:R-:W-:Y:S02]  /*1460*/  FSEL R2, R12, R4, P1 ;  /* 0x000000040c027208 */ /* 0x000fe40000800000 */
[----:B------:R-:W-:Y:S02]  /*1470*/  FSEL R3, R13, R5, P1 ;  /* 0x000000050d037208 */ /* 0x000fe40000800000 */
[----:B------:R-:W-:Y:S01]  /*1480*/  ISETP.GT.U32.AND P1, PT, R0, 0x40, PT ;  /* 0x000000400000780c */ /* 0x000fe20003f24070 */
[----:B------:R-:W0:Y:S03]  /*1490*/  LDS.128 R4, [UR4+0x40] ;  /* 0x00004004ff047984 */ /* 0x000e260008000c00 */
[----:B------:R-:W-:-:S10]  /*14a0*/  DADD R14, R2, R14 ;  /* 0x00000000020e7229 */ /* 0x000fd4000000000e */
[----:B------:R-:W-:Y:S02]  /*14b0*/  FSEL R2, R14, R2, P1 ;  /* 0x000000020e027208 */ /* 0x000fe40000800000 */
[----:B------:R-:W-:Y:S02]  /*14c0*/  FSEL R3, R15, R3, P1 ;  /* 0x000000030f037208 */ /* 0x000fe40000800000 */
[----:B------:R-:W-:-:S04]  /*14d0*/  ISETP.GT.U32.AND P1, PT, R0, 0x60, PT ;  /* 0x000000600000780c */ /* 0x000fc80003f24070 */
[----:B-1----:R-:W-:-:S10]  /*14e0*/  DADD R8, R8, R2 ;  /* 0x0000000008087229 */ /* 0x002fd40000000002 */
[----:B------:R-:W-:Y:S02]  /*14f0*/  FSEL R2, R8, R2, P1 ;  /* 0x0000000208027208 */ /* 0x000fe40000800000 */
[----:B------:R-:W-:Y:S02]  /*1500*/  FSEL R3, R9, R3, P1 ;  /* 0x0000000309037208 */ /* 0x000fe40000800000 */
[----:B------:R-:W-:-:S04]  /*1510*/  ISETP.GT.U32.AND P1, PT, R0, 0x80, PT ;  /* 0x000000800000780c */ /* 0x000fc80003f24070 */
[----:B------:R-:W-:-:S10]  /*1520*/  DADD R10, R2, R10 ;  /* 0x00000000020a7229 */ /* 0x000fd4000000000a */
[----:B------:R-:W-:Y:S02]  /*1530*/  FSEL R2, R10, R2, P1 ;  /* 0x000000020a027208 */ /* 0x000fe40000800000 */
[----:B------:R-:W-:Y:S02]  /*1540*/  FSEL R3, R11, R3, P1 ;  /* 0x000000030b037208 */ /* 0x000fe40000800000 */
[----:B------:R-:W1:Y:S01]  /*1550*/  LDS.128 R8, [UR4+0x50] ;  /* 0x00005004ff087984 */ /* 0x000e620008000c00 */
[----:B------:R-:W-:-:S03]  /*1560*/  ISETP.GT.U32.AND P1, PT, R0, 0xa0, PT ;  /* 0x000000a00000780c */ /* 0x000fc60003f24070 */
[----:B0-----:R-:W-:-:S10]  /*1570*/  DADD R4, R4, R2 ;  /* 0x0000000004047229 */ /* 0x001fd40000000002 */
[----:B------:R-:W-:Y:S02]  /*1580*/  FSEL R2, R4, R2, P1 ;  /* 0x0000000204027208 */ /* 0x000fe40000800000 */
[----:B------:R-:W-:Y:S02]  /*1590*/  FSEL R3, R5, R3, P1 ;  /* 0x0000000305037208 */ /* 0x000fe40000800000 */
[----:B------:R-:W-:-:S04]  /*15a0*/  ISETP.GT.U32.AND P1, PT, R0, 0xc0, PT ;  /* 0x000000c00000780c */ /* 0x000fc80003f24070 */
[----:B------:R-:W-:-:S10]  /*15b0*/  DADD R6, R2, R6 ;  /* 0x0000000002067229 */ /* 0x000fd40000000006 */
[----:B------:R-:W-:Y:S02]  /*15c0*/  FSEL R2, R6, R2, P1 ;  /* 0x0000000206027208 */ /* 0x000fe40000800000 */
[----:B------:R-:W-:Y:S02]  /*15d0*/  FSEL R3, R7, R3, P1 ;  /* 0x0000000307037208 */ /* 0x000fe40000800000 */
[----:B------:R-:W0:Y:S01]  /*15e0*/  LDS.128 R4, [UR4+0x60] ;  /* 0x00006004ff047984 */ /* 0x000e220008000c00 */
[----:B------:R-:W-:-:S03]  /*15f0*/  ISETP.GT.U32.AND P1, PT, R0, 0xe0, PT ;  /* 0x000000e00000780c */ /* 0x000fc60003f24070 */
        /* <DEDUP_REMOVED lines=43> */
[----:B------:R-:W1:Y:S01]  /*18b0*/  LDS.64 R2, [UR4+0xb0] ;  /* 0x0000b004ff027984 */ /* 0x000e620008000a00 */
        /* <DEDUP_REMOVED lines=8> */
[----:B------:R-:W-:-:S04]  /*1940*/  ISETP.GT.U32.AND P1, PT, R0, 0x260, PT ;  /* 0x000002600000780c */ /* 0x000fc80003f24070 */
[----:B-1----:R-:W-:-:S10]  /*1950*/  DADD R2, R2, R4 ;  /* 0x0000000002027229 */ /* 0x002fd40000000004 */
[----:B------:R-:W-:Y:S02]  /*1960*/  FSEL R4, R2, R4, P1 ;  /* 0x0000000402047208 */ /* 0x000fe40000800000 */
[----:B------:R-:W-:Y:S01]  /*1970*/  FSEL R5, R3, R5, P1 ;  /* 0x0000000503057208 */ /* 0x000fe20000800000 */
[----:B------:R-:W-:Y:S06]  /*1980*/  BRA `(.L_x_75) ;  /* 0x0000001000f87947 */ /* 0x000fec0003800000 */
.L_x_60:
[----:B------:R-:W0:Y:S01]  /*1990*/  S2R R5, SR_TID.X ;  /* 0x0000000000057919 */ /* 0x000e220000002100 */
[----:B------:R-:W1:Y:S02]  /*19a0*/  LDCU.64 UR6, c[0x0][0x380] ;  /* 0x00007000ff0677ac */ /* 0x000e640008000a00 */
[----:B-1----:R-:W-:Y:S02]  /*19b0*/  IMAD.U32 R6, RZ, RZ, UR6 ;  /* 0x00000006ff067e24 */ /* 0x002fe4000f8e00ff */
[----:B------:R-:W-:Y:S01]  /*19c0*/  IMAD.U32 R7, RZ, RZ, UR7 ;  /* 0x00000007ff077e24 */ /* 0x000fe2000f8e00ff */
[----:B0-----:R-:W-:-:S05]  /*19d0*/  IADD3 R21, PT, PT, R5, UR4, RZ ;  /* 0x0000000405157c10 */ /* 0x001fca000fffe0ff */
[----:B------:R-:W-:-:S05]  /*19e0*/  IMAD.WIDE.U32 R20, R21, 0x8, R6 ;  /* 0x0000000815147825 */ /* 0x000fca00078e0006 */
[----:B------:R-:W2:Y:S04]  /*19f0*/  LDG.E.64 R14, desc[UR10][R20.64] ;  /* 0x0000000a140e7981 */ /* 0x000ea8000c1e1b00 */
[----:B------:R-:W2:Y:S04]  /*1a00*/  LDG.E.64 R16, desc[UR10][R20.64+0x1400] ;  /* 0x0014000a14107981 */ /* 0x000ea8000c1e1b00 */
[----:B------:R-:W3:Y:S04]  /*1a10*/  LDG.E.64 R18, desc[UR10][R20.64+0x2800] ;  /* 0x0028000a14127981 */ /* 0x000ee8000c1e1b00 */
[----:B------:R-:W4:Y:S04]  /*1a20*/  LDG.E.64 R12, desc[UR10][R20.64+0x3c00] ;  /* 0x003c000a140c7981 */ /* 0x000f28000c1e1b00 */
[----:B------:R-:W5:Y:S04]  /*1a30*/  LDG.E.64 R10, desc[UR10][R20.64+0x5000] ;  /* 0x0050000a140a7981 */ /* 0x000f68000c1e1b00 */
[----:B------:R-:W5:Y:S04]  /*1a40*/  LDG.E.64 R8, desc[UR10][R20.64+0x6400] ;  /* 0x0064000a14087981 */ /* 0x000f68000c1e1b00 */
[----:B------:R-:W5:Y:S04]  /*1a50*/  LDG.E.64 R2, desc[UR10][R20.64+0x7800] ;  /* 0x0078000a14027981 */ /* 0x000f68000c1e1b00 */
[----:B------:R-:W5:Y:S01]  /*1a60*/  LDG.E.64 R28, desc[UR10][R20.64+0x8c00] ;  /* 0x008c000a141c7981 */ /* 0x000f62000c1e1b00 */
[----:B------:R-:W-:Y:S01]  /*1a70*/  ISETP.GE.U32.AND P0, PT, R0, UR8, PT ;  /* 0x0000000800007c0c */ /* 0x000fe2000bf06070 */
[----:B--2---:R-:W-:-:S08]  /*1a80*/  DADD R14, R14, R16 ;  /* 0x000000000e0e7229 */ /* 0x004fd00000000010 */
[----:B---3--:R-:W-:-:S08]  /*1a90*/  DADD R14, R18, R14 ;  /* 0x00000000120e7229 */ /* 0x008fd0000000000e */
[----:B----4-:R-:W-:-:S08]  /*1aa0*/  DADD R12, R12, R14 ;  /* 0x000000000c0c7229 */ /* 0x010fd0000000000e */
[----:B-----5:R-:W-:-:S08]  /*1ab0*/  DADD R10, R10, R12 ;  /* 0x000000000a0a7229 */ /* 0x020fd0000000000c */
[----:B------:R-:W-:-:S08]  /*1ac0*/  DADD R8, R8, R10 ;  /* 0x0000000008087229 */ /* 0x000fd0000000000a */
[----:B------:R-:W-:-:S08]  /*1ad0*/  DADD R2, R2, R8 ;  /* 0x0000000002027229 */ /* 0x000fd00000000008 */
[----:B------:R-:W-:Y:S01]  /*1ae0*/  DADD R28, R28, R2 ;  /* 0x000000001c1c7229 */ /* 0x000fe20000000002 */
[----:B------:R-:W-:Y:S10]  /*1af0*/  @!P0 BRA `(.L_x_76) ;  /* 0x0000000c00708947 */ /* 0x000ff40003800000 */
[----:B------:R-:W-:Y:S01]  /*1b00*/  UIMAD UR12, UR13, 0x1400, UR4 ;  /* 0x000014000d0c78a4 */ /* 0x000fe2000f8e0204 */
[----:B------:R-:W-:Y:S01]  /*1b10*/  VIADD R0, R4, 0xffffec00 ;  /* 0xffffec0004007836 */ /* 0x000fe20000000000 */
[----:B------:R-:W-:Y:S01]  /*1b20*/  UIADD3 UR5, UPT, UPT, UR9, UR13, URZ ;  /* 0x0000000d09057290 */ /* 0x000fe2000fffe0ff */
[----:B------:R-:W-:-:S03]  /*1b30*/  LOP3.LUT R3, RZ, R5, RZ, 0x33, !PT ;  /* 0x00000005ff037212 */ /* 0x000fc600078e33ff */
[----:B------:R-:W-:Y:S01]  /*1b40*/  ISETP.LT.U32.AND P0, PT, R0, UR12, PT ;  /* 0x0000000c00007c0c */ /* 0x000fe2000bf01070 */
[----:B------:R-:W-:Y:S01]  /*1b50*/  UIMAD UR5, UR5, 0x1400, URZ ;  /* 0x00001400050578a4 */ /* 0x000fe2000f8e02ff */
[----:B------:R-:W-:-:S05]  /*1b60*/  IADD3 R3, PT, PT, R4, -UR8, R3 ;  /* 0x8000000804037c10 */ /* 0x000fca000fffe003 */
[----:B------:R-:W-:Y:S01]  /*1b70*/  IMAD.U32 R8, RZ, RZ, UR5 ;  /* 0x00000005ff087e24 */ /* 0x000fe2000f8e00ff */
[----:B------:R-:W-:Y:S01]  /*1b80*/  UMOV UR6, UR5 ;  /* 0x0000000500067c82 */ /* 0x000fe20008000000 */
[----:B------:R-:W-:Y:S01]  /*1b90*/  VIADD R2, R3, -UR4 ;  /* 0x8000000403027c36 */ /* 0x000fe20008000000 */
[----:B------:R-:W-:Y:S02]  /*1ba0*/  UMOV UR4, URZ ;  /* 0x000000ff00047c82 */ /* 0x000fe40008000000 */
[----:B------:R-:W-:Y:S01]  /*1bb0*/  IADD3 R5, PT, PT, R8, 0x1400, R5 ;  /* 0x0000140008057810 */ /* 0x000fe20007ffe005 */
[----:B------:R-:W-:Y:S06]  /*1bc0*/  @P0 BRA `(.L_x_77) ;  /* 0x0000000000840947 */ /* 0x000fec0003800000 */
[----:B------:R-:W0:Y:S01]  /*1bd0*/  LDC R4, c[0x0][0x3a8] ;  /* 0x0000ea00ff047b82 */ /* 0x000e220000000800 */
[----:B------:R-:W1:Y:S07]  /*1be0*/  LDCU UR7, c[0x0][0x3ac] ;  /* 0x00007580ff0777ac */ /* 0x000e6e0008000800 */
[----:B------:R-:W2:Y:S02]  /*1bf0*/  LDC.64 R6, c[0x0][0x380] ;  /* 0x0000e000ff067b82 */ /* 0x000ea40000000a00 */
.L_x_78:
[----:B------:R-:W3:Y:S02]  /*1c00*/  S2R R25, SR_TID.X ;  /* 0x0000000000197919 */ /* 0x000ee40000002100 */
[----:B---3--:R-:W-:-:S04]  /*1c10*/  VIADD R25, R25, UR12 ;  /* 0x0000000c19197c36 */ /* 0x008fc80008000000 */
[----:B--2---:R-:W-:-:S05]  /*1c20*/  IMAD.WIDE.U32 R24, R25, 0x8, R6 ;  /* 0x0000000819187825 */ /* 0x004fca00078e0006 */
        /* <DEDUP_REMOVED lines=8> */
[----:B0-----:R-:W-:-:S05]  /*1cb0*/  VIADD R3, R4, -UR12 ;  /* 0x8000000c04037c36 */ /* 0x001fca0008000000 */
[----:B------:R-:W-:Y:S01]  /*1cc0*/  ISETP.GE.U32.AND P0, PT, R3, UR8, PT ;  /* 0x0000000803007c0c */ /* 0x000fe2000bf06070 */
        /* <DEDUP_REMOVED lines=8> */
[----:B------:R-:W-:Y:S10]  /*1d50*/  @!P0 BRA `(.L_x_76) ;  /* 0x0000000800d88947 */ /* 0x000ff40003800000 */
[----:B-1----:R-:W-:Y:S01]  /*1d60*/  UMOV UR13, UR7 ;  /* 0x00000007000d7c82 */ /* 0x002fe20008000000 */
[----:B------:R-:W-:Y:S01]  /*1d70*/  UIADD3 UR4, UPT, UPT, UR4, 0x1, URZ ;  /* 0x0000000104047890 */ /* 0x000fe2000fffe0ff */
[----:B------:R-:W-:Y:S01]  /*1d80*/  VIADD R2, R2, -UR8 ;  /* 0x8000000802027c36 */ /* 0x000fe20008000000 */
[----:B------:R-:W-:Y:S01]  /*1d90*/  UIMAD UR12, UR13, 0x1400, UR12 ;  /* 0x000014000d0c78a4 */ /* 0x000fe2000f8e020c */
[----:B------:R-:W-:Y:S01]  /*1da0*/  VIADD R5, R5, UR8 ;  /* 0x0000000805057c36 */ /* 0x000fe20008000000 */
[----:B------:R-:W-:-:S04]  /*1db0*/  UIADD3 UR6, UPT, UPT, UR8, UR6, URZ ;  /* 0x0000000608067290 */ /* 0x000fc8000fffe0ff */
[----:B------:R-:W-:-:S13]  /*1dc0*/  ISETP.LT.U32.AND P0, PT, R0, UR12, PT ;  /* 0x0000000c00007c0c */ /* 0x000fda000bf01070 */
[----:B------:R-:W-:Y:S05]  /*1dd0*/  @!P0 BRA `(.L_x_78) ;  /* 0xfffffffc00888947 */ /* 0x000fea000383ffff */
.L_x_77:
[----:B------:R-:W0:Y:S01]  /*1de0*/  S2R R9, SR_TID.X ;  /* 0x0000000000097919 */ /* 0x000e220000002100 */
[----:B------:R-:W-:Y:S01]  /*1df0*/  VIADD R0, R4, -UR12 ;  /* 0x8000000c04007c36 */ /* 0x000fe20008000000 */
[----:B------:R-:W-:Y:S04]  /*1e00*/  BSSY.RECONVERGENT B1, `(.L_x_76) ;  /* 0x00000ab000017945 */ /* 0x000fe80003800200 */
[----:B0-----:R-:W-:-:S04]  /*1e10*/  ISETP.GE.AND P0, PT, R9, R0, PT ;  /* 0x000000000900720c */ /* 0x001fc80003f06270 */
[----:B------:R-:W-:-:S13]  /*1e20*/  ISETP.LE.U32.OR P0, PT, R4, UR12, P0 ;  /* 0x0000000c04007c0c */ /* 0x000fda0008703470 */
[----:B------:R-:W-:Y:S05]  /*1e30*/  @P0 BRA `(.L_x_79) ;  /* 0x00000008009c0947 */ /* 0x000fea0003800000 */
[----:B------:R-:W-:Y:S01]  /*1e40*/  UIMAD UR7, UR4, UR13, URZ ;  /* 0x0000000d040772a4 */ /* 0x000fe2000f8e02ff */
[----:B------:R-:W-:Y:S01]  /*1e50*/  LOP3.LUT R3, RZ, R9, RZ, 0x33, !PT ;  /* 0x00000009ff037212 */ /* 0x000fe200078e33ff */
[----:B------:R-:W-:Y:S01]  /*1e60*/  BSSY.RECONVERGENT B2, `(.L_x_80) ;  /* 0x0000056000027945 */ /* 0x000fe20003800200 */
[----:B------:R-:W-:Y:S02]  /*1e70*/  IMAD.MOV.U32 R0, RZ, RZ, R9 ;  /* 0x000000ffff007224 */ /* 0x000fe400078e0009 */
[----:B------:R-:W-:Y:S01]  /*1e80*/  IADD3 R4, PT, PT, R4, -UR5, R3 ;  /* 0x8000000504047c10 */ /* 0x000fe2000fffe003 */
[----:B------:R-:W-:-:S04]  /*1e90*/  IMAD.U32 R3, RZ, RZ, UR7 ;  /* 0x00000007ff037e24 */ /* 0x000fc8000f8e00ff */
[----:B------:R-:W-:-:S04]  /*1ea0*/  IMAD R4, R3, -0x1400, R4 ;  /* 0xffffec0003047824 */ /* 0x000fc800078e0204 */
[C---:B------:R-:W-:Y:S01]  /*1eb0*/  IMAD.HI.U32 R3, R4.reuse, -0x33333333, RZ ;  /* 0xcccccccd04037827 */ /* 0x040fe200078e00ff */
[----:B------:R-:W-:-:S04]  /*1ec0*/  ISETP.GE.U32.AND P0, PT, R4, 0x2580, PT ;  /* 0x000025800400780c */ /* 0x000fc80003f06070 */
[----:B------:R-:W-:-:S04]  /*1ed0*/  LEA.HI R3, R3, 0x1, RZ, 0x17 ;  /* 0x0000000103037811 */ /* 0x000fc800078fb8ff */
[----:B------:R-:W-:-:S05]  /*1ee0*/  LOP3.LUT R4, R3, 0xf, RZ, 0xc0, !PT ;  /* 0x0000000f03047812 */ /* 0x000fca00078ec0ff */
[----:B------:R-:W-:Y:S05]  /*1ef0*/  @!P0 BRA `(.L_x_81) ;  /* 0x0000000400308947 */ /* 0x000fea0003800000 */
[----:B------:R-:W-:Y:S01]  /*1f00*/  IMAD.HI.U32 R0, R2, -0x33333333, RZ ;  /* 0xcccccccd02007827 */ /* 0x000fe200078e00ff */
[----:B------:R-:W-:Y:S04]  /*1f10*/  BSSY.RECONVERGENT B3, `(.L_x_82) ;  /* 0x0000049000037945 */ /* 0x000fe80003800200 */
[----:B------:R-:W-:-:S04]  /*1f20*/  LEA.HI R0, R0, 0x1, RZ, 0x17 ;  /* 0x0000000100007811 */ /* 0x000fc800078fb8ff */
[----:B------:R-:W-:Y:S02]  /*1f30*/  LOP3.LUT R26, R0, 0xfffff0, RZ, 0xc0, !PT ;  /* 0x00fffff0001a7812 */ /* 0x000fe400078ec0ff */
[----:B------:R-:W-:-:S03]  /*1f40*/  LOP3.LUT R0, R9, 0x1400, RZ, 0xfc, !PT ;  /* 0x0000140009007812 */ /* 0x000fc600078efcff */
[----:B------:R-:W-:-:S07]  /*1f50*/  IMAD.MOV R26, RZ, RZ, -R26 ;  /* 0x000000ffff1a7224 */ /* 0x000fce00078e0a1a */
.L_x_83:
[C---:B------:R-:W-:Y:S02]  /*1f60*/  VIADD R23, R5.reuse, 0xffffec00 ;  /* 0xffffec0005177836 */ /* 0x040fe40000000000 */
[----:B------:R-:W-:Y:S02]  /*1f70*/  VIADD R19, R5, 0xffffee80 ;  /* 0xffffee8005137836 */ /* 0x000fe40000000000 */
[----:B------:R-:W-:-:S04]  /*1f80*/  IMAD.WIDE.U32 R22, R23, 0x8, R6 ;  /* 0x0000000817167825 */ /* 0x000fc800078e0006 */
[--C-:B------:R-:W-:Y:S02]  /*1f90*/  IMAD.WIDE.U32 R18, R19, 0x8, R6.reuse ;  /* 0x0000000813127825 */ /* 0x100fe400078e0006 */
[----:B------:R-:W2:Y:S02]  /*1fa0*/  LDG.E.64 R22, desc[UR10][R22.64] ;  /* 0x0000000a16167981 */ /* 0x000ea4000c1e1b00 */
[C---:B------:R-:W-:Y:S02]  /*1fb0*/  VIADD R17, R5.reuse, 0xfffff100 ;  /* 0xfffff10005117836 */ /* 0x040fe40000000000 */
[----:B------:R-:W3:Y:S01]  /*1fc0*/  LDG.E.64 R18, desc[UR10][R18.64] ;  /* 0x0000000a12127981 */ /* 0x000ee2000c1e1b00 */
[----:B------:R-:W-:Y:S02]  /*1fd0*/  VIADD R15, R5, 0xfffff380 ;  /* 0xfffff380050f7836 */ /* 0x000fe40000000000 */
[----:B------:R-:W-:-:S04]  /*1fe0*/  IMAD.WIDE.U32 R16, R17, 0x8, R6 ;  /* 0x0000000811107825 */ /* 0x000fc800078e0006 */
[--C-:B------:R-:W-:Y:S02]  /*1ff0*/  IMAD.WIDE.U32 R14, R15, 0x8, R6.reuse ;  /* 0x000000080f0e7825 */ /* 0x100fe400078e0006 */
[----:B------:R-:W4:Y:S02]  /*2000*/  LDG.E.64 R16, desc[UR10][R16.64] ;  /* 0x0000000a10107981 */ /* 0x000f24000c1e1b00 */
[C---:B------:R-:W-:Y:S02]  /*2010*/  VIADD R13, R5.reuse, 0xfffff600 ;  /* 0xfffff600050d7836 */ /* 0x040fe40000000000 */
[----:B------:R-:W5:Y:S01]  /*2020*/  LDG.E.64 R14, desc[UR10][R14.64] ;  /* 0x0000000a0e0e7981 */ /* 0x000f62000c1e1b00 */
[----:B------:R-:W-:Y:S02]  /*2030*/  VIADD R11, R5, 0xfffff880 ;  /* 0xfffff880050b7836 */ /* 0x000fe40000000000 */
[----:B------:R-:W-:-:S04]  /*2040*/  IMAD.WIDE.U32 R12, R13, 0x8, R6 ;  /* 0x000000080d0c7825 */ /* 0x000fc800078e0006 */
[--C-:B------:R-:W-:Y:S02]  /*2050*/  IMAD.WIDE.U32 R10, R11, 0x8, R6.reuse ;  /* 0x000000080b0a7825 */ /* 0x100fe400078e0006 */
[----:B------:R-:W5:Y:S02]  /*2060*/  LDG.E.64 R12, desc[UR10][R12.64] ;  /* 0x0000000a0c0c7981 */ /* 0x000f64000c1e1b00 */
[C---:B------:R-:W-:Y:S02]  /*2070*/  VIADD R9, R5.reuse, 0xfffffb00 ;  /* 0xfffffb0005097836 */ /* 0x040fe40000000000 */
[----:B------:R-:W5:Y:S01]  /*2080*/  LDG.E.64 R10, desc[UR10][R10.64] ;  /* 0x0000000a0a0a7981 */ /* 0x000f62000c1e1b00 */
[----:B------:R-:W-:Y:S02]  /*2090*/  VIADD R21, R5, 0xfffffd80 ;  /* 0xfffffd8005157836 */ /* 0x000fe40000000000 */
[----:B------:R-:W-:-:S04]  /*20a0*/  IMAD.WIDE.U32 R8, R9, 0x8, R6 ;  /* 0x0000000809087825 */ /* 0x000fc800078e0006 */
[----:B------:R-:W-:Y:S02]  /*20b0*/  IMAD.WIDE.U32 R20, R21, 0x8, R6 ;  /* 0x0000000815147825 */ /* 0x000fe400078e0006 */
[----:B------:R-:W5:Y:S04]  /*20c0*/  LDG.E.64 R8, desc[UR10][R8.64] ;  /* 0x0000000a08087981 */ /* 0x000f68000c1e1b00 */
[----:B------:R-:W5:Y:S01]  /*20d0*/  LDG.E.64 R20, desc[UR10][R20.64] ;  /* 0x0000000a14147981 */ /* 0x000f62000c1e1b00 */
[----:B------:R-:W-:Y:S01]  /*20e0*/  VIADD R25, R5, 0x280 ;  /* 0x0000028005197836 */ /* 0x000fe20000000000 */
[----:B--2---:R-:W-:-:S08]  /*20f0*/  DADD R22, R22, R28 ;  /* 0x0000000016167229 */ /* 0x004fd0000000001c */
[----:B---3--:R-:W-:Y:S01]  /*2100*/  DADD R18, R22, R18 ;  /* 0x0000000016127229 */ /* 0x008fe20000000012 */
[----:B------:R-:W-:-:S06]  /*2110*/  IMAD.WIDE.U32 R22, R5, 0x8, R6 ;  /* 0x0000000805167825 */ /* 0x000fcc00078e0006 */
[----:B------:R-:W2:Y:S01]  /*2120*/  LDG.E.64 R22, desc[UR10][R22.64] ;  /* 0x0000000a16167981 */ /* 0x000ea2000c1e1b00 */
[----:B----4-:R-:W-:Y:S01]  /*2130*/  DADD R16, R18, R16 ;  /* 0x0000000012107229 */ /* 0x010fe20000000010 */
[----:B------:R-:W-:-:S04]  /*2140*/  IMAD.WIDE.U32 R18, R25, 0x8, R6 ;  /* 0x0000000819127825 */ /* 0x000fc800078e0006 */
[----:B------:R-:W-:Y:S02]  /*2150*/  VIADD R25, R5, 0x500 ;  /* 0x0000050005197836 */ /* 0x000fe40000000000 */
[----:B------:R-:W3:Y:S01]  /*2160*/  LDG.E.64 R18, desc[UR10][R18.64] ;  /* 0x0000000a12127981 */ /* 0x000ee2000c1e1b00 */
[----:B-----5:R-:W-:Y:S01]  /*2170*/  DADD R14, R16, R14 ;  /* 0x00000000100e7229 */ /* 0x020fe2000000000e */
[----:B------:R-:W-:-:S04]  /*2180*/  IMAD.WIDE.U32 R16, R25, 0x8, R6 ;  /* 0x0000000819107825 */ /* 0x000fc800078e0006 */
[----:B------:R-:W-:Y:S02]  /*2190*/  VIADD R25, R5, 0x780 ;  /* 0x0000078005197836 */ /* 0x000fe40000000000 */
[----:B------:R-:W4:Y:S01]  /*21a0*/  LDG.E.64 R16, desc[UR10][R16.64] ;  /* 0x0000000a10107981 */ /* 0x000f22000c1e1b00 */
[----:B------:R-:W-:Y:S01]  /*21b0*/  DADD R12, R14, R12 ;  /* 0x000000000e0c7229 */ /* 0x000fe2000000000c */
[----:B------:R-:W-:-:S04]  /*21c0*/  IMAD.WIDE.U32 R14, R25, 0x8, R6 ;  /* 0x00000008190e7825 */ /* 0x000fc800078e0006 */
[----:B------:R-:W-:Y:S02]  /*21d0*/  VIADD R25, R5, 0xa00 ;  /* 0x00000a0005197836 */ /* 0x000fe40000000000 */
[----:B------:R-:W5:Y:S01]  /*21e0*/  LDG.E.64 R14, desc[UR10][R14.64] ;  /* 0x0000000a0e0e7981 */ /* 0x000f62000c1e1b00 */
        /* <DEDUP_REMOVED lines=9> */
[----:B------:R-:W-:Y:S01]  /*2280*/  IMAD.WIDE.U32 R8, R25, 0x8, R6 ;  /* 0x0000000819087825 */ /* 0x000fe200078e0006 */
[----:B------:R-:W-:-:S05]  /*2290*/  IADD3 R25, PT, PT, R5, 0x1180, RZ ;  /* 0x0000118005197810 */ /* 0x000fca0007ffe0ff */
[----:B------:R-:W5:Y:S01]  /*22a0*/  LDG.E.64 R8, desc[UR10][R8.64] ;  /* 0x0000000a08087981 */ /* 0x000f62000c1e1b00 */
[----:B------:R-:W-:-:S06]  /*22b0*/  IMAD.WIDE.U32 R24, R25, 0x8, R6 ;  /* 0x0000000819187825 */ /* 0x000fcc00078e0006 */
[----:B------:R-:W5:Y:S01]  /*22c0*/  LDG.E.64 R24, desc[UR10][R24.64] ;  /* 0x0000000a18187981 */ /* 0x000f62000c1e1b00 */
[----:B------:R-:W-:Y:S02]  /*22d0*/  VIADD R26, R26, 0x10 ;  /* 0x000000101a1a7836 */ /* 0x000fe40000000000 */
[----:B------:R-:W-:Y:S02]  /*22e0*/  VIADD R0, R0, 0x2800 ;  /* 0x0000280000007836 */ /* 0x000fe40000000000 */
[----:B------:R-:W-:Y:S01]  /*22f0*/  VIADD R5, R5, 0x2800 ;  /* 0x0000280005057836 */ /* 0x000fe20000000000 */
[----:B------:R-:W-:Y:S01]  /*2300*/  ISETP.NE.AND P0, PT, R26, RZ, PT ;  /* 0x000000ff1a00720c */ /* 0x000fe20003f05270 */
        /* <DEDUP_REMOVED lines=9> */
[----:B------:R-:W-:Y:S05]  /*23a0*/  BSYNC.RECONVERGENT B3 ;  /* 0x0000000000037941 */ /* 0x000fea0003800200 */
.L_x_82:
[----:B------:R-:W-:-:S07]  /*23b0*/  VIADD R0, R0, 0xffffec00 ;  /* 0xffffec0000007836 */ /* 0x000fce0000000000 */
.L_x_81:
[----:B------:R-:W-:Y:S05]  /*23c0*/  BSYNC.RECONVERGENT B2 ;  /* 0x0000000000027941 */ /* 0x000fea0003800200 */
.L_x_80:
[----:B------:R-:W-:-:S13]  /*23d0*/  ISETP.NE.AND P0, PT, R4, RZ, PT ;  /* 0x000000ff0400720c */ /* 0x000fda0003f05270 */
[----:B------:R-:W-:Y:S05]  /*23e0*/  @!P0 BRA `(.L_x_79) ;  /* 0x0000000400308947 */ /* 0x000fea0003800000 */
[----:B------:R-:W-:Y:S01]  /*23f0*/  ISETP.GE.U32.AND P0, PT, R4, 0x8, PT ;  /* 0x000000080400780c */ /* 0x000fe20003f06070 */
[----:B------:R-:W-:Y:S01]  /*2400*/  BSSY.RECONVERGENT B2, `(.L_x_84) ;  /* 0x0000025000027945 */ /* 0x000fe20003800200 */
[----:B------:R-:W-:-:S04]  /*2410*/  LOP3.LUT R22, R3, 0x7, RZ, 0xc0, !PT ;  /* 0x0000000703167812 */ /* 0x000fc800078ec0ff */
[----:B------:R-:W-:-:S07]  /*2420*/  ISETP.NE.AND P1, PT, R22, RZ, PT ;  /* 0x000000ff1600720c */ /* 0x000fce0003f25270 */
[----:B------:R-:W-:Y:S06]  /*2430*/  @!P0 BRA `(.L_x_85) ;  /* 0x0000000000848947 */ /* 0x000fec0003800000 */
[----:B------:R-:W-:-:S04]  /*2440*/  VIADD R19, R0, UR12 ;  /* 0x0000000c00137c36 */ /* 0x000fc80008000000 */
[----:B------:R-:W-:-:S04]  /*2450*/  IMAD.WIDE.U32 R4, R19, 0x8, R6 ;  /* 0x0000000813047825 */ /* 0x000fc800078e0006 */
[C---:B------:R-:W-:Y:S02]  /*2460*/  VIADD R17, R19.reuse, 0x280 ;  /* 0x0000028013117836 */ /* 0x040fe40000000000 */
[----:B------:R-:W2:Y:S01]  /*2470*/  LDG.E.64 R4, desc[UR10][R4.64] ;  /* 0x0000000a04047981 */ /* 0x000ea2000c1e1b00 */
        /* <DEDUP_REMOVED lines=14> */
[--C-:B------:R-:W-:Y:S02]  /*2560*/  IMAD.WIDE.U32 R20, R21, 0x8, R6.reuse ;  /* 0x0000000815147825 */ /* 0x100fe400078e0006 */
[----:B------:R-:W5:Y:S02]  /*2570*/  LDG.E.64 R8, desc[UR10][R8.64] ;  /* 0x0000000a08087981 */ /* 0x000f64000c1e1b00 */
[----:B------:R-:W-:Y:S02]  /*2580*/  VIADD R19, R19, 0x1180 ;  /* 0x0000118013137836 */ /* 0x000fe40000000000 */
[----:B------:R-:W5:Y:S02]  /*2590*/  LDG.E.64 R20, desc[UR10][R20.64] ;  /* 0x0000000a14147981 */ /* 0x000f64000c1e1b00 */
[----:B------:R-:W-:-:S06]  /*25a0*/  IMAD.WIDE.U32 R18, R19, 0x8, R6 ;  /* 0x0000000813127825 */ /* 0x000fcc00078e0006 */
        /* <DEDUP_REMOVED lines=10> */
.L_x_85:
[----:B------:R-:W-:Y:S05]  /*2650*/  BSYNC.RECONVERGENT B2 ;  /* 0x0000000000027941 */ /* 0x000fea0003800200 */
.L_x_84:
[----:B------:R-:W-:Y:S05]  /*2660*/  @!P1 BRA `(.L_x_79) ;  /* 0x0000000000909947 */ /* 0x000fea0003800000 */
[----:B------:R-:W-:Y:S01]  /*2670*/  ISETP.GE.U32.AND P0, PT, R22, 0x4, PT ;  /* 0x000000041600780c */ /* 0x000fe20003f06070 */
[----:B------:R-:W-:Y:S01]  /*2680*/  BSSY.RECONVERGENT B2, `(.L_x_86) ;  /* 0x0000014000027945 */ /* 0x000fe20003800200 */
[----:B------:R-:W-:-:S11]  /*2690*/  LOP3.LUT P1, RZ, R3, 0x3, RZ, 0xc0, !PT ;  /* 0x0000000303ff7812 */ /* 0x000fd6000782c0ff */
[----:B------:R-:W-:Y:S05]  /*26a0*/  @!P0 BRA `(.L_x_87) ;  /* 0x0000000000448947 */ /* 0x000fea0003800000 */
        /* <DEDUP_REMOVED lines=8> */
[----:B------:R-:W-:Y:S02]  /*2730*/  VIADD R13, R3, 0x780 ;  /* 0x00000780030d7836 */ /* 0x000fe40000000000 */
[----:B------:R-:W4:Y:S02]  /*2740*/  LDG.E.64 R10, desc[UR10][R10.64] ;  /* 0x0000000a0a0a7981 */ /* 0x000f24000c1e1b00 */
[----:B------:R-:W-:-:S06]  /*2750*/  IMAD.WIDE.U32 R12, R13, 0x8, R6 ;  /* 0x000000080d0c7825 */ /* 0x000fcc00078e0006 */
[----:B------:R-:W5:Y:S01]  /*2760*/  LDG.E.64 R12, desc[UR10][R12.64] ;  /* 0x0000000a0c0c7981 */ /* 0x000f62000c1e1b00 */
[----:B------:R-:W-:Y:S01]  /*2770*/  VIADD R0, R0, 0xa00 ;  /* 0x00000a0000007836 */ /* 0x000fe20000000000 */
[----:B--2---:R-:W-:-:S08]  /*2780*/  DADD R28, R28, R4 ;  /* 0x000000001c1c7229 */ /* 0x004fd00000000004 */
[----:B---3--:R-:W-:-:S08]  /*2790*/  DADD R28, R28, R8 ;  /* 0x000000001c1c7229 */ /* 0x008fd00000000008 */
[----:B----4-:R-:W-:-:S08]  /*27a0*/  DADD R28, R28, R10 ;  /* 0x000000001c1c7229 */ /* 0x010fd0000000000a */
[----:B-----5:R-:W-:-:S11]  /*27b0*/  DADD R28, R28, R12 ;  /* 0x000000001c1c7229 */ /* 0x020fd6000000000c */
.L_x_87:
[----:B------:R-:W-:Y:S05]  /*27c0*/  BSYNC.RECONVERGENT B2 ;  /* 0x0000000000027941 */ /* 0x000fea0003800200 */
.L_x_86:
[----:B------:R-:W-:Y:S05]  /*27d0*/  @!P1 BRA `(.L_x_79) ;  /* 0x0000000000349947 */ /* 0x000fea0003800000 */
[----:B------:R-:W-:-:S04]  /*27e0*/  IMAD.HI.U32 R2, R2, -0x33333333, RZ ;  /* 0xcccccccd02027827 */ /* 0x000fc800078e00ff */
[----:B------:R-:W-:Y:S01]  /*27f0*/  VIADD R5, R0, UR6 ;  /* 0x0000000600057c36 */ /* 0x000fe20008000000 */
[----:B------:R-:W-:-:S04]  /*2800*/  LOP3.LUT R2, R2, 0xffff, RZ, 0xc0, !PT ;  /* 0x0000ffff02027812 */ /* 0x000fc800078ec0ff */
[----:B------:R-:W-:-:S04]  /*2810*/  LEA.HI R2, R2, 0x1, RZ, 0x17 ;  /* 0x0000000102027811 */ /* 0x000fc800078fb8ff */
[----:B------:R-:W-:-:S05]  /*2820*/  LOP3.LUT R2, R2, 0x3, RZ, 0xc0, !PT ;  /* 0x0000000302027812 */ /* 0x000fca00078ec0ff */
[----:B------:R-:W-:-:S07]  /*2830*/  IMAD.MOV R0, RZ, RZ, -R2 ;  /* 0x000000ffff007224 */ /* 0x000fce00078e0a02 */
.L_x_88:
[----:B------:R-:W-:-:S06]  /*2840*/  IMAD.WIDE.U32 R2, R5, 0x8, R6 ;  /* 0x0000000805027825 */ /* 0x000fcc00078e0006 */
[----:B------:R-:W2:Y:S01]  /*2850*/  LDG.E.64 R2, desc[UR10][R2.64] ;  /* 0x0000000a02027981 */ /* 0x000ea2000c1e1b00 */
[----:B------:R-:W-:Y:S02]  /*2860*/  VIADD R0, R0, 0x1 ;  /* 0x0000000100007836 */ /* 0x000fe40000000000 */
[----:B------:R-:W-:-:S03]  /*2870*/  VIADD R5, R5, 0x280 ;  /* 0x0000028005057836 */ /* 0x000fc60000000000 */
[----:B------:R-:W-:Y:S01]  /*2880*/  ISETP.NE.AND P0, PT, R0, RZ, PT ;  /* 0x000000ff0000720c */ /* 0x000fe20003f05270 */
[----:B--2---:R-:W-:-:S12]  /*2890*/  DADD R28, R2, R28 ;  /* 0x00000000021c7229 */ /* 0x004fd8000000001c */
[----:B------:R-:W-:Y:S05]  /*28a0*/  @P0 BRA `(.L_x_88) ;  /* 0xfffffffc00e40947 */ /* 0x000fea000383ffff */
.L_x_79:
[----:B------:R-:W-:Y:S05]  /*28b0*/  BSYNC.RECONVERGENT B1 ;  /* 0x0000000000017941 */ /* 0x000fea0003800200 */
.L_x_76:
[----:B------:R-:W0:Y:S01]  /*28c0*/  S2R R0, SR_LANEID ;  /* 0x0000000000007919 */ /* 0x000e220000000000 */
[----:B------:R-:W-:Y:S04]  /*28d0*/  SHFL.DOWN PT, R2, R28, 0x1, 0x1f ;  /* 0x08201f001c027f89 */ /* 0x000fe800000e0000 */
[----:B------:R-:W2:Y:S01]  /*28e0*/  SHFL.DOWN PT, R3, R29, 0x1, 0x1f ;  /* 0x08201f001d037f89 */ /* 0x000ea200000e0000 */
[----:B------:R-:W3:Y:S01]  /*28f0*/  S2R R11, SR_TID.X ;  /* 0x00000000000b7919 */ /* 0x000ee20000002100 */
[----:B--2---:R-:W-:Y:S01]  /*2900*/  DADD R2, R2, R28 ;  /* 0x0000000002027229 */ /* 0x004fe2000000001c */
[C---:B0-----:R-:W-:Y:S02]  /*2910*/  ISETP.GT.AND P0, PT, R0.reuse, 0x1e, PT ;  /* 0x0000001e0000780c */ /* 0x041fe40003f04270 */
[----:B------:R-:W-:-:S07]  /*2920*/  ISETP.NE.AND P1, PT, R0, RZ, PT ;  /* 0x000000ff0000720c */ /* 0x000fce0003f25270 */
[----:B------:R-:W-:Y:S02]  /*2930*/  FSEL R4, R28, R2, P0 ;  /* 0x000000021c047208 */ /* 0x000fe40000000000 */
[----:B------:R-:W-:Y:S02]  /*2940*/  FSEL R5, R29, R3, P0 ;  /* 0x000000031d057208 */ /* 0x000fe40000000000 */
[----:B------:R-:W-:Y:S01]  /*2950*/  ISETP.GT.AND P0, PT, R0, 0x1d, PT ;  /* 0x0000001d0000780c */ /* 0x000fe20003f04270 */
[----:B------:R-:W-:Y:S04]  /*2960*/  SHFL.DOWN PT, R2, R4, 0x2, 0x1f ;  /* 0x08401f0004027f89 */ /* 0x000fe800000e0000 */
[----:B------:R-:W0:Y:S01]  /*2970*/  SHFL.DOWN PT, R3, R5, 0x2, 0x1f ;  /* 0x08401f0005037f89 */ /* 0x000e2200000e0000 */
[----:B------:R-:W2:Y:S01]  /*2980*/  @!P1 S2R R10, SR_CgaCtaId ;  /* 0x00000000000a9919 */ /* 0x000ea20000008800 */
        /* <DEDUP_REMOVED lines=12> */
[----:B---3--:R-:W-:Y:S01]  /*2a50*/  @!P1 SHF.R.U32.HI R6, RZ, 0x2, R11 ;  /* 0x00000002ff069819 */ /* 0x008fe2000001160b */
[----:B------:R-:W0:Y:S01]  /*2a60*/  SHFL.DOWN PT, R3, R9, 0x8, 0x1f ;  /* 0x09001f0009037f89 */ /* 0x000e2200000e0000 */
[----:B--2---:R-:W-:-:S02]  /*2a70*/  @!P1 LEA R7, R10, R7, 0x18 ;  /* 0x000000070a079211 */ /* 0x004fc400078ec0ff */
        /* <DEDUP_REMOVED lines=18> */
[----:B------:R-:W0:Y:S04]  /*2ba0*/  LDS.128 R16, [UR4+0x20] ;  /* 0x00002004ff107984 */ /* 0x000e280008000c00 */
[----:B------:R-:W3:Y:S04]  /*2bb0*/  LDS.128 R12, [UR4+0x30] ;  /* 0x00003004ff0c7984 */ /* 0x000ee80008000c00 */
[----:B------:R-:W4:Y:S01]  /*2bc0*/  LDS.128 R8, [UR4+0x40] ;  /* 0x00004004ff087984 */ /* 0x000f220008000c00 */
[----:B0-----:R-:W-:-:S03]  /*2bd0*/  DADD R16, R4, R16 ;  /* 0x0000000004107229 */ /* 0x001fc60000000010 */
[----:B--2---:R-:W0:Y:S05]  /*2be0*/  LDS.128 R4, [UR4+0x50] ;  /* 0x00005004ff047984 */ /* 0x004e2a0008000c00 */
[----:B------:R-:W-:-:S08]  /*2bf0*/  DADD R16, R16, R18 ;  /* 0x0000000010107229 */ /* 0x000fd00000000012 */
[----:B---3--:R-:W-:-:S08]  /*2c00*/  DADD R12, R16, R12 ;  /* 0x00000000100c7229 */ /* 0x008fd0000000000c */
[----:B------:R-:W-:Y:S02]  /*2c10*/  DADD R2, R12, R14 ;  /* 0x000000000c027229 */ /* 0x000fe4000000000e */
[----:B------:R-:W2:Y:S06]  /*2c20*/  LDS.128 R12, [UR4+0x60] ;  /* 0x00006004ff0c7984 */ /* 0x000eac0008000c00 */
[----:B----4-:R-:W-:-:S08]  /*2c30*/  DADD R2, R2, R8 ;  /* 0x0000000002027229 */ /* 0x010fd00000000008 */
[----:B------:R-:W-:Y:S01]  /*2c40*/  DADD R2, R2, R10 ;  /* 0x0000000002027229 */ /* 0x000fe2000000000a */
[----:B------:R-:W3:Y:S07]  /*2c50*/  LDS.128 R8, [UR4+0x70] ;  /* 0x00007004ff087984 */ /* 0x000eee0008000c00 */
[----:B0-----:R-:W-:-:S08]  /*2c60*/  DADD R2, R2, R4 ;  /* 0x0000000002027229 */ /* 0x001fd00000000004 */
[----:B------:R-:W-:Y:S01]  /*2c70*/  DADD R2, R2, R6 ;  /* 0x0000000002027229 */ /* 0x000fe20000000006 */
[----:B------:R-:W0:Y:S07]  /*2c80*/  LDS.128 R4, [UR4+0x80] ;  /* 0x00008004ff047984 */ /* 0x000e2e0008000c00 */
[----:B--2---:R-:W-:-:S08]  /*2c90*/  DADD R2, R2, R12 ;  /* 0x0000000002027229 */ /* 0x004fd0000000000c */
[----:B------:R-:W-:Y:S01]  /*2ca0*/  DADD R2, R2, R14 ;  /* 0x0000000002027229 */ /* 0x000fe2000000000e */
[----:B------:R-:W2:Y:S07]  /*2cb0*/  LDS.128 R12, [UR4+0x90] ;  /* 0x00009004ff0c7984 */ /* 0x000eae0008000c00 */
[----:B---3--:R-:W-:-:S08]  /*2cc0*/  DADD R2, R2, R8 ;  /* 0x0000000002027229 */ /* 0x008fd00000000008 */
[----:B------:R-:W-:Y:S01]  /*2cd0*/  DADD R2, R2, R10 ;  /* 0x0000000002027229 */ /* 0x000fe2000000000a */
[----:B------:R-:W3:Y:S07]  /*2ce0*/  LDS.128 R8, [UR4+0xa0] ;  /* 0x0000a004ff087984 */ /* 0x000eee0008000c00 */
[----:B0-----:R-:W-:Y:S01]  /*2cf0*/  DADD R2, R2, R4 ;  /* 0x0000000002027229 */ /* 0x001fe20000000004 */
[----:B------:R-:W0:Y:S07]  /*2d00*/  LDS.64 R4, [UR4+0xb0] ;  /* 0x0000b004ff047984 */ /* 0x000e2e0008000a00 */
[----:B------:R-:W-:-:S08]  /*2d10*/  DADD R2, R2, R6 ;  /* 0x0000000002027229 */ /* 0x000fd00000000006 */
[----:B--2---:R-:W-:-:S08]  /*2d20*/  DADD R2, R2, R12 ;  /* 0x0000000002027229 */ /* 0x004fd0000000000c */
[----:B------:R-:W-:-:S08]  /*2d30*/  DADD R2, R2, R14 ;  /* 0x0000000002027229 */ /* 0x000fd0000000000e */
[----:B---3--:R-:W-:-:S08]  /*2d40*/  DADD R2, R2, R8 ;  /* 0x0000000002027229 */ /* 0x008fd00000000008 */
[----:B------:R-:W-:-:S08]  /*2d50*/  DADD R2, R2, R10 ;  /* 0x0000000002027229 */ /* 0x000fd0000000000a */
[----:B0-----:R-:W-:-:S11]  /*2d60*/  DADD R4, R2, R4 ;  /* 0x0000000002047229 */ /* 0x001fd60000000004 */
.L_x_75:
[----:B-1----:R-:W-:Y:S05]  /*2d70*/  BSYNC.RECONVERGENT B0 ;  /* 0x0000000000007941 */ /* 0x002fea0003800200 */
.L_x_59:
[----:B------:R-:W-:Y:S05]  /*2d80*/  @P0 EXIT ;  /* 0x000000000000094d */ /* 0x000fea0003800000 */
[----:B------:R-:W1:Y:S02]  /*2d90*/  LDCU.64 UR4, c[0x0][0x388] ;  /* 0x00007100ff0477ac */ /* 0x000e640008000a00 */
[----:B-1----:R-:W-:-:S06]  /*2da0*/  UIMAD.WIDE.U32 UR4, UR9, 0x8, UR4 ;  /* 0x00000008090478a5 */ /* 0x002fcc000f8e0004 */
[----:B--2---:R-:W-:Y:S02]  /*2db0*/  IMAD.U32 R2, RZ, RZ, UR4 ;  /* 0x00000004ff027e24 */ /* 0x004fe4000f8e00ff */
[----:B------:R-:W-:-:S05]  /*2dc0*/  IMAD.U32 R3, RZ, RZ, UR5 ;  /* 0x00000005ff037e24 */ /* 0x000fca000f8e00ff */
[----:B------:R-:W-:Y:S01]  /*2dd0*/  STG.E.64 desc[UR10][R2.64], R4 ;  /* 0x0000000402007986 */ /* 0x000fe2000c101b0a */
[----:B------:R-:W-:Y:S05]  /*2de0*/  EXIT ;  /* 0x000000000000794d */ /* 0x000fea0003800000 */
.L_x_89:
        /* <DEDUP_REMOVED lines=9> */
.L_x_433:


//--------------------- .text._ZN3cub18CUB_300001_SM_10006detail6reduce28DeviceReduceSingleTileKernelINS2_10policy_hubIdjN4cuda3std3__44plusIdEEE10Policy1000EN6thrust24THRUST_300001_SM_1000_NS6detail15normal_iteratorINSD_10device_ptrIdEEEEPdjS9_ddNS7_10__identityEEEvT0_T1_T2_T3_T4_T6_ --------------------------
	.section	.text._ZN3cub18CUB_300001_SM_10006detail6reduce28DeviceReduceSingleTileKernelINS2_10policy_hubIdjN4cuda3std3__44plusIdEEE10Policy1000EN6thrust24THRUST_300001_SM_1000_NS6detail15normal_iteratorINSD_10device_ptrIdEEEEPdjS9_ddNS7_10__identityEEEvT0_T1_T2_T3_T4_T6_,"ax",@progbits
	.align	128
        .global         _ZN3cub18CUB_300001_SM_10006detail6reduce28DeviceReduceSingleTileKernelINS2_10policy_hubIdjN4cuda3std3__44plusIdEEE10Policy1000EN6thrust24THRUST_300001_SM_1000_NS6detail15normal_iteratorINSD_10device_ptrIdEEEEPdjS9_ddNS7_10__identityEEEvT0_T1_T2_T3_T4_T6_
        .type           _ZN3cub18CUB_300001_SM_10006detail6reduce28DeviceReduceSingleTileKernelINS2_10policy_hubIdjN4cuda3std3__44plusIdEEE10Policy1000EN6thrust24THRUST_300001_SM_1000_NS6detail15normal_iteratorINSD_10device_ptrIdEEEEPdjS9_ddNS7_10__identityEEEvT0_T1_T2_T3_T4_T6_,@function
        .size           _ZN3cub18CUB_300001_SM_10006detail6reduce28DeviceReduceSingleTileKernelINS2_10policy_hubIdjN4cuda3std3__44plusIdEEE10Policy1000EN6thrust24THRUST_300001_SM_1000_NS6detail15normal_iteratorINSD_10device_ptrIdEEEEPdjS9_ddNS7_10__identityEEEvT0_T1_T2_T3_T4_T6_,(.L_x_434 - _ZN3cub18CUB_300001_SM_10006detail6reduce28DeviceReduceSingleTileKernelINS2_10policy_hubIdjN4cuda3std3__44plusIdEEE10Policy1000EN6thrust24THRUST_300001_SM_1000_NS6detail15normal_iteratorINSD_10device_ptrIdEEEEPdjS9_ddNS7_10__identityEEEvT0_T1_T2_T3_T4_T6_)
        .other          _ZN3cub18CUB_300001_SM_10006detail6reduce28DeviceReduceSingleTileKernelINS2_10policy_hubIdjN4cuda3std3__44plusIdEEE10Policy1000EN6thrust24THRUST_300001_SM_1000_NS6detail15normal_iteratorINSD_10device_ptrIdEEEEPdjS9_ddNS7_10__identityEEEvT0_T1_T2_T3_T4_T6_,@"STO_CUDA_ENTRY STV_DEFAULT"
_ZN3cub18CUB_300001_SM_10006detail6reduce28DeviceReduceSingleTileKernelINS2_10policy_hubIdjN4cuda3std3__44plusIdEEE10Policy1000EN6thrust24THRUST_300001_SM_1000_NS6detail15normal_iteratorINSD_10device_ptrIdEEEEPdjS9_ddNS7_10__identityEEEvT0_T1_T2_T3_T4_T6_:
.text._ZN3cub18CUB_300001_SM_10006detail6reduce28DeviceReduceSingleTileKernelINS2_10policy_hubIdjN4cuda3std3__44plusIdEEE10Policy1000EN6thrust24THRUST_300001_SM_1000_NS6detail15normal_iteratorINSD_10device_ptrIdEEEEPdjS9_ddNS7_10__identityEEEvT0_T1_T2_T3_T4_T6_:
[----:B------:R-:W-:Y:S01]  /*0000*/  LDC R1, c[0x0][0x37c] ;  /* 0x0000df00ff017b82 */ /* 0x000fe20000000800 */
[----:B------:R-:W0:Y:S01]  /*0010*/  LDCU UR4, c[0x0][0x390] ;  /* 0x00007200ff0477ac */ /* 0x000e220008000800 */
[----:B------:R-:W1:Y:S01]  /*0020*/  LDCU.64 UR6, c[0x0][0x358] ;  /* 0x00006b00ff0677ac */ /* 0x000e620008000a00 */
[----:B0-----:R-:W-:-:S05]  /*0030*/  IMAD.U32 R2, RZ, RZ, UR4 ;  /* 0x00000004ff027e24 */ /* 0x001fca000f8e00ff */
[----:B------:R-:W-:-:S13]  /*0040*/  ISETP.NE.AND P0, PT, R2, RZ, PT ;  /* 0x000000ff0200720c */ /* 0x000fda0003f05270 */
        /* <DEDUP_REMOVED lines=8> */
.L_x_90:
[----:B------:R-:W-:Y:S01]  /*00d0*/  ISETP.GT.U32.AND P0, PT, R2, 0x13ff, PT ;  /* 0x000013ff0200780c */ /* 0x000fe20003f04070 */
[----:B------:R-:W-:-:S12]  /*00e0*/  BSSY.RECONVERGENT B0, `(.L_x_91) ;  /* 0x0000280000007945 */ /* 0x000fd80003800200 */
        /* <DEDUP_REMOVED lines=11> */
.L_x_94:
[----:B------:R-:W-:Y:S05]  /*01a0*/  BSYNC.RECONVERGENT B1 ;  /* 0x0000000000017941 */ /* 0x000fea0003800200 */
.L_x_93:
[----:B------:R-:W-:Y:S01]  /*01b0*/  ISETP.GE.U32.AND P0, PT, R41, R2, PT ;  /* 0x000000022900720c */ /* 0x000fe20003f06070 */
[----:B------:R-:W-:-:S12]  /*01c0*/  BSSY.RECONVERGENT B1, `(.L_x_95) ;  /* 0x0000073000017945 */ /* 0x000fd80003800200 */
[----:B------:R-:W-:Y:S05]  /*01d0*/  @P0 BRA `(.L_x_96) ;  /* 0x0000000400c40947 */ /* 0x000fea0003800000 */
[----:B------:R-:W-:Y:S01]  /*01e0*/  LOP3.LUT R5, RZ, R41, RZ, 0x33, !PT ;  /* 0x00000029ff057212 */ /* 0x000fe200078e33ff */
[----:B------:R-:W-:Y:S04]  /*01f0*/  BSSY.RECONVERGENT B2, `(.L_x_97) ;  /* 0x0000034000027945 */ /* 0x000fe80003800200 */
[----:B------:R-:W-:-:S04]  /*0200*/  IMAD.IADD R5, R5, 0x1, R2 ;  /* 0x0000000105057824 */ /* 0x000fc800078e0202 */
[C---:B------:R-:W-:Y:S01]  /*0210*/  IMAD.HI.U32 R40, R5.reuse, -0x33333333, RZ ;  /* 0xcccccccd05287827 */ /* 0x040fe200078e00ff */
[----:B------:R-:W-:-:S04]  /*0220*/  ISETP.GE.U32.AND P1, PT, R5, 0x2580, PT ;  /* 0x000025800500780c */ /* 0x000fc80003f26070 */
[----:B------:R-:W-:-:S04]  /*0230*/  LEA.HI R40, R40, 0x1, RZ, 0x17 ;  /* 0x0000000128287811 */ /* 0x000fc800078fb8ff */
[----:B------:R-:W-:-:S04]  /*0240*/  LOP3.LUT R42, R40, 0xf, RZ, 0xc0, !PT ;  /* 0x0000000f282a7812 */ /* 0x000fc800078ec0ff */
[----:B------:R-:W-:Y:S01]  /*0250*/  ISETP.NE.AND P0, PT, R42, RZ, PT ;  /* 0x000000ff2a00720c */ /* 0x000fe20003f05270 */
[----:B------:R-:W-:-:S12]  /*0260*/  @!P1 BRA `(.L_x_98) ;  /* 0x0000000000b09947 */ /* 0x000fd80003800000 */
[----:B------:R-:W0:Y:S01]  /*0270*/  LDC.64 R4, c[0x0][0x380] ;  /* 0x0000e000ff047b82 */ /* 0x000e220000000a00 */
[----:B------:R-:W-:-:S05]  /*0280*/  LOP3.LUT R0, R40, 0xfffff0, RZ, 0xc0, !PT ;  /* 0x00fffff028007812 */ /* 0x000fca00078ec0ff */
[----:B------:R-:W-:Y:S02]  /*0290*/  IMAD.MOV R0, RZ, RZ, -R0 ;  /* 0x000000ffff007224 */ /* 0x000fe400078e0a00 */
[----:B0-----:R-:W-:-:S03]  /*02a0*/  IMAD.WIDE.U32 R4, R41, 0x8, R4 ;  /* 0x0000000829047825 */ /* 0x001fc600078e0004 */
[----:B------:R-:W-:-:S05]  /*02b0*/  IADD3 R4, P1, PT, R4, 0xa000, RZ ;  /* 0x0000a00004047810 */ /* 0x000fca0007f3e0ff */
[----:B------:R-:W-:-:S08]  /*02c0*/  IMAD.X R5, RZ, RZ, R5, P1 ;  /* 0x000000ffff057224 */ /* 0x000fd000008e0605 */
.L_x_99:
        /* <DEDUP_REMOVED lines=38> */
.L_x_98:
[----:B------:R-:W-:Y:S05]  /*0530*/  BSYNC.RECONVERGENT B2 ;  /* 0x0000000000027941 */ /* 0x000fea0003800200 */
.L_x_97:
[----:B------:R-:W-:Y:S05]  /*0540*/  @!P0 BRA `(.L_x_96) ;  /* 0x0000000000e88947 */ /* 0x000fea0003800000 */
[----:B------:R-:W-:Y:S01]  /*0550*/  ISETP.GE.U32.AND P0, PT, R42, 0x8, PT ;  /* 0x000000082a00780c */ /* 0x000fe20003f06070 */
[----:B------:R-:W-:Y:S01]  /*0560*/  BSSY.RECONVERGENT B2, `(.L_x_100) ;  /* 0x0000017000027945 */ /* 0x000fe20003800200 */
[----:B------:R-:W-:-:S04]  /*0570*/  LOP3.LUT R22, R40, 0x7, RZ, 0xc0, !PT ;  /* 0x0000000728167812 */ /* 0x000fc800078ec0ff */
[----:B------:R-:W-:-:S07]  /*0580*/  ISETP.NE.AND P1, PT, R22, RZ, PT ;  /* 0x000000ff1600720c */ /* 0x000fce0003f25270 */
[----:B------:R-:W-:Y:S06]  /*0590*/  @!P0 BRA `(.L_x_101) ;  /* 0x00000000004c8947 */ /* 0x000fec0003800000 */
[----:B------:R-:W0:Y:S02]  /*05a0*/  LDC.64 R4, c[0x0][0x380] ;  /* 0x0000e000ff047b82 */ /* 0x000e240000000a00 */
[----:B0-----:R-:W-:-:S05]  /*05b0*/  IMAD.WIDE.U32 R20, R41, 0x8, R4 ;  /* 0x0000000829147825 */ /* 0x001fca00078e0004 */
        /* <DEDUP_REMOVED lines=17> */
.L_x_101:
[----:B------:R-:W-:Y:S05]  /*06d0*/  BSYNC.RECONVERGENT B2 ;  /* 0x0000000000027941 */ /* 0x000fea0003800200 */
.L_x_100:
        /* <DEDUP_REMOVED lines=17> */
.L_x_103:
[----:B------:R-:W-:Y:S05]  /*07f0*/  BSYNC.RECONVERGENT B2 ;  /* 0x0000000000027941 */ /* 0x000fea0003800200 */
.L_x_102:
[----:B------:R-:W-:Y:S05]  /*0800*/  @!P1 BRA `(.L_x_96) ;  /* 0x0000000000389947 */ /* 0x000fea0003800000 */
[----:B------:R-:W0:Y:S01]  /*0810*/  LDC.64 R4, c[0x0][0x380] ;  /* 0x0000e000ff047b82 */ /* 0x000e220000000a00 */
[----:B------:R-:W-:Y:S02]  /*0820*/  IMAD.MOV R0, RZ, RZ, -R0 ;  /* 0x000000ffff007224 */ /* 0x000fe400078e0a00 */
[----:B0-----:R-:W-:-:S04]  /*0830*/  IMAD.WIDE.U32 R4, R41, 0x8, R4 ;  /* 0x0000000829047825 */ /* 0x001fc800078e0004 */
[----:B------:R-:W-:Y:S02]  /*0840*/  IMAD.MOV.U32 R6, RZ, RZ, R4 ;  /* 0x000000ffff067224 */ /* 0x000fe400078e0004 */
[----:B------:R-:W-:-:S07]  /*0850*/  IMAD.MOV.U32 R7, RZ, RZ, R5 ;  /* 0x000000ffff077224 */ /* 0x000fce00078e0005 */
.L_x_104:
[----:B------:R-:W-:Y:S02]  /*0860*/  IMAD.MOV.U32 R4, RZ, RZ, R6 ;  /* 0x000000ffff047224 */ /* 0x000fe400078e0006 */
[----:B------:R-:W-:-:S06]  /*0870*/  IMAD.MOV.U32 R5, RZ, RZ, R7 ;  /* 0x000000ffff057224 */ /* 0x000fcc00078e0007 */
[----:B------:R-:W2:Y:S01]  /*0880*/  LDG.E.64 R4, desc[UR6][R4.64] ;  /* 0x0000000604047981 */ /* 0x000ea2000c1e1b00 */
[----:B------:R-:W-:Y:S01]  /*0890*/  VIADD R0, R0, 0x1 ;  /* 0x0000000100007836 */ /* 0x000fe20000000000 */
[----:B------:R-:W-:-:S04]  /*08a0*/  IADD3 R6, P1, PT, R6, 0x1400, RZ ;  /* 0x0000140006067810 */ /* 0x000fc80007f3e0ff */
[----:B------:R-:W-:Y:S01]  /*08b0*/  ISETP.NE.AND P0, PT, R0, RZ, PT ;  /* 0x000000ff0000720c */ /* 0x000fe20003f05270 */
[----:B------:R-:W-:Y:S01]  /*08c0*/  IMAD.X R7, RZ, RZ, R7, P1 ;  /* 0x000000ffff077224 */ /* 0x000fe200008e0607 */
[----:B--2--5:R-:W-:-:S11]  /*08d0*/  DADD R36, R4, R36 ;  /* 0x0000000004247229 */ /* 0x024fd60000000024 */
[----:B------:R-:W-:Y:S05]  /*08e0*/  @P0 BRA `(.L_x_104) ;  /* 0xfffffffc00dc0947 */ /* 0x000fea000383ffff */
.L_x_96:
[----:B------:R-:W-:Y:S05]  /*08f0*/  BSYNC.RECONVERGENT B1 ;  /* 0x0000000000017941 */ /* 0x000fea0003800200 */
.L_x_95:
        /* <DEDUP_REMOVED lines=12> */
[----:B------:R-:W-:Y:S02]  /*09c0*/  @!P1 MOV R2, 0x400 ;  /* 0x0000040000029802 */ /* 0x000fe40000000f00 */
[----:B------:R-:W-:Y:S01]  /*09d0*/  @!P1 SHF.R.U32.HI R0, RZ, 0x2, R3 ;  /* 0x00000002ff009819 */ /* 0x000fe20000011603 */
[----:B------:R-:W0:Y:S03]  /*09e0*/  SHFL.DOWN PT, R5, R7, 0x2, 0x1f ;  /* 0x08401f0007057f89 */ /* 0x000e2600000e0000 */
        /* <DEDUP_REMOVED lines=13> */
[----:B-1----:R-:W-:-:S03]  /*0ac0*/  @!P1 LEA R9, R13, R2, 0x18 ;  /* 0x000000020d099211 */ /* 0x002fc600078ec0ff */
[----:B------:R-:W0:Y:S02]  /*0ad0*/  SHFL.DOWN PT, R5, R11, 0x8, 0x1f ;  /* 0x09001f000b057f89 */ /* 0x000e2400000e0000 */
[----:B0-----:R-:W-:-:S10]  /*0ae0*/  DADD R4, R4, R10 ;  /* 0x0000000004047229 */ /* 0x001fd4000000000a */
[----:B------:R-:W-:Y:S02]  /*0af0*/  FSEL R6, R10, R4, P0 ;  /* 0x000000040a067208 */ /* 0x000fe40000000000 */
[----:B------:R-:W-:Y:S01]  /*0b00*/  FSEL R7, R11, R5, P0 ;  /* 0x000000050b077208 */ /* 0x000fe20000000000 */
[----:B------:R-:W-:Y:S01]  /*0b10*/  @!P1 IMAD.IADD R11, R0, 0x1, R9 ;  /* 0x00000001000b9824 */ /* 0x000fe200078e0209 */
        /* <DEDUP_REMOVED lines=14> */
[----:B------:R-:W2:Y:S04]  /*0c00*/  LDS.128 R16, [UR4+0x30] ;  /* 0x00003004ff107984 */ /* 0x000ea80008000c00 */
[----:B-1----:R-:W1:Y:S01]  /*0c10*/  LDS.128 R4, [UR4+0x40] ;  /* 0x00004004ff047984 */ /* 0x002e620008000c00 */
[----:B0-----:R-:W-:-:S03]  /*0c20*/  DADD R12, R8, R12 ;  /* 0x00000000080c7229 */ /* 0x001fc6000000000c */
[----:B------:R-:W0:Y:S05]  /*0c30*/  LDS.128 R8, [UR4+0x50] ;  /* 0x00005004ff087984 */ /* 0x000e2a0008000c00 */
[----:B------:R-:W-:-:S08]  /*0c40*/  DADD R12, R12, R14 ;  /* 0x000000000c0c7229 */ /* 0x000fd0000000000e */
[----:B--2---:R-:W-:-:S08]  /*0c50*/  DADD R12, R12, R16 ;  /* 0x000000000c0c7229 */ /* 0x004fd00000000010 */
[----:B------:R-:W-:Y:S02]  /*0c60*/  DADD R18, R12, R18 ;  /* 0x000000000c127229 */ /* 0x000fe40000000012 */
[----:B------:R-:W2:Y:S06]  /*0c70*/  LDS.128 R12, [UR4+0x60] ;  /* 0x00006004ff0c7984 */ /* 0x000eac0008000c00 */
[----:B-1----:R-:W-:-:S08]  /*0c80*/  DADD R4, R18, R4 ;  /* 0x0000000012047229 */ /* 0x002fd00000000004 */
[----:B------:R-:W-:Y:S02]  /*0c90*/  DADD R2, R4, R6 ;  /* 0x0000000004027229 */ /* 0x000fe40000000006 */
[----:B------:R-:W1:Y:S06]  /*0ca0*/  LDS.128 R4, [UR4+0x70] ;  /* 0x00007004ff047984 */ /* 0x000e6c0008000c00 */
[----:B0-----:R-:W-:-:S08]  /*0cb0*/  DADD R2, R2, R8 ;  /* 0x0000000002027229 */ /* 0x001fd00000000008 */
[----:B------:R-:W-:Y:S01]  /*0cc0*/  DADD R2, R2, R10 ;  /* 0x0000000002027229 */ /* 0x000fe2000000000a */
[----:B------:R-:W0:Y:S07]  /*0cd0*/  LDS.128 R8, [UR4+0x80] ;  /* 0x00008004ff087984 */ /* 0x000e2e0008000c00 */
[----:B--2---:R-:W-:-:S08]  /*0ce0*/  DADD R2, R2, R12 ;  /* 0x0000000002027229 */ /* 0x004fd0000000000c */
[----:B------:R-:W-:Y:S01]  /*0cf0*/  DADD R2, R2, R14 ;  /* 0x0000000002027229 */ /* 0x000fe2000000000e */
[----:B------:R-:W2:Y:S07]  /*0d00*/  LDS.128 R12, [UR4+0x90] ;  /* 0x00009004ff0c7984 */ /* 0x000eae0008000c00 */
[----:B-1----:R-:W-:-:S08]  /*0d10*/  DADD R2, R2, R4 ;  /* 0x0000000002027229 */ /* 0x002fd00000000004 */
[----:B------:R-:W-:Y:S01]  /*0d20*/  DADD R2, R2, R6 ;  /* 0x0000000002027229 */ /* 0x000fe20000000006 */
[----:B------:R-:W1:Y:S07]  /*0d30*/  LDS.128 R4, [UR4+0xa0] ;  /* 0x0000a004ff047984 */ /* 0x000e6e0008000c00 */
[----:B0-----:R-:W-:Y:S01]  /*0d40*/  DADD R2, R2, R8 ;  /* 0x0000000002027229 */ /* 0x001fe20000000008 */
[----:B------:R-:W0:Y:S07]  /*0d50*/  LDS.64 R8, [UR4+0xb0] ;  /* 0x0000b004ff087984 */ /* 0x000e2e0008000a00 */
[----:B------:R-:W-:-:S08]  /*0d60*/  DADD R2, R2, R10 ;  /* 0x0000000002027229 */ /* 0x000fd0000000000a */
[----:B--2---:R-:W-:-:S08]  /*0d70*/  DADD R2, R2, R12 ;  /* 0x0000000002027229 */ /* 0x004fd0000000000c */
[----:B------:R-:W-:-:S08]  /*0d80*/  DADD R2, R2, R14 ;  /* 0x0000000002027229 */ /* 0x000fd0000000000e */
[----:B-1----:R-:W-:-:S08]  /*0d90*/  DADD R2, R2, R4 ;  /* 0x0000000002027229 */ /* 0x002fd00000000004 */
[----:B------:R-:W-:-:S08]  /*0da0*/  DADD R2, R2, R6 ;  /* 0x0000000002027229 */ /* 0x000fd00000000006 */
[----:B0-----:R-:W-:Y:S01]  /*0db0*/  DADD R8, R2, R8 ;  /* 0x0000000002087229 */ /* 0x001fe20000000008 */
[----:B------:R-:W-:Y:S10]  /*0dc0*/  BRA `(.L_x_106) ;  /* 0x0000001800c47947 */ /* 0x000ff40003800000 */
.L_x_105:
        /* <DEDUP_REMOVED lines=26> */
[----:B0-----:R-:W-:-:S10]  /*0f70*/  DADD R4, R4, R8 ;  /* 0x0000000004047229 */ /* 0x001fd40000000008 */
[----:B------:R-:W-:Y:S02]  /*0f80*/  FSEL R6, R8, R4, P0 ;  /* 0x0000000408067208 */ /* 0x000fe40000000000 */
[----:B------:R-:W-:Y:S01]  /*0f90*/  FSEL R7, R9, R5, P0 ;  /* 0x0000000509077208 */ /* 0x000fe20000000000 */
[----:B------:R-:W0:Y:S01]  /*0fa0*/  @!P1 S2R R8, SR_CgaCtaId ;  /* 0x0000000000089919 */ /* 0x000e220000008800 */
[----:B------:R-:W-:Y:S01]  /*0fb0*/  ISETP.GT.AND P0, PT, R0, R13, PT ;  /* 0x0000000d0000720c */ /* 0x000fe20003f04270 */
[----:B------:R-:W-:Y:S01]  /*0fc0*/  VIADD R0, R12, 0x10 ;  /* 0x000000100c007836 */ /* 0x000fe20000000000 */
[----:B------:R-:W-:Y:S04]  /*0fd0*/  SHFL.DOWN PT, R4, R6, 0x8, R13 ;  /* 0x0900000006047989 */ /* 0x000fe800000e000d */
[----:B------:R-:W1:Y:S02]  /*0fe0*/  SHFL.DOWN PT, R5, R7, 0x8, R13 ;  /* 0x0900000007057989 */ /* 0x000e6400000e000d */
[----:B-1----:R-:W-:-:S10]  /*0ff0*/  DADD R4, R4, R6 ;  /* 0x0000000004047229 */ /* 0x002fd40000000006 */
[----:B------:R-:W-:Y:S02]  /*1000*/  FSEL R10, R6, R4, P0 ;  /* 0x00000004060a7208 */ /* 0x000fe40000000000 */
[----:B------:R-:W-:Y:S02]  /*1010*/  FSEL R11, R7, R5, P0 ;  /* 0x00000005070b7208 */ /* 0x000fe40000000000 */
[----:B------:R-:W-:Y:S01]  /*1020*/  @!P1 MOV R7, 0x400 ;  /* 0x0000040000079802 */ /* 0x000fe20000000f00 */
[----:B------:R-:W-:Y:S01]  /*1030*/  SHFL.DOWN PT, R4, R10, 0x10, R13 ;  /* 0x0a0000000a047989 */ /* 0x000fe200000e000d */
[----:B------:R-:W-:Y:S02]  /*1040*/  ISETP.GT.AND P0, PT, R0, R13, PT ;  /* 0x0000000d0000720c */ /* 0x000fe40003f04270 */
[----:B------:R-:W-:Y:S01]  /*1050*/  @!P1 SHF.R.U32.HI R6, RZ, 0x2, R3 ;  /* 0x00000002ff069819 */ /* 0x000fe20000011603 */
[----:B------:R-:W1:Y:S01]  /*1060*/  SHFL.DOWN PT, R5, R11, 0x10, R13 ;  /* 0x0a0000000b057989 */ /* 0x000e6200000e000d */
[----:B0-----:R-:W-:-:S02]  /*1070*/  @!P1 LEA R7, R8, R7, 0x18 ;  /* 0x0000000708079211 */ /* 0x001fc400078ec0ff */
[----:B------:R-:W-:-:S05]  /*1080*/  @!P1 LOP3.LUT R6, R6, 0xf8, RZ, 0xc0, !PT ;  /* 0x000000f806069812 */ /* 0x000fca00078ec0ff */
[----:B------:R-:W-:Y:S01]  /*1090*/  @!P1 IMAD.IADD R7, R6, 0x1, R7 ;  /* 0x0000000106079824 */ /* 0x000fe200078e0207 */
[----:B-1----:R-:W-:-:S10]  /*10a0*/  DADD R4, R4, R10 ;  /* 0x0000000004047229 */ /* 0x002fd4000000000a */
[----:B------:R-:W-:Y:S02]  /*10b0*/  FSEL R8, R10, R4, P0 ;  /* 0x000000040a087208 */ /* 0x000fe40000000000 */
[----:B------:R-:W-:Y:S02]  /*10c0*/  FSEL R9, R11, R5, P0 ;  /* 0x000000050b097208 */ /* 0x000fe40000000000 */
[----:B------:R-:W-:-:S03]  /*10d0*/  ISETP.NE.AND P0, PT, R3, RZ, PT ;  /* 0x000000ff0300720c */ /* 0x000fc60003f05270 */
[----:B------:R0:W-:Y:S01]  /*10e0*/  @!P1 STS.64 [R7+0x18], R8 ;  /* 0x0000180807009388 */ /* 0x0001e20000000a00 */
[----:B------:R-:W-:Y:S09]  /*10f0*/  BAR.SYNC.DEFER_BLOCKING 0x0 ;  /* 0x0000000000007b1d */ /* 0x000ff20000010000 */
[----:B------:R-:W-:Y:S05]  /*1100*/  @P0 BRA `(.L_x_106) ;  /* 0x0000001400f40947 */ /* 0x000fea0003800000 */
[----:B------:R-:W1:Y:S01]  /*1110*/  S2UR UR5, SR_CgaCtaId ;  /* 0x00000000000579c3 */ /* 0x000e620000008800 */
[----:B------:R-:W-:Y:S01]  /*1120*/  UMOV UR4, 0x400 ;  /* 0x0000040000047882 */ /* 0x000fe20000000000 */
[----:B------:R-:W-:Y:S01]  /*1130*/  ISETP.GT.U32.AND P1, PT, R2, 0x20, PT ;  /* 0x000000200200780c */ /* 0x000fe20003f24070 */
[----:B-1----:R-:W-:-:S09]  /*1140*/  ULEA UR4, UR5, UR4, 0x18 ;  /* 0x0000000405047291 */ /* 0x002fd2000f8ec0ff */
[----:B------:R-:W1:Y:S04]  /*1150*/  LDS.128 R12, [UR4+0x20] ;  /* 0x00002004ff0c7984 */ /* 0x000e680008000c00 */
[----:B0-----:R-:W0:Y:S01]  /*1160*/  LDS.128 R4, [UR4+0x30] ;  /* 0x00003004ff047984 */ /* 0x001e220008000c00 */
        /* <DEDUP_REMOVED lines=70> */
[----:B------:R-:W0:Y:S01]  /*15d0*/  LDS.64 R4, [UR4+0xb0] ;  /* 0x0000b004ff047984 */ /* 0x000e220008000a00 */
        /* <DEDUP_REMOVED lines=8> */
[----:B------:R-:W-:-:S04]  /*1660*/  ISETP.GT.U32.AND P1, PT, R2, 0x260, PT ;  /* 0x000002600200780c */ /* 0x000fc80003f24070 */
[----:B0-----:R-:W-:-:S10]  /*1670*/  DADD R4, R4, R6 ;  /* 0x0000000004047229 */ /* 0x001fd40000000006 */
[----:B------:R-:W-:Y:S02]  /*1680*/  FSEL R8, R4, R6, P1 ;  /* 0x0000000604087208 */ /* 0x000fe40000800000 */
[----:B------:R-:W-:Y:S01]  /*1690*/  FSEL R9, R5, R7, P1 ;  /* 0x0000000705097208 */ /* 0x000fe20000800000 */
[----:B------:R-:W-:Y:S06]  /*16a0*/  BRA `(.L_x_106) ;  /* 0x00000010008c7947 */ /* 0x000fec0003800000 */
.L_x_92:
[----:B------:R-:W0:Y:S01]  /*16b0*/  S2R R0, SR_TID.X ;  /* 0x0000000000007919 */ /* 0x000e220000002100 */
[----:B------:R-:W1:Y:S02]  /*16c0*/  LDCU.64 UR4, c[0x0][0x380] ;  /* 0x00007000ff0477ac */ /* 0x000e640008000a00 */
[----:B-1----:R-:W-:Y:S02]  /*16d0*/  IMAD.U32 R6, RZ, RZ, UR4 ;  /* 0x00000004ff067e24 */ /* 0x002fe4000f8e00ff */
[----:B------:R-:W-:Y:S02]  /*16e0*/  IMAD.U32 R7, RZ, RZ, UR5 ;  /* 0x00000005ff077e24 */ /* 0x000fe4000f8e00ff */
[----:B0-----:R-:W-:-:S05]  /*16f0*/  IMAD.WIDE.U32 R20, R0, 0x8, R6 ;  /* 0x0000000800147825 */ /* 0x001fca00078e0006 */
        /* <DEDUP_REMOVED lines=8> */
[----:B------:R-:W-:Y:S01]  /*1780*/  VIADD R3, R2, 0xffffec00 ;  /* 0xffffec0002037836 */ /* 0x000fe20000000000 */
[----:B------:R-:W-:-:S04]  /*1790*/  UMOV UR4, 0x1400 ;  /* 0x0000140000047882 */ /* 0x000fc80000000000 */
[----:B------:R-:W-:Y:S01]  /*17a0*/  ISETP.GE.U32.AND P0, PT, R3, 0x1400, PT ;  /* 0x000014000300780c */ /* 0x000fe20003f06070 */
        /* <DEDUP_REMOVED lines=8> */
[----:B------:R-:W0:Y:S01]  /*1830*/  LDC R2, c[0x0][0x390] ;  /* 0x0000e400ff027b82 */ /* 0x000e220000000800 */
[----:B------:R-:W-:-:S07]  /*1840*/  UMOV UR4, 0x1400 ;  /* 0x0000140000047882 */ /* 0x000fce0000000000 */
[----:B------:R-:W1:Y:S02]  /*1850*/  LDC.64 R6, c[0x0][0x380] ;  /* 0x0000e000ff067b82 */ /* 0x000e640000000a00 */
.L_x_109:
[----:B------:R-:W-:-:S04]  /*1860*/  VIADD R9, R0, UR4 ;  /* 0x0000000400097c36 */ /* 0x000fc80008000000 */
[----:B-1----:R-:W-:-:S05]  /*1870*/  IMAD.WIDE.U32 R8, R9, 0x8, R6 ;  /* 0x0000000809087825 */ /* 0x002fca00078e0006 */
        /* <DEDUP_REMOVED lines=8> */
[----:B--2---:R-:W-:-:S08]  /*1900*/  DADD R10, R10, R38 ;  /* 0x000000000a0a7229 */ /* 0x004fd00000000026 */
[----:B---3--:R-:W-:Y:S01]  /*1910*/  DADD R10, R12, R10 ;  /* 0x000000000c0a7229 */ /* 0x008fe2000000000a */
[----:B0-----:R-:W-:-:S05]  /*1920*/  VIADD R12, R2, -UR4 ;  /* 0x80000004020c7c36 */ /* 0x001fca0008000000 */
[----:B------:R-:W-:Y:S02]  /*1930*/  ISETP.GE.U32.AND P0, PT, R12, 0x1400, PT ;  /* 0x000014000c00780c */ /* 0x000fe40003f06070 */
[----:B----4-:R-:W-:-:S08]  /*1940*/  DADD R10, R14, R10 ;  /* 0x000000000e0a7229 */ /* 0x010fd0000000000a */
[----:B-----5:R-:W-:-:S08]  /*1950*/  DADD R10, R16, R10 ;  /* 0x00000000100a7229 */ /* 0x020fd0000000000a */
[----:B------:R-:W-:-:S08]  /*1960*/  DADD R10, R18, R10 ;  /* 0x00000000120a7229 */ /* 0x000fd0000000000a */
[----:B------:R-:W-:-:S08]  /*1970*/  DADD R10, R20, R10 ;  /* 0x00000000140a7229 */ /* 0x000fd0000000000a */
[----:B------:R-:W-:-:S08]  /*1980*/  DADD R10, R22, R10 ;  /* 0x00000000160a7229 */ /* 0x000fd0000000000a */
[----:B------:R-:W-:Y:S01]  /*1990*/  DADD R38, R4, R10 ;  /* 0x0000000004267229 */ /* 0x000fe2000000000a */
[----:B------:R-:W-:Y:S10]  /*19a0*/  @!P0 BRA `(.L_x_108) ;  /* 0x0000000800a48947 */ /* 0x000ff40003800000 */
[----:B------:R-:W-:-:S06]  /*19b0*/  UIADD3 UR4, UPT, UPT, UR4, 0x1400, URZ ;  /* 0x0000140004047890 */ /* 0x000fcc000fffe0ff */
[----:B------:R-:W-:-:S13]  /*19c0*/  ISETP.LT.U32.AND P0, PT, R3, UR4, PT ;  /* 0x0000000403007c0c */ /* 0x000fda000bf01070 */
[----:B------:R-:W-:Y:S05]  /*19d0*/  @!P0 BRA `(.L_x_109) ;  /* 0xfffffffc00a08947 */ /* 0x000fea000383ffff */
.L_x_107:
[----:B------:R-:W-:Y:S01]  /*19e0*/  VIADD R3, R2, -UR4 ;  /* 0x8000000402037c36 */ /* 0x000fe20008000000 */
[----:B------:R-:W-:Y:S04]  /*19f0*/  BSSY.RECONVERGENT B1, `(.L_x_108) ;  /* 0x00000a4000017945 */ /* 0x000fe80003800200 */
[----:B------:R-:W-:-:S04]  /*1a00*/  ISETP.GE.AND P0, PT, R0, R3, PT ;  /* 0x000000030000720c */ /* 0x000fc80003f06270 */
[----:B------:R-:W-:-:S13]  /*1a10*/  ISETP.LE.U32.OR P0, PT, R2, UR4, P0 ;  /* 0x0000000402007c0c */ /* 0x000fda0008703470 */
[----:B------:R-:W-:Y:S05]  /*1a20*/  @P0 BRA `(.L_x_110) ;  /* 0x0000000800800947 */ /* 0x000fea0003800000 */
[----:B------:R-:W-:Y:S01]  /*1a30*/  LOP3.LUT R3, RZ, R0, RZ, 0x33, !PT ;  /* 0x00000000ff037212 */ /* 0x000fe200078e33ff */
[----:B------:R-:W-:Y:S03]  /*1a40*/  BSSY.RECONVERGENT B2, `(.L_x_111) ;  /* 0x0000053000027945 */ /* 0x000fe60003800200 */
[----:B------:R-:W-:-:S04]  /*1a50*/  IADD3 R3, PT, PT, R2, -UR4, R3 ;  /* 0x8000000402037c10 */ /* 0x000fc8000fffe003 */
[C---:B------:R-:W-:Y:S01]  /*1a60*/  ISETP.GE.U32.AND P0, PT, R3.reuse, 0x2580, PT ;  /* 0x000025800300780c */ /* 0x040fe20003f06070 */
[----:B------:R-:W-:-:S05]  /*1a70*/  IMAD.HI.U32 R2, R3, -0x33333333, RZ ;  /* 0xcccccccd03027827 */ /* 0x000fca00078e00ff */
[----:B------:R-:W-:Y:S01]  /*1a80*/  LEA.HI R3, R2, 0x1, RZ, 0x17 ;  /* 0x0000000102037811 */ /* 0x000fe200078fb8ff */
[----:B------:R-:W-:-:S03]  /*1a90*/  IMAD.MOV.U32 R2, RZ, RZ, R0 ;  /* 0x000000ffff027224 */ /* 0x000fc600078e0000 */
[----:B------:R-:W-:-:S03]  /*1aa0*/  LOP3.LUT R4, R3, 0xf, RZ, 0xc0, !PT ;  /* 0x0000000f03047812 */ /* 0x000fc600078ec0ff */
[----:B------:R-:W-:Y:S05]  /*1ab0*/  @!P0 BRA `(.L_x_112) ;  /* 0x00000004002c8947 */ /* 0x000fea0003800000 */
[----:B------:R-:W-:Y:S01]  /*1ac0*/  LOP3.LUT R42, R3, 0xfffff0, RZ, 0xc0, !PT ;  /* 0x00fffff0032a7812 */ /* 0x000fe200078ec0ff */
[----:B------:R-:W-:Y:S01]  /*1ad0*/  BSSY.RECONVERGENT B3, `(.L_x_113) ;  /* 0x0000048000037945 */ /* 0x000fe20003800200 */
[C---:B------:R-:W-:Y:S01]  /*1ae0*/  LOP3.LUT R2, R0.reuse, 0x1400, RZ, 0xfc, !PT ;  /* 0x0000140000027812 */ /* 0x040fe200078efcff */
[----:B------:R-:W-:Y:S02]  /*1af0*/  VIADD R5, R0, UR4 ;  /* 0x0000000400057c36 */ /* 0x000fe40008000000 */
[----:B------:R-:W-:-:S07]  /*1b00*/  IMAD.MOV R42, RZ, RZ, -R42 ;  /* 0x000000ffff2a7224 */ /* 0x000fce00078e0a2a */
.L_x_114:
        /* <DEDUP_REMOVED lines=68> */
[----:B------:R-:W-:Y:S05]  /*1f50*/  BSYNC.RECONVERGENT B3 ;  /* 0x0000000000037941 */ /* 0x000fea0003800200 */
.L_x_113:
[----:B------:R-:W-:-:S07]  /*1f60*/  VIADD R2, R2, 0xffffec00 ;  /* 0xffffec0002027836 */ /* 0x000fce0000000000 */
.L_x_112:
[----:B------:R-:W-:Y:S05]  /*1f70*/  BSYNC.RECONVERGENT B2 ;  /* 0x0000000000027941 */ /* 0x000fea0003800200 */
.L_x_111:
        /* <DEDUP_REMOVED lines=40> */
.L_x_116:
[----:B------:R-:W-:Y:S05]  /*2200*/  BSYNC.RECONVERGENT B2 ;  /* 0x0000000000027941 */ /* 0x000fea0003800200 */
.L_x_115:
        /* <DEDUP_REMOVED lines=23> */
.L_x_118:
[----:B------:R-:W-:Y:S05]  /*2380*/  BSYNC.RECONVERGENT B2 ;  /* 0x0000000000027941 */ /* 0x000fea0003800200 */
.L_x_117:
[----:B------:R-:W-:Y:S05]  /*2390*/  @!P1 BRA `(.L_x_110) ;  /* 0x0000000000249947 */ /* 0x000fea0003800000 */
[----:B------:R-:W-:Y:S02]  /*23a0*/  VIADD R5, R2, UR4 ;  /* 0x0000000402057c36 */ /* 0x000fe40008000000 */
[----:B------:R-:W-:-:S07]  /*23b0*/  IMAD.MOV R4, RZ, RZ, -R3 ;  /* 0x000000ffff047224 */ /* 0x000fce00078e0a03 */
.L_x_119:
[----:B------:R-:W-:-:S06]  /*23c0*/  IMAD.WIDE.U32 R2, R5, 0x8, R6 ;  /* 0x0000000805027825 */ /* 0x000fcc00078e0006 */
[----:B------:R-:W2:Y:S01]  /*23d0*/  LDG.E.64 R2, desc[UR6][R2.64] ;  /* 0x0000000602027981 */ /* 0x000ea2000c1e1b00 */
[----:B------:R-:W-:Y:S02]  /*23e0*/  VIADD R4, R4, 0x1 ;  /* 0x0000000104047836 */ /* 0x000fe40000000000 */
[----:B------:R-:W-:-:S03]  /*23f0*/  VIADD R5, R5, 0x280 ;  /* 0x0000028005057836 */ /* 0x000fc60000000000 */
[----:B------:R-:W-:Y:S01]  /*2400*/  ISETP.NE.AND P0, PT, R4, RZ, PT ;  /* 0x000000ff0400720c */ /* 0x000fe20003f05270 */
[----:B--2---:R-:W-:-:S12]  /*2410*/  DADD R38, R2, R38 ;  /* 0x0000000002267229 */ /* 0x004fd80000000026 */
[----:B------:R-:W-:Y:S05]  /*2420*/  @P0 BRA `(.L_x_119) ;  /* 0xfffffffc00e40947 */ /* 0x000fea000383ffff */
.L_x_110:
[----:B------:R-:W-:Y:S05]  /*2430*/  BSYNC.RECONVERGENT B1 ;  /* 0x0000000000017941 */ /* 0x000fea0003800200 */
.L_x_108:
        /* <DEDUP_REMOVED lines=24> */
[----:B------:R-:W-:Y:S01]  /*25c0*/  @!P1 SHF.R.U32.HI R6, RZ, 0x2, R0 ;  /* 0x00000002ff069819 */ /* 0x000fe20000011600 */
        /* <DEDUP_REMOVED lines=21> */
[----:B------:R-:W1:Y:S04]  /*2720*/  LDS.128 R16, [UR4+0x30] ;  /* 0x00003004ff107984 */ /* 0x000e680008000c00 */
[----:B--2---:R-:W2:Y:S01]  /*2730*/  LDS.128 R4, [UR4+0x40] ;  /* 0x00004004ff047984 */ /* 0x004ea20008000c00 */
[----:B0-----:R-:W-:-:S03]  /*2740*/  DADD R12, R8, R12 ;  /* 0x00000000080c7229 */ /* 0x001fc6000000000c */
[----:B------:R-:W0:Y:S05]  /*2750*/  LDS.128 R8, [UR4+0x50] ;  /* 0x00005004ff087984 */ /* 0x000e2a0008000c00 */
[----:B------:R-:W-:-:S08]  /*2760*/  DADD R12, R12, R14 ;  /* 0x000000000c0c7229 */ /* 0x000fd0000000000e */
[----:B-1----:R-:W-:-:S08]  /*2770*/  DADD R12, R12, R16 ;  /* 0x000000000c0c7229 */ /* 0x002fd00000000010 */
[----:B------:R-:W-:Y:S02]  /*2780*/  DADD R18, R12, R18 ;  /* 0x000000000c127229 */ /* 0x000fe40000000012 */
[----:B------:R-:W1:Y:S06]  /*2790*/  LDS.128 R12, [UR4+0x60] ;  /* 0x00006004ff0c7984 */ /* 0x000e6c0008000c00 */
        /* <DEDUP_REMOVED lines=12> */
[----:B0-----:R-:W-:Y:S01]  /*2860*/  DADD R2, R2, R8 ;  /* 0x0000000002027229 */ /* 0x001fe20000000008 */
[----:B------:R-:W0:Y:S07]  /*2870*/  LDS.64 R8, [UR4+0xb0] ;  /* 0x0000b004ff087984 */ /* 0x000e2e0008000a00 */
[----:B------:R-:W-:-:S08]  /*2880*/  DADD R2, R2, R10 ;  /* 0x0000000002027229 */ /* 0x000fd0000000000a */
[----:B-1----:R-:W-:-:S08]  /*2890*/  DADD R2, R2, R12 ;  /* 0x0000000002027229 */ /* 0x002fd0000000000c */
[----:B------:R-:W-:-:S08]  /*28a0*/  DADD R2, R2, R14 ;  /* 0x0000000002027229 */ /* 0x000fd0000000000e */
[----:B--2---:R-:W-:-:S08]  /*28b0*/  DADD R2, R2, R4 ;  /* 0x0000000002027229 */ /* 0x004fd00000000004 */
[----:B------:R-:W-:-:S08]  /*28c0*/  DADD R2, R2, R6 ;  /* 0x0000000002027229 */ /* 0x000fd00000000006 */
[----:B0-----:R-:W-:-:S11]  /*28d0*/  DADD R8, R2, R8 ;  /* 0x0000000002087229 */ /* 0x001fd60000000008 */
.L_x_106:
[----:B------:R-:W-:Y:S05]  /*28e0*/  BSYNC.RECONVERGENT B0 ;  /* 0x0000000000007941 */ /* 0x000fea0003800200 */
.L_x_91:
[----:B------:R-:W-:Y:S05]  /*28f0*/  @P0 EXIT ;  /* 0x000000000000094d */ /* 0x000fea0003800000 */
[----:B------:R-:W0:Y:S01]  /*2900*/  LDCU.64 UR4, c[0x0][0x398] ;  /* 0x00007300ff0477ac */ /* 0x000e220008000a00 */
[----:B--2---:R-:W2:Y:S01]  /*2910*/  LDC.64 R2, c[0x0][0x388] ;  /* 0x0000e200ff027b82 */ /* 0x004ea20000000a00 */
[----:B0-----:R-:W-:-:S07]  /*2920*/  DADD R8, R8, UR4 ;  /* 0x0000000408087e29 */ /* 0x001fce0008000000 */
[----:B--2---:R-:W-:Y:S01]  /*2930*/  STG.E.64 desc[UR6][R2.64], R8 ;  /* 0x0000000802007986 */ /* 0x004fe2000c101b06 */
[----:B------:R-:W-:Y:S05]  /*2940*/  EXIT ;  /* 0x000000000000794d */ /* 0x000fea0003800000 */
.L_x_120:
        /* <DEDUP_REMOVED lines=11> */
.L_x_434:


//--------------------- .text._ZN3cub18CUB_300001_SM_10006detail6reduce28DeviceReduceSingleTileKernelINS2_10policy_hubIdyN4cuda3std3__44plusIdEEE10Policy1000EPdSC_iS9_ddNS7_10__identityEEEvT0_T1_T2_T3_T4_T6_ --------------------------
	.section	.text._ZN3cub18CUB_300001_SM_10006detail6reduce28DeviceReduceSingleTileKernelINS2_10policy_hubIdyN4cuda3std3__44plusIdEEE10Policy1000EPdSC_iS9_ddNS7_10__identityEEEvT0_T1_T2_T3_T4_T6_,"ax",@progbits
	.align	128
        .global         _ZN3cub18CUB_300001_SM_10006detail6reduce28DeviceReduceSingleTileKernelINS2_10policy_hubIdyN4cuda3std3__44plusIdEEE10Policy1000EPdSC_iS9_ddNS7_10__identityEEEvT0_T1_T2_T3_T4_T6_
        .type           _ZN3cub18CUB_300001_SM_10006detail6reduce28DeviceReduceSingleTileKernelINS2_10policy_hubIdyN4cuda3std3__44plusIdEEE10Policy1000EPdSC_iS9_ddNS7_10__identityEEEvT0_T1_T2_T3_T4_T6_,@function
        .size           _ZN3cub18CUB_300001_SM_10006detail6reduce28DeviceReduceSingleTileKernelINS2_10policy_hubIdyN4cuda3std3__44plusIdEEE10Policy1000EPdSC_iS9_ddNS7_10__identityEEEvT0_T1_T2_T3_T4_T6_,(.L_x_435 - _ZN3cub18CUB_300001_SM_10006detail6reduce28DeviceReduceSingleTileKernelINS2_10policy_hubIdyN4cuda3std3__44plusIdEEE10Policy1000EPdSC_iS9_ddNS7_10__identityEEEvT0_T1_T2_T3_T4_T6_)
        .other          _ZN3cub18CUB_300001_SM_10006detail6reduce28DeviceReduceSingleTileKernelINS2_10policy_hubIdyN4cuda3std3__44plusIdEEE10Policy1000EPdSC_iS9_ddNS7_10__identityEEEvT0_T1_T2_T3_T4_T6_,@"STO_CUDA_ENTRY STV_DEFAULT"
_ZN3cub18CUB_300001_SM_10006detail6reduce28DeviceReduceSingleTileKernelINS2_10policy_hubIdyN4cuda3std3__44plusIdEEE10Policy1000EPdSC_iS9_ddNS7_10__identityEEEvT0_T1_T2_T3_T4_T6_:
.text._ZN3cub18CUB_300001_SM_10006detail6reduce28DeviceReduceSingleTileKernelINS2_10policy_hubIdyN4cuda3std3__44plusIdEEE10Policy1000EPdSC_iS9_ddNS7_10__identityEEEvT0_T1_T2_T3_T4_T6_:
        /* <DEDUP_REMOVED lines=13> */
.L_x_121:
[----:B------:R-:W-:Y:S01]  /*00d0*/  ISETP.GT.AND P0, PT, R4, 0xdff, PT ;  /* 0x00000dff0400780c */ /* 0x000fe20003f04270 */
[----:B------:R-:W-:-:S12]  /*00e0*/  BSSY.RECONVERGENT B0, `(.L_x_122) ;  /* 0x0000242000007945 */ /* 0x000fd80003800200 */
[----:B------:R-:W-:Y:S05]  /*00f0*/  @P0 BRA `(.L_x_123) ;  /* 0x0000001400180947 */ /* 0x000fea0003800000 */
[----:B------:R-:W0:Y:S01]  /*0100*/  S2R R5, SR_TID.X ;  /* 0x0000000000057919 */ /* 0x000e220000002100 */
[----:B------:R-:W-:Y:S01]  /*0110*/  BSSY.RECONVERGENT B1, `(.L_x_124) ;  /* 0x0000009000017945 */ /* 0x000fe20003800200 */
[----:B------:R-:W-:Y:S02]  /*0120*/  CS2R R2, SRZ ;  /* 0x0000000000027805 */ /* 0x000fe4000001ff00 */
[----:B0-----:R-:W-:Y:S01]  /*0130*/  ISETP.GE.AND P0, PT, R5, R4, PT ;  /* 0x000000040500720c */ /* 0x001fe20003f06270 */
[----:B------:R-:W-:-:S12]  /*0140*/  IMAD.MOV.U32 R7, RZ, RZ, R5 ;  /* 0x000000ffff077224 */ /* 0x000fd800078e0005 */
[----:B------:R-:W-:Y:S05]  /*0150*/  @P0 BRA `(.L_x_125) ;  /* 0x0000000000100947 */ /* 0x000fea0003800000 */
[----:B------:R-:W0:Y:S02]  /*0160*/  LDC.64 R2, c[0x0][0x380] ;  /* 0x0000e000ff027b82 */ /* 0x000e240000000a00 */
[----:B0-----:R-:W-:-:S06]  /*0170*/  IMAD.WIDE.U32 R2, R5, 0x8, R2 ;  /* 0x0000000805027825 */ /* 0x001fcc00078e0002 */
[----:B------:R-:W5:Y:S01]  /*0180*/  LDG.E.64.CONSTANT R2, desc[UR6][R2.64] ;  /* 0x0000000602027981 */ /* 0x000f62000c1e9b00 */
[----:B------:R-:W-:-:S07]  /*0190*/  VIADD R7, R5, 0x200 ;  /* 0x0000020005077836 */ /* 0x000fce0000000000 */
.L_x_125:
[----:B------:R-:W-:Y:S05]  /*01a0*/  BSYNC.RECONVERGENT B1 ;  /* 0x0000000000017941 */ /* 0x000fea0003800200 */
.L_x_124:
[----:B------:R-:W-:Y:S01]  /*01b0*/  ISETP.GE.AND P0, PT, R7, R4, PT ;  /* 0x000000040700720c */ /* 0x000fe20003f06270 */
[----:B------:R-:W-:-:S12]  /*01c0*/  BSSY.RECONVERGENT B1, `(.L_x_126) ;  /* 0x0000076000017945 */ /* 0x000fd80003800200 */
[----:B------:R-:W-:Y:S05]  /*01d0*/  @P0 BRA `(.L_x_127) ;  /* 0x0000000400d00947 */ /* 0x000fea0003800000 */
[----:B------:R-:W-:Y:S01]  /*01e0*/  LOP3.LUT R9, RZ, R7, RZ, 0x33, !PT ;  /* 0x00000007ff097212 */ /* 0x000fe200078e33ff */
[----:B------:R-:W-:Y:S04]  /*01f0*/  BSSY.RECONVERGENT B2, `(.L_x_128) ;  /* 0x0000017000027945 */ /* 0x000fe80003800200 */
[----:B------:R-:W-:-:S05]  /*0200*/  IMAD.IADD R0, R9, 0x1, R4 ;  /* 0x0000000109007824 */ /* 0x000fca00078e0204 */
[C---:B------:R-:W-:Y:S02]  /*0210*/  LOP3.LUT R6, R0.reuse, 0x600, RZ, 0xc0, !PT ;  /* 0x0000060000067812 */ /* 0x040fe400078ec0ff */
[----:B------:R-:W-:Y:S02]  /*0220*/  ISETP.GE.U32.AND P0, PT, R0, 0x600, PT ;  /* 0x000006000000780c */ /* 0x000fe40003f06070 */
[----:B------:R-:W-:-:S13]  /*0230*/  ISETP.NE.AND P1, PT, R6, 0x600, PT ;  /* 0x000006000600780c */ /* 0x000fda0003f25270 */
[----:B------:R-:W-:Y:S05]  /*0240*/  @!P1 BRA `(.L_x_129) ;  /* 0x0000000000449947 */ /* 0x000fea0003800000 */
[----:B------:R-:W0:Y:S01]  /*0250*/  LDC.64 R8, c[0x0][0x380] ;  /* 0x0000e000ff087b82 */ /* 0x000e220000000a00 */
[----:B------:R-:W-:-:S04]  /*0260*/  LEA.HI R0, R0, 0x1, RZ, 0x17 ;  /* 0x0000000100007811 */ /* 0x000fc800078fb8ff */
[----:B------:R-:W-:-:S05]  /*0270*/  LOP3.LUT R0, R0, 0x3, RZ, 0xc0, !PT ;  /* 0x0000000300007812 */ /* 0x000fca00078ec0ff */
[----:B------:R-:W-:Y:S02]  /*0280*/  IMAD.MOV R0, RZ, RZ, -R0 ;  /* 0x000000ffff007224 */ /* 0x000fe400078e0a00 */
[----:B0-----:R-:W-:-:S04]  /*0290*/  IMAD.WIDE.U32 R8, R7, 0x8, R8 ;  /* 0x0000000807087825 */ /* 0x001fc800078e0008 */
[----:B------:R-:W-:Y:S02]  /*02a0*/  IMAD.MOV.U32 R6, RZ, RZ, R8 ;  /* 0x000000ffff067224 */ /* 0x000fe400078e0008 */
[----:B------:R-:W-:-:S07]  /*02b0*/  IMAD.MOV.U32 R11, RZ, RZ, R9 ;  /* 0x000000ffff0b7224 */ /* 0x000fce00078e0009 */
.L_x_130:
[----:B------:R-:W-:Y:S02]  /*02c0*/  IMAD.MOV.U32 R8, RZ, RZ, R6 ;  /* 0x000000ffff087224 */ /* 0x000fe400078e0006 */
[----:B------:R-:W-:-:S06]  /*02d0*/  IMAD.MOV.U32 R9, RZ, RZ, R11 ;  /* 0x000000ffff097224 */ /* 0x000fcc00078e000b */
[----:B------:R-:W2:Y:S01]  /*02e0*/  LDG.E.64.CONSTANT R8, desc[UR6][R8.64] ;  /* 0x0000000608087981 */ /* 0x000ea2000c1e9b00 */
[----:B------:R-:W-:Y:S01]  /*02f0*/  VIADD R0, R0, 0x1 ;  /* 0x0000000100007836 */ /* 0x000fe20000000000 */
[----:B------:R-:W-:Y:S01]  /*0300*/  IADD3 R6, P2, PT, R6, 0x1000, RZ ;  /* 0x0000100006067810 */ /* 0x000fe20007f5e0ff */
[----:B------:R-:W-:-:S03]  /*0310*/  VIADD R7, R7, 0x200 ;  /* 0x0000020007077836 */ /* 0x000fc60000000000 */
[----:B------:R-:W-:Y:S01]  /*0320*/  ISETP.NE.AND P1, PT, R0, RZ, PT ;  /* 0x000000ff0000720c */ /* 0x000fe20003f25270 */
[----:B------:R-:W-:Y:S01]  /*0330*/  IMAD.X R11, RZ, RZ, R11, P2 ;  /* 0x000000ffff0b7224 */ /* 0x000fe200010e060b */
[----:B--2--5:R-:W-:-:S11]  /*0340*/  DADD R2, R8, R2 ;  /* 0x0000000008027229 */ /* 0x024fd60000000002 */
[----:B------:R-:W-:Y:S05]  /*0350*/  @P1 BRA `(.L_x_130) ;  /* 0xfffffffc00d81947 */ /* 0x000fea000383ffff */
.L_x_129:
[----:B------:R-:W-:Y:S05]  /*0360*/  BSYNC.RECONVERGENT B2 ;  /* 0x0000000000027941 */ /* 0x000fea0003800200 */
.L_x_128:
[----:B------:R-:W-:Y:S05]  /*0370*/  @!P0 BRA `(.L_x_127) ;  /* 0x0000000400688947 */ /* 0x000fea0003800000 */
[----:B------:R-:W-:Y:S01]  /*0380*/  IMAD.IADD R0, R4, 0x1, -R7 ;  /* 0x0000000104007824 */ /* 0x000fe200078e0a07 */
[----:B------:R-:W-:Y:S01]  /*0390*/  BSSY.RECONVERGENT B2, `(.L_x_131) ;  /* 0x0000031000027945 */ /* 0x000fe20003800200 */
[----:B------:R-:W-:-:S03]  /*03a0*/  PLOP3.LUT P0, PT, PT, PT, PT, 0x80, 0x8 ;  /* 0x000000000008781c */ /* 0x000fc60003f0f070 */
[----:B------:R-:W-:-:S13]  /*03b0*/  ISETP.GT.AND P1, PT, R0, 0x1800, PT ;  /* 0x000018000000780c */ /* 0x000fda0003f24270 */
[----:B------:R-:W-:Y:S05]  /*03c0*/  @!P1 BRA `(.L_x_132) ;  /* 0x0000000000b49947 */ /* 0x000fea0003800000 */
[----:B------:R-:W-:Y:S01]  /*03d0*/  PLOP3.LUT P0, PT, PT, PT, PT, 0x8, 0x80 ;  /* 0x000000000080781c */ /* 0x000fe20003f0e170 */
[----:B------:R-:W-:-:S12]  /*03e0*/  VIADD R0, R4, 0xffffe800 ;  /* 0xffffe80004007836 */ /* 0x000fd80000000000 */
.L_x_133:
[----:B------:R-:W0:Y:S02]  /*03f0*/  LDC.64 R32, c[0x0][0x380] ;  /* 0x0000e000ff207b82 */ /* 0x000e240000000a00 */
[----:B0-----:R-:W-:-:S05]  /*0400*/  IMAD.WIDE R14, R7, 0x8, R32 ;  /* 0x00000008070e7825 */ /* 0x001fca00078e0220 */
[----:B------:R-:W2:Y:S04]  /*0410*/  LDG.E.64.CONSTANT R8, desc[UR6][R14.64] ;  /* 0x000000060e087981 */ /* 0x000ea8000c1e9b00 */
[----:B------:R-:W3:Y:S04]  /*0420*/  LDG.E.64.CONSTANT R10, desc[UR6][R14.64+0x1000] ;  /* 0x001000060e0a7981 */ /* 0x000ee8000c1e9b00 */
[----:B------:R-:W4:Y:S01]  /*0430*/  LDG.E.64.CONSTANT R12, desc[UR6][R14.64+0x2000] ;  /* 0x002000060e0c7981 */ /* 0x000f22000c1e9b00 */
[----:B------:R-:W-:-:S03]  /*0440*/  VIADD R41, R7, 0x800 ;  /* 0x0000080007297836 */ /* 0x000fc60000000000 */
[----:B------:R-:W4:Y:S01]  /*0450*/  LDG.E.64.CONSTANT R30, desc[UR6][R14.64+0x3000] ;  /* 0x003000060e1e7981 */ /* 0x000f22000c1e9b00 */
[----:B------:R-:W-:-:S05]  /*0460*/  IMAD.WIDE R40, R41, 0x8, R32 ;  /* 0x0000000829287825 */ /* 0x000fca00078e0220 */
[----:B------:R-:W4:Y:S04]  /*0470*/  LDG.E.64.CONSTANT R28, desc[UR6][R40.64] ;  /* 0x00000006281c7981 */ /* 0x000f28000c1e9b00 */
[----:B------:R-:W4:Y:S04]  /*0480*/  LDG.E.64.CONSTANT R26, desc[UR6][R40.64+0x1000] ;  /* 0x00100006281a7981 */ /* 0x000f28000c1e9b00 */
        /* <DEDUP_REMOVED lines=12> */
[----:B------:R-:W4:Y:S04]  /*0550*/  LDG.E.64.CONSTANT R34, desc[UR6][R44.64+0x2000] ;  /* 0x002000062c227981 */ /* 0x000f28000c1e9b00 */
[----:B------:R-:W4:Y:S01]  /*0560*/  LDG.E.64.CONSTANT R32, desc[UR6][R44.64+0x3000] ;  /* 0x003000062c207981 */ /* 0x000f22000c1e9b00 */
[----:B------:R-:W-:-:S05]  /*0570*/  VIADD R7, R7, 0x2000 ;  /* 0x0000200007077836 */ /* 0x000fca0000000000 */
[----:B------:R-:W-:Y:S01]  /*0580*/  ISETP.GE.AND P1, PT, R7, R0, PT ;  /* 0x000000000700720c */ /* 0x000fe20003f26270 */
        /* <DEDUP_REMOVED lines=16> */
[----:B------:R-:W-:Y:S10]  /*0690*/  @!P1 BRA `(.L_x_133) ;  /* 0xfffffffc00549947 */ /* 0x000ff4000383ffff */
.L_x_132:
[----:B------:R-:W-:Y:S05]  /*06a0*/  BSYNC.RECONVERGENT B2 ;  /* 0x0000000000027941 */ /* 0x000fea0003800200 */
.L_x_131:
[----:B------:R-:W-:Y:S01]  /*06b0*/  IMAD.IADD R0, R4, 0x1, -R7 ;  /* 0x0000000104007824 */ /* 0x000fe200078e0a07 */
[----:B------:R-:W-:Y:S04]  /*06c0*/  BSSY.RECONVERGENT B2, `(.L_x_134) ;  /* 0x0000019000027945 */ /* 0x000fe80003800200 */
[----:B------:R-:W-:-:S13]  /*06d0*/  ISETP.GT.AND P1, PT, R0, 0x800, PT ;  /* 0x000008000000780c */ /* 0x000fda0003f24270 */
[----:B------:R-:W-:Y:S05]  /*06e0*/  @!P1 BRA `(.L_x_135) ;  /* 0x0000000000589947 */ /* 0x000fea0003800000 */
        /* <DEDUP_REMOVED lines=12> */
[----:B------:R-:W-:Y:S01]  /*07b0*/  PLOP3.LUT P0, PT, PT, PT, PT, 0x8, 0x80 ;  /* 0x000000000080781c */ /* 0x000fe20003f0e170 */
        /* <DEDUP_REMOVED lines=9> */
.L_x_135:
[----:B------:R-:W-:Y:S05]  /*0850*/  BSYNC.RECONVERGENT B2 ;  /* 0x0000000000027941 */ /* 0x000fea0003800200 */
.L_x_134:
[----:B------:R-:W-:-:S13]  /*0860*/  ISETP.LT.OR P0, PT, R7, R4, P0 ;  /* 0x000000040700720c */ /* 0x000fda0000701670 */
[----:B------:R-:W-:Y:S05]  /*0870*/  @!P0 BRA `(.L_x_127) ;  /* 0x0000000000288947 */ /* 0x000fea0003800000 */
[----:B------:R-:W0:Y:S02]  /*0880*/  LDC.64 R8, c[0x0][0x380] ;  /* 0x0000e000ff087b82 */ /* 0x000e240000000a00 */
[----:B0-----:R-:W-:-:S05]  /*0890*/  IMAD.WIDE R6, R7, 0x8, R8 ;  /* 0x0000000807067825 */ /* 0x001fca00078e0208 */
[----:B------:R-:W2:Y:S04]  /*08a0*/  LDG.E.64.CONSTANT R8, desc[UR6][R6.64] ;  /* 0x0000000606087981 */ /* 0x000ea8000c1e9b00 */
[----:B------:R-:W3:Y:S04]  /*08b0*/  LDG.E.64.CONSTANT R10, desc[UR6][R6.64+0x1000] ;  /* 0x00100006060a7981 */ /* 0x000ee8000c1e9b00 */
[----:B------:R-:W4:Y:S04]  /*08c0*/  LDG.E.64.CONSTANT R12, desc[UR6][R6.64+0x2000] ;  /* 0x00200006060c7981 */ /* 0x000f28000c1e9b00 */
[----:B------:R-:W4:Y:S01]  /*08d0*/  LDG.E.64.CONSTANT R14, desc[UR6][R6.64+0x3000] ;  /* 0x00300006060e7981 */ /* 0x000f22000c1e9b00 */
[----:B--2--5:R-:W-:-:S08]  /*08e0*/  DADD R8, R2, R8 ;  /* 0x0000000002087229 */ /* 0x024fd00000000008 */
[----:B---3--:R-:W-:-:S08]  /*08f0*/  DADD R8, R8, R10 ;  /* 0x0000000008087229 */ /* 0x008fd0000000000a */
[----:B----4-:R-:W-:-:S08]  /*0900*/  DADD R8, R8, R12 ;  /* 0x0000000008087229 */ /* 0x010fd0000000000c */
[----:B------:R-:W-:-:S11]  /*0910*/  DADD R2, R8, R14 ;  /* 0x0000000008027229 */ /* 0x000fd6000000000e */
.L_x_127:
[----:B------:R-:W-:Y:S05]  /*0920*/  BSYNC.RECONVERGENT B1 ;  /* 0x0000000000017941 */ /* 0x000fea0003800200 */
.L_x_126:
        /* <DEDUP_REMOVED lines=16> */
[----:B0-----:R-:W-:-:S10]  /*0a30*/  DADD R6, R6, R8 ;  /* 0x0000000006067229 */ /* 0x001fd40000000008 */
        /* <DEDUP_REMOVED lines=30> */
[----:B------:R-:W0:Y:S04]  /*0c20*/  LDS.64 R4, [UR4+0x18] ;  /* 0x00001804ff047984 */ /* 0x000e280008000a00 */
[----:B-1----:R-:W1:Y:S04]  /*0c30*/  LDS.128 R8, [UR4+0x20] ;  /* 0x00002004ff087984 */ /* 0x002e680008000c00 */
        /* <DEDUP_REMOVED lines=22> */
.L_x_136:
[----:B------:R-:W-:Y:S01]  /*0da0*/  LOP3.LUT R0, R5, 0x3e0, RZ, 0xc0, !PT ;  /* 0x000003e005007812 */ /* 0x000fe200078ec0ff */
[----:B------:R-:W0:Y:S03]  /*0db0*/  S2R R10, SR_LANEID ;  /* 0x00000000000a7919 */ /* 0x000e260000000000 */
[----:B------:R-:W-:Y:S01]  /*0dc0*/  LOP3.LUT R9, RZ, R0, RZ, 0x33, !PT ;  /* 0x00000000ff097212 */ /* 0x000fe200078e33ff */
[----:B------:R-:W-:-:S04]  /*0dd0*/  VIADD R7, R0, 0x20 ;  /* 0x0000002000077836 */ /* 0x000fc80000000000 */
[----:B------:R-:W-:Y:S01]  /*0de0*/  IMAD.IADD R9, R9, 0x1, R4 ;  /* 0x0000000109097824 */ /* 0x000fe200078e0204 */
[----:B------:R-:W-:-:S04]  /*0df0*/  ISETP.GT.AND P0, PT, R7, R4, PT ;  /* 0x000000040700720c */ /* 0x000fc80003f04270 */
[----:B------:R-:W-:-:S05]  /*0e00*/  SEL R11, R9, 0x1f, P0 ;  /* 0x0000001f090b7807 */ /* 0x000fca0000000000 */
[----:B-----5:R-:W-:Y:S04]  /*0e10*/  SHFL.DOWN PT, R6, R2, 0x1, R11 ;  /* 0x0820000002067989 */ /* 0x020fe800000e000b */
[----:B------:R-:W1:Y:S01]  /*0e20*/  SHFL.DOWN PT, R7, R3, 0x1, R11 ;  /* 0x0820000003077989 */ /* 0x000e6200000e000b */
[C---:B0-----:R-:W-:Y:S01]  /*0e30*/  ISETP.GE.AND P0, PT, R10.reuse, R11, PT ;  /* 0x0000000b0a00720c */ /* 0x041fe20003f06270 */
[C---:B------:R-:W-:Y:S01]  /*0e40*/  VIADD R0, R10.reuse, 0x2 ;  /* 0x000000020a007836 */ /* 0x040fe20000000000 */
[----:B------:R-:W-:Y:S01]  /*0e50*/  ISETP.NE.AND P1, PT, R10, RZ, PT ;  /* 0x000000ff0a00720c */ /* 0x000fe20003f25270 */
[----:B-1----:R-:W-:-:S12]  /*0e60*/  DADD R6, R6, R2 ;  /* 0x0000000006067229 */ /* 0x002fd80000000002 */
[----:B------:R-:W0:Y:S01]  /*0e70*/  @!P1 S2R R12, SR_CgaCtaId ;  /* 0x00000000000c9919 */ /* 0x000e220000008800 */
[----:B------:R-:W-:Y:S02]  /*0e80*/  FSEL R8, R6, R2, !P0 ;  /* 0x0000000206087208 */ /* 0x000fe40004000000 */
[----:B------:R-:W-:Y:S02]  /*0e90*/  FSEL R9, R7, R3, !P0 ;  /* 0x0000000307097208 */ /* 0x000fe40004000000 */
[----:B------:R-:W-:Y:S01]  /*0ea0*/  ISETP.GT.AND P0, PT, R0, R11, PT ;  /* 0x0000000b0000720c */ /* 0x000fe20003f04270 */
[----:B------:R-:W-:Y:S01]  /*0eb0*/  SHFL.DOWN PT, R6, R8, 0x2, R11 ;  /* 0x0840000008067989 */ /* 0x000fe200000e000b */
[----:B------:R-:W-:-:S03]  /*0ec0*/  VIADD R0, R10, 0x4 ;  /* 0x000000040a007836 */ /* 0x000fc60000000000 */
[----:B------:R-:W1:Y:S02]  /*0ed0*/  SHFL.DOWN PT, R7, R9, 0x2, R11 ;  /* 0x0840000009077989 */ /* 0x000e6400000e000b */
[----:B-1----:R-:W-:-:S10]  /*0ee0*/  DADD R6, R6, R8 ;  /* 0x0000000006067229 */ /* 0x002fd40000000008 */
[----:B------:R-:W-:Y:S02]  /*0ef0*/  FSEL R6, R8, R6, P0 ;  /* 0x0000000608067208 */ /* 0x000fe40000000000 */
[----:B------:R-:W-:Y:S02]  /*0f00*/  FSEL R7, R9, R7, P0 ;  /* 0x0000000709077208 */ /* 0x000fe40000000000 */
        /* <DEDUP_REMOVED lines=16> */
[----:B------:R-:W-:Y:S02]  /*1010*/  @!P1 MOV R9, 0x400 ;  /* 0x0000040000099802 */ /* 0x000fe40000000f00 */
        /* <DEDUP_REMOVED lines=14> */
[----:B------:R-:W-:Y:S01]  /*1100*/  ISETP.GT.AND P1, PT, R4, 0x20, PT ;  /* 0x000000200400780c */ /* 0x000fe20003f24270 */
[----:B-1----:R-:W-:-:S09]  /*1110*/  ULEA UR4, UR5, UR4, 0x18 ;  /* 0x0000000405047291 */ /* 0x002fd2000f8ec0ff */
[----:B------:R-:W1:Y:S04]  /*1120*/  LDS.64 R6, [UR4+0x18] ;  /* 0x00001804ff067984 */ /* 0x000e680008000a00 */
[----:B------:R-:W2:Y:S04]  /*1130*/  LDS.128 R12, [UR4+0x20] ;  /* 0x00002004ff0c7984 */ /* 0x000ea80008000c00 */
[----:B0-----:R-:W0:Y:S01]  /*1140*/  LDS.128 R8, [UR4+0x30] ;  /* 0x00003004ff087984 */ /* 0x001e220008000c00 */
[----:B-1----:R-:W-:-:S10]  /*1150*/  DADD R6, R2, R6 ;  /* 0x0000000002067229 */ /* 0x002fd40000000006 */
[----:B------:R-:W-:Y:S02]  /*1160*/  FSEL R2, R6, R2, P1 ;  /* 0x0000000206027208 */ /* 0x000fe40000800000 */
[----:B------:R-:W-:Y:S02]  /*1170*/  FSEL R3, R7, R3, P1 ;  /* 0x0000000307037208 */ /* 0x000fe40000800000 */
[----:B------:R-:W-:-:S04]  /*1180*/  ISETP.GT.AND P1, PT, R4, 0x40, PT ;  /* 0x000000400400780c */ /* 0x000fc80003f24270 */
        /* <DEDUP_REMOVED lines=61> */
.L_x_123:
[----:B------:R-:W0:Y:S01]  /*1560*/  S2R R41, SR_TID.X ;  /* 0x0000000000297919 */ /* 0x000e220000002100 */
[----:B------:R-:W1:Y:S02]  /*1570*/  LDCU.64 UR4, c[0x0][0x380] ;  /* 0x00007000ff0477ac */ /* 0x000e640008000a00 */
[----:B-1----:R-:W-:Y:S02]  /*1580*/  IMAD.U32 R2, RZ, RZ, UR4 ;  /* 0x00000004ff027e24 */ /* 0x002fe4000f8e00ff */
[----:B------:R-:W-:Y:S02]  /*1590*/  IMAD.U32 R3, RZ, RZ, UR5 ;  /* 0x00000005ff037e24 */ /* 0x000fe4000f8e00ff */
[----:B0-----:R-:W-:-:S05]  /*15a0*/  IMAD.WIDE.U32 R18, R41, 0x8, R2 ;  /* 0x0000000829127825 */ /* 0x001fca00078e0002 */
[----:B------:R-:W2:Y:S04]  /*15b0*/  LDG.E.64.CONSTANT R20, desc[UR6][R18.64] ;  /* 0x0000000612147981 */ /* 0x000ea8000c1e9b00 */
[----:B------:R-:W2:Y:S04]  /*15c0*/  LDG.E.64.CONSTANT R6, desc[UR6][R18.64+0x1000] ;  /* 0x0010000612067981 */ /* 0x000ea8000c1e9b00 */
[----:B------:R-:W3:Y:S04]  /*15d0*/  LDG.E.64.CONSTANT R8, desc[UR6][R18.64+0x2000] ;  /* 0x0020000612087981 */ /* 0x000ee8000c1e9b00 */
[----:B------:R-:W4:Y:S04]  /*15e0*/  LDG.E.64.CONSTANT R10, desc[UR6][R18.64+0x3000] ;  /* 0x00300006120a7981 */ /* 0x000f28000c1e9b00 */
[----:B------:R-:W5:Y:S04]  /*15f0*/  LDG.E.64.CONSTANT R12, desc[UR6][R18.64+0x4000] ;  /* 0x00400006120c7981 */ /* 0x000f68000c1e9b00 */
[----:B------:R-:W5:Y:S04]  /*1600*/  LDG.E.64.CONSTANT R14, desc[UR6][R18.64+0x5000] ;  /* 0x00500006120e7981 */ /* 0x000f68000c1e9b00 */
[----:B------:R-:W5:Y:S01]  /*1610*/  LDG.E.64.CONSTANT R16, desc[UR6][R18.64+0x6000] ;  /* 0x0060000612107981 */ /* 0x000f62000c1e9b00 */
[----:B------:R-:W-:Y:S01]  /*1620*/  ISETP.GE.U32.AND P0, PT, R4, 0x1c00, PT ;  /* 0x00001c000400780c */ /* 0x000fe20003f06070 */
[----:B------:R-:W-:Y:S01]  /*1630*/  UMOV UR4, 0xe00 ;  /* 0x00000e0000047882 */ /* 0x000fe20000000000 */
[----:B--2---:R-:W-:-:S08]  /*1640*/  DADD R6, R20, R6 ;  /* 0x0000000014067229 */ /* 0x004fd00000000006 */
[----:B---3--:R-:W-:-:S08]  /*1650*/  DADD R6, R8, R6 ;  /* 0x0000000008067229 */ /* 0x008fd00000000006 */
[----:B----4-:R-:W-:-:S08]  /*1660*/  DADD R6, R10, R6 ;  /* 0x000000000a067229 */ /* 0x010fd00000000006 */
[----:B-----5:R-:W-:-:S08]  /*1670*/  DADD R6, R12, R6 ;  /* 0x000000000c067229 */ /* 0x020fd00000000006 */
[----:B------:R-:W-:-:S08]  /*1680*/  DADD R6, R14, R6 ;  /* 0x000000000e067229 */ /* 0x000fd00000000006 */
[----:B------:R-:W-:Y:S01]  /*1690*/  DADD R6, R16, R6 ;  /* 0x0000000010067229 */ /* 0x000fe20000000006 */
[----:B------:R-:W-:Y:S10]  /*16a0*/  @!P0 BRA `(.L_x_138) ;  /* 0x00000000006c8947 */ /* 0x000ff40003800000 */
[----:B------:R-:W0:Y:S01]  /*16b0*/  LDC R22, c[0x0][0x390] ;  /* 0x0000e400ff167b82 */ /* 0x000e220000000800 */
[----:B------:R-:W-:Y:S01]  /*16c0*/  VIADD R23, R4, 0xfffff200 ;  /* 0xfffff20004177836 */ /* 0x000fe20000000000 */
[----:B------:R-:W-:-:S06]  /*16d0*/  UMOV UR4, 0xe00 ;  /* 0x00000e0000047882 */ /* 0x000fcc0000000000 */
[----:B------:R-:W1:Y:S02]  /*16e0*/  LDC.64 R2, c[0x0][0x380] ;  /* 0x0000e000ff027b82 */ /* 0x000e640000000a00 */
.L_x_140:
[----:B------:R-:W-:-:S04]  /*16f0*/  VIADD R9, R41, UR4 ;  /* 0x0000000429097c36 */ /* 0x000fc80008000000 */
[----:B-1----:R-:W-:-:S05]  /*1700*/  IMAD.WIDE.U32 R8, R9, 0x8, R2 ;  /* 0x0000000809087825 */ /* 0x002fca00078e0002 */
[----:B------:R-:W2:Y:S04]  /*1710*/  LDG.E.64.CONSTANT R4, desc[UR6][R8.64] ;  /* 0x0000000608047981 */ /* 0x000ea8000c1e9b00 */
[----:B------:R-:W3:Y:S04]  /*1720*/  LDG.E.64.CONSTANT R10, desc[UR6][R8.64+0x1000] ;  /* 0x00100006080a7981 */ /* 0x000ee8000c1e9b00 */
[----:B------:R-:W4:Y:S04]  /*1730*/  LDG.E.64.CONSTANT R12, desc[UR6][R8.64+0x2000] ;  /* 0x00200006080c7981 */ /* 0x000f28000c1e9b00 */
[----:B------:R-:W5:Y:S04]  /*1740*/  LDG.E.64.CONSTANT R14, desc[UR6][R8.64+0x3000] ;  /* 0x00300006080e7981 */ /* 0x000f68000c1e9b00 */
[----:B------:R-:W5:Y:S04]  /*1750*/  LDG.E.64.CONSTANT R16, desc[UR6][R8.64+0x4000] ;  /* 0x0040000608107981 */ /* 0x000f68000c1e9b00 */
[----:B------:R-:W5:Y:S04]  /*1760*/  LDG.E.64.CONSTANT R18, desc[UR6][R8.64+0x5000] ;  /* 0x0050000608127981 */ /* 0x000f68000c1e9b00 */
[----:B------:R-:W5:Y:S01]  /*1770*/  LDG.E.64.CONSTANT R20, desc[UR6][R8.64+0x6000] ;  /* 0x0060000608147981 */ /* 0x000f62000c1e9b00 */
[----:B--2---:R-:W-:-:S08]  /*1780*/  DADD R4, R4, R6 ;  /* 0x0000000004047229 */ /* 0x004fd00000000006 */
[----:B---3--:R-:W-:-:S08]  /*1790*/  DADD R4, R10, R4 ;  /* 0x000000000a047229 */ /* 0x008fd00000000004 */
[----:B----4-:R-:W-:-:S08]  /*17a0*/  DADD R4, R12, R4 ;  /* 0x000000000c047229 */ /* 0x010fd00000000004 */
[----:B-----5:R-:W-:-:S08]  /*17b0*/  DADD R4, R14, R4 ;  /* 0x000000000e047229 */ /* 0x020fd00000000004 */
[----:B------:R-:W-:Y:S01]  /*17c0*/  DADD R16, R16, R4 ;  /* 0x0000000010107229 */ /* 0x000fe20000000004 */
[----:B0-----:R-:W-:-:S04]  /*17d0*/  IMAD.MOV.U32 R4, RZ, RZ, R22 ;  /* 0x000000ffff047224 */ /* 0x001fc800078e0016 */
[----:B------:R-:W-:-:S03]  /*17e0*/  VIADD R0, R4, -UR4 ;  /* 0x8000000404007c36 */ /* 0x000fc60008000000 */
[----:B------:R-:W-:Y:S02]  /*17f0*/  DADD R16, R18, R16 ;  /* 0x0000000012107229 */ /* 0x000fe40000000010 */
[----:B------:R-:W-:-:S06]  /*1800*/  ISETP.GE.AND P0, PT, R0, 0xe00, PT ;  /* 0x00000e000000780c */ /* 0x000fcc0003f06270 */
[----:B------:R-:W-:-:S07]  /*1810*/  DADD R6, R20, R16 ;  /* 0x0000000014067229 */ /* 0x000fce0000000010 */
[----:B------:R-:W-:Y:S05]  /*1820*/  @!P0 BRA `(.L_x_139) ;  /* 0x00000008001c8947 */ /* 0x000fea0003800000 */
[----:B------:R-:W-:-:S06]  /*1830*/  UIADD3 UR4, UPT, UPT, UR4, 0xe00, URZ ;  /* 0x00000e0004047890 */ /* 0x000fcc000fffe0ff */
[----:B------:R-:W-:-:S13]  /*1840*/  ISETP.LT.AND P0, PT, R23, UR4, PT ;  /* 0x0000000417007c0c */ /* 0x000fda000bf01270 */
[----:B------:R-:W-:Y:S05]  /*1850*/  @!P0 BRA `(.L_x_140) ;  /* 0xfffffffc00a48947 */ /* 0x000fea000383ffff */
.L_x_138:
[----:B------:R-:W-:-:S13]  /*1860*/  ISETP.LE.AND P0, PT, R4, UR4, PT ;  /* 0x0000000404007c0c */ /* 0x000fda000bf03270 */
[----:B------:R-:W-:Y:S05]  /*1870*/  @P0 BRA `(.L_x_139) ;  /* 0x0000000800080947 */ /* 0x000fea0003800000 */
[----:B------:R-:W-:Y:S01]  /*1880*/  VIADD R0, R4, -UR4 ;  /* 0x8000000404007c36 */ /* 0x000fe20008000000 */
[----:B------:R-:W-:Y:S04]  /*1890*/  BSSY.RECONVERGENT B1, `(.L_x_139) ;  /* 0x0000080000017945 */ /* 0x000fe80003800200 */
[----:B------:R-:W-:-:S13]  /*18a0*/  ISETP.GE.AND P0, PT, R41, R0, PT ;  /* 0x000000002900720c */ /* 0x000fda0003f06270 */
[----:B------:R-:W-:Y:S05]  /*18b0*/  @P0 BRA `(.L_x_141) ;  /* 0x0000000400f40947 */ /* 0x000fea0003800000 */
[----:B------:R-:W-:Y:S01]  /*18c0*/  LOP3.LUT R5, RZ, R41, RZ, 0x33, !PT ;  /* 0x00000029ff057212 */ /* 0x000fe200078e33ff */
[----:B------:R-:W-:Y:S01]  /*18d0*/  BSSY.RECONVERGENT B2, `(.L_x_142) ;  /* 0x0000014000027945 */ /* 0x000fe20003800200 */
[----:B------:R-:W-:Y:S02]  /*18e0*/  IMAD.MOV.U32 R45, RZ, RZ, R41 ;  /* 0x000000ffff2d7224 */ /* 0x000fe400078e0029 */
[----:B------:R-:W-:-:S04]  /*18f0*/  IADD3 R4, PT, PT, R4, -UR4, R5 ;  /* 0x8000000404047c10 */ /* 0x000fc8000fffe005 */
[C---:B------:R-:W-:Y:S02]  /*1900*/  LOP3.LUT R5, R4.reuse, 0x600, RZ, 0xc0, !PT ;  /* 0x0000060004057812 */ /* 0x040fe400078ec0ff */
[----:B------:R-:W-:Y:S02]  /*1910*/  ISETP.GE.U32.AND P1, PT, R4, 0x600, PT ;  /* 0x000006000400780c */ /* 0x000fe40003f26070 */
[----:B------:R-:W-:-:S13]  /*1920*/  ISETP.NE.AND P0, PT, R5, 0x600, PT ;  /* 0x000006000500780c */ /* 0x000fda0003f05270 */
[----:B------:R-:W-:Y:S05]  /*1930*/  @!P0 BRA `(.L_x_143) ;  /* 0x0000000000348947 */ /* 0x000fea0003800000 */
[----:B------:R-:W-:Y:S01]  /*1940*/  LEA.HI R4, R4, 0x1, RZ, 0x17 ;  /* 0x0000000104047811 */ /* 0x000fe200078fb8ff */
[----:B------:R-:W-:Y:S02]  /*1950*/  VIADD R9, R41, UR4 ;  /* 0x0000000429097c36 */ /* 0x000fe40008000000 */
[----:B------:R-:W-:Y:S01]  /*1960*/  IMAD.MOV.U32 R45, RZ, RZ, R41 ;  /* 0x000000ffff2d7224 */ /* 0x000fe200078e0029 */
[----:B------:R-:W-:-:S05]  /*1970*/  LOP3.LUT R4, R4, 0x3, RZ, 0xc0, !PT ;  /* 0x0000000304047812 */ /* 0x000fca00078ec0ff */
[----:B------:R-:W-:-:S07]  /*1980*/  IMAD.MOV R8, RZ, RZ, -R4 ;  /* 0x000000ffff087224 */ /* 0x000fce00078e0a04 */
.L_x_144:
[----:B------:R-:W-:-:S06]  /*1990*/  IMAD.WIDE.U32 R4, R9, 0x8, R2 ;  /* 0x0000000809047825 */ /* 0x000fcc00078e0002 */
[----:B------:R-:W2:Y:S01]  /*19a0*/  LDG.E.64.CONSTANT R4, desc[UR6][R4.64] ;  /* 0x0000000604047981 */ /* 0x000ea2000c1e9b00 */
[----:B------:R-:W-:Y:S02]  /*19b0*/  VIADD R8, R8, 0x1 ;  /* 0x0000000108087836 */ /* 0x000fe40000000000 */
[----:B------:R-:W-:Y:S02]  /*19c0*/  VIADD R45, R45, 0x200 ;  /* 0x000002002d2d7836 */ /* 0x000fe40000000000 */
[----:B------:R-:W-:Y:S01]  /*19d0*/  VIADD R9, R9, 0x200 ;  /* 0x0000020009097836 */ /* 0x000fe20000000000 */
[----:B------:R-:W-:Y:S01]  /*19e0*/  ISETP.NE.AND P0, PT, R8, RZ, PT ;  /* 0x000000ff0800720c */ /* 0x000fe20003f05270 */
[----:B--2---:R-:W-:-:S12]  /*19f0*/  DADD R6, R4, R6 ;  /* 0x0000000004067229 */ /* 0x004fd80000000006 */
[----:B------:R-:W-:Y:S05]  /*1a00*/  @P0 BRA `(.L_x_144) ;  /* 0xfffffffc00e00947 */ /* 0x000fea000383ffff */
.L_x_143:
[----:B------:R-:W-:Y:S05]  /*1a10*/  BSYNC.RECONVERGENT B2 ;  /* 0x0000000000027941 */ /* 0x000fea0003800200 */
.L_x_142:
[----:B------:R-:W-:Y:S05]  /*1a20*/  @!P1 BRA `(.L_x_141) ;  /* 0x0000000400989947 */ /* 0x000fea0003800000 */
[----:B------:R-:W0:Y:S01]  /*1a30*/  LDCU.64 UR8, c[0x0][0x380] ;  /* 0x00007000ff0877ac */ /* 0x000e220008000a00 */
[----:B------:R-:W-:Y:S01]  /*1a40*/  IMAD.IADD R9, R0, 0x1, -R45 ;  /* 0x0000000100097824 */ /* 0x000fe200078e0a2d */
[C---:B------:R-:W-:Y:S01]  /*1a50*/  IADD3 R5, P0, PT, R45.reuse, UR4, RZ ;  /* 0x000000042d057c10 */ /* 0x040fe2000ff1e0ff */
[----:B------:R-:W-:Y:S01]  /*1a60*/  BSSY.RECONVERGENT B2, `(.L_x_145) ;  /* 0x0000039000027945 */ /* 0x000fe20003800200 */
[----:B------:R-:W-:Y:S02]  /*1a70*/  VIADD R43, R45, UR4 ;  /* 0x000000042d2b7c36 */ /* 0x000fe40008000000 */
[----:B------:R-:W-:Y:S01]  /*1a80*/  ISETP.GT.AND P1, PT, R9, 0x1800, PT ;  /* 0x000018000900780c */ /* 0x000fe20003f24270 */
[----:B------:R-:W-:Y:S01]  /*1a90*/  IMAD.X R8, RZ, RZ, RZ, P0 ;  /* 0x000000ffff087224 */ /* 0x000fe200000e06ff */
[----:B0-----:R-:W-:-:S04]  /*1aa0*/  LEA R4, P0, R5, UR8, 0x3 ;  /* 0x0000000805047c11 */ /* 0x001fc8000f8018ff */
[----:B------:R-:W-:Y:S02]  /*1ab0*/  LEA.HI.X R5, R5, UR9, R8, 0x3, P0 ;  /* 0x0000000905057c11 */ /* 0x000fe400080f1c08 */
[----:B------:R-:W-:-:S05]  /*1ac0*/  IADD3 R4, P0, PT, R4, 0x2000, RZ ;  /* 0x0000200004047810 */ /* 0x000fca0007f1e0ff */
[----:B------:R-:W-:Y:S01]  /*1ad0*/  IMAD.X R5, RZ, RZ, R5, P0 ;  /* 0x000000ffff057224 */ /* 0x000fe200000e0605 */
[----:B------:R-:W-:Y:S01]  /*1ae0*/  PLOP3.LUT P0, PT, PT, PT, PT, 0x80, 0x8 ;  /* 0x000000000008781c */ /* 0x000fe20003f0f070 */
[----:B------:R-:W-:-:S12]  /*1af0*/  @!P1 BRA `(.L_x_146) ;  /* 0x0000000000bc9947 */ /* 0x000fd80003800000 */
[----:B------:R-:W-:Y:S01]  /*1b00*/  PLOP3.LUT P0, PT, PT, PT, PT, 0x8, 0x80 ;  /* 0x000000000080781c */ /* 0x000fe20003f0e170 */
[----:B------:R-:W-:-:S12]  /*1b10*/  VIADD R40, R0, 0xffffe800 ;  /* 0xffffe80000287836 */ /* 0x000fd80000000000 */
.L_x_147:
[C---:B------:R-:W-:Y:S01]  /*1b20*/  IMAD.WIDE.U32 R38, R43.reuse, 0x8, R2 ;  /* 0x000000082b267825 */ /* 0x040fe200078e0002 */
[----:B------:R-:W2:Y:S04]  /*1b30*/  LDG.E.64.CONSTANT R8, desc[UR6][R4.64+-0x1000] ;  /* 0xfff0000604087981 */ /* 0x000ea8000c1e9b00 */
[----:B------:R-:W3:Y:S04]  /*1b40*/  LDG.E.64.CONSTANT R10, desc[UR6][R4.64] ;  /* 0x00000006040a7981 */ /* 0x000ee8000c1e9b00 */
[----:B------:R-:W4:Y:S01]  /*1b50*/  LDG.E.64.CONSTANT R38, desc[UR6][R38.64] ;  /* 0x0000000626267981 */ /* 0x000f22000c1e9b00 */
[----:B------:R-:W-:-:S03]  /*1b60*/  VIADD R15, R43, 0x800 ;  /* 0x000008002b0f7836 */ /* 0x000fc60000000000 */
[----:B------:R-:W5:Y:S01]  /*1b70*/  LDG.E.64.CONSTANT R12, desc[UR6][R4.64+0x1000] ;  /* 0x00100006040c7981 */ /* 0x000f62000c1e9b00 */
[----:B------:R-:W-:-:S03]  /*1b80*/  IMAD.WIDE.U32 R14, R15, 0x8, R2 ;  /* 0x000000080f0e7825 */ /* 0x000fc600078e0002 */
[----:B------:R-:W5:Y:S04]  /*1b90*/  LDG.E.64.CONSTANT R16, desc[UR6][R4.64+0x3000] ;  /* 0x0030000604107981 */ /* 0x000f68000c1e9b00 */
[----:B------:R-:W5:Y:S04]  /*1ba0*/  LDG.E.64.CONSTANT R14, desc[UR6][R14.64] ;  /* 0x000000060e0e7981 */ /* 0x000f68000c1e9b00 */
[----:B------:R-:W5:Y:S01]  /*1bb0*/  LDG.E.64.CONSTANT R18, desc[UR6][R4.64+0x4000] ;  /* 0x0040000604127981 */ /* 0x000f62000c1e9b00 */
        /* <DEDUP_REMOVED lines=11> */
[----:B------:R-:W5:Y:S04]  /*1c70*/  LDG.E.64.CONSTANT R34, desc[UR6][R4.64+0xc000] ;  /* 0x00c0000604227981 */ /* 0x000f68000c1e9b00 */
[----:B------:R0:W5:Y:S01]  /*1c80*/  LDG.E.64.CONSTANT R36, desc[UR6][R4.64+0xd000] ;  /* 0x00d0000604247981 */ /* 0x000162000c1e9b00 */
[----:B------:R-:W-:-:S05]  /*1c90*/  VIADD R45, R45, 0x2000 ;  /* 0x000020002d2d7836 */ /* 0x000fca0000000000 */
[----:B------:R-:W-:Y:S02]  /*1ca0*/  ISETP.GE.AND P1, PT, R45, R40, PT ;  /* 0x000000282d00720c */ /* 0x000fe40003f26270 */
[----:B0-----:R-:W-:Y:S01]  /*1cb0*/  IADD3 R4, P2, PT, R4, 0x10000, RZ ;  /* 0x0001000004047810 */ /* 0x001fe20007f5e0ff */
[----:B------:R-:W-:-:S04]  /*1cc0*/  VIADD R43, R43, 0x2000 ;  /* 0x000020002b2b7836 */ /* 0x000fc80000000000 */
[----:B------:R-:W-:Y:S01]  /*1cd0*/  IMAD.X R5, RZ, RZ, R5, P2 ;  /* 0x000000ffff057224 */ /* 0x000fe200010e0605 */
[----:B----4-:R-:W-:-:S08]  /*1ce0*/  DADD R38, R38, R6 ;  /* 0x0000000026267229 */ /* 0x010fd00000000006 */
[----:B--2---:R-:W-:-:S08]  /*1cf0*/  DADD R8, R38, R8 ;  /* 0x0000000026087229 */ /* 0x004fd00000000008 */
[----:B---3--:R-:W-:-:S08]  /*1d00*/  DADD R8, R8, R10 ;  /* 0x0000000008087229 */ /* 0x008fd0000000000a */
        /* <DEDUP_REMOVED lines=14> */
.L_x_146:
[----:B------:R-:W-:Y:S05]  /*1df0*/  BSYNC.RECONVERGENT B2 ;  /* 0x0000000000027941 */ /* 0x000fea0003800200 */
.L_x_145:
[----:B------:R-:W-:Y:S01]  /*1e00*/  IMAD.IADD R8, R0, 0x1, -R45 ;  /* 0x0000000100087824 */ /* 0x000fe200078e0a2d */
[----:B------:R-:W-:Y:S04]  /*1e10*/  BSSY.RECONVERGENT B2, `(.L_x_148) ;  /* 0x000001c000027945 */ /* 0x000fe80003800200 */
[----:B------:R-:W-:-:S13]  /*1e20*/  ISETP.GT.AND P1, PT, R8, 0x800, PT ;  /* 0x000008000800780c */ /* 0x000fda0003f24270 */
[----:B------:R-:W-:Y:S05]  /*1e30*/  @!P1 BRA `(.L_x_149) ;  /* 0x0000000000649947 */ /* 0x000fea0003800000 */
        /* <DEDUP_REMOVED lines=9> */
[----:B------:R-:W5:Y:S04]  /*1ed0*/  LDG.E.64.CONSTANT R22, desc[UR6][R4.64+0x4000] ;  /* 0x0040000604167981 */ /* 0x000f68000c1e9b00 */
[----:B------:R0:W5:Y:S01]  /*1ee0*/  LDG.E.64.CONSTANT R8, desc[UR6][R4.64+0x5000] ;  /* 0x0050000604087981 */ /* 0x000162000c1e9b00 */
[----:B------:R-:W-:Y:S01]  /*1ef0*/  PLOP3.LUT P0, PT, PT, PT, PT, 0x8, 0x80 ;  /* 0x000000000080781c */ /* 0x000fe20003f0e170 */
[----:B------:R-:W-:-:S02]  /*1f00*/  VIADD R45, R45, 0x1000 ;  /* 0x000010002d2d7836 */ /* 0x000fc40000000000 */
[----:B------:R-:W-:Y:S01]  /*1f10*/  VIADD R43, R43, 0x1000 ;  /* 0x000010002b2b7836 */ /* 0x000fe20000000000 */
[----:B----4-:R-:W-:-:S08]  /*1f20*/  DADD R6, R6, R10 ;  /* 0x0000000006067229 */ /* 0x010fd0000000000a */
[----:B--2---:R-:W-:-:S08]  /*1f30*/  DADD R6, R6, R12 ;  /* 0x0000000006067229 */ /* 0x004fd0000000000c */
[----:B---3--:R-:W-:-:S08]  /*1f40*/  DADD R6, R6, R14 ;  /* 0x0000000006067229 */ /* 0x008fd0000000000e */
[----:B-----5:R-:W-:-:S08]  /*1f50*/  DADD R6, R6, R16 ;  /* 0x0000000006067229 */ /* 0x020fd00000000010 */
[----:B------:R-:W-:-:S08]  /*1f60*/  DADD R6, R6, R18 ;  /* 0x0000000006067229 */ /* 0x000fd00000000012 */
[----:B------:R-:W-:Y:S01]  /*1f70*/  DADD R6, R6, R20 ;  /* 0x0000000006067229 */ /* 0x000fe20000000014 */
[----:B------:R-:W-:-:S07]  /*1f80*/  IADD3 R10, P1, PT, R4, 0x8000, RZ ;  /* 0x00008000040a7810 */ /* 0x000fce0007f3e0ff */
[----:B------:R-:W-:Y:S01]  /*1f90*/  DADD R6, R6, R22 ;  /* 0x0000000006067229 */ /* 0x000fe20000000016 */
[----:B0-----:R-:W-:Y:S02]  /*1fa0*/  IMAD.X R5, RZ, RZ, R5, P1 ;  /* 0x000000ffff057224 */ /* 0x001fe400008e0605 */
[----:B------:R-:W-:-:S05]  /*1fb0*/  IMAD.MOV.U32 R4, RZ, RZ, R10 ;  /* 0x000000ffff047224 */ /* 0x000fca00078e000a */
[----:B------:R-:W-:-:S11]  /*1fc0*/  DADD R6, R6, R8 ;  /* 0x0000000006067229 */ /* 0x000fd60000000008 */
.L_x_149:
[----:B------:R-:W-:Y:S05]  /*1fd0*/  BSYNC.RECONVERGENT B2 ;  /* 0x0000000000027941 */ /* 0x000fea0003800200 */
.L_x_148:
[----:B------:R-:W-:-:S13]  /*1fe0*/  ISETP.LT.OR P0, PT, R45, R0, P0 ;  /* 0x000000002d00720c */ /* 0x000fda0000701670 */
[----:B------:R-:W-:Y:S05]  /*1ff0*/  @!P0 BRA `(.L_x_141) ;  /* 0x0000000000248947 */ /* 0x000fea0003800000 */
[----:B------:R-:W-:Y:S01]  /*2000*/  IMAD.WIDE.U32 R2, R43, 0x8, R2 ;  /* 0x000000082b027825 */ /* 0x000fe200078e0002 */
[----:B------:R-:W2:Y:S04]  /*2010*/  LDG.E.64.CONSTANT R8, desc[UR6][R4.64+-0x1000] ;  /* 0xfff0000604087981 */ /* 0x000ea8000c1e9b00 */
[----:B------:R-:W3:Y:S04]  /*2020*/  LDG.E.64.CONSTANT R10, desc[UR6][R4.64] ;  /* 0x00000006040a7981 */ /* 0x000ee8000c1e9b00 */
[----:B------:R-:W4:Y:S04]  /*2030*/  LDG.E.64.CONSTANT R2, desc[UR6][R2.64] ;  /* 0x0000000602027981 */ /* 0x000f28000c1e9b00 */
[----:B------:R-:W5:Y:S01]  /*2040*/  LDG.E.64.CONSTANT R12, desc[UR6][R4.64+0x1000] ;  /* 0x00100006040c7981 */ /* 0x000f62000c1e9b00 */
[----:B----4-:R-:W-:-:S08]  /*2050*/  DADD R6, R6, R2 ;  /* 0x0000000006067229 */ /* 0x010fd00000000002 */
[----:B--2---:R-:W-:-:S08]  /*2060*/  DADD R6, R6, R8 ;  /* 0x0000000006067229 */ /* 0x004fd00000000008 */
[----:B---3--:R-:W-:-:S08]  /*2070*/  DADD R6, R6, R10 ;  /* 0x0000000006067229 */ /* 0x008fd0000000000a */
[----:B-----5:R-:W-:-:S11]  /*2080*/  DADD R6, R6, R12 ;  /* 0x0000000006067229 */ /* 0x020fd6000000000c */
.L_x_141:
[----:B------:R-:W-:Y:S05]  /*2090*/  BSYNC.RECONVERGENT B1 ;  /* 0x0000000000017941 */ /* 0x000fea0003800200 */
.L_x_139:
        /* <DEDUP_REMOVED lines=31> */
[----:B------:R-:W-:Y:S02]  /*2290*/  ISETP.NE.AND P0, PT, R41, RZ, PT ;  /* 0x000000ff2900720c */ /* 0x000fe40003f05270 */
[----:B------:R-:W-:Y:S01]  /*22a0*/  @!P1 LOP3.LUT R6, R6, 0xf8, RZ, 0xc0, !PT ;  /* 0x000000f806069812 */ /* 0x000fe200078ec0ff */
[----:B------:R-:W0:Y:S04]  /*22b0*/  SHFL.DOWN PT, R3, R5, 0x10, 0x1f ;  /* 0x0a001f0005037f89 */ /* 0x000e2800000e0000 */
[----:B------:R-:W-:Y:S01]  /*22c0*/  @!P1 IMAD.IADD R11, R6, 0x1, R11 ;  /* 0x00000001060b9824 */ /* 0x000fe200078e020b */
[----:B0-----:R-:W-:-:S07]  /*22d0*/  DADD R2, R2, R4 ;  /* 0x0000000002027229 */ /* 0x001fce0000000004 */
[----:B------:R0:W-:Y:S01]  /*22e0*/  @!P1 STS.64 [R11+0x10], R2 ;  /* 0x000010020b009388 */ /* 0x0001e20000000a00 */
[----:B------:R-:W-:Y:S01]  /*22f0*/  BAR.SYNC.DEFER_BLOCKING 0x0 ;  /* 0x0000000000007b1d */ /* 0x000fe20000010000 */
[----:B------:R-:W-:-:S04]  /*2300*/  ISETP.GT.AND P1, PT, R0, 0xf, PT ;  /* 0x0000000f0000780c */ /* 0x000fc80003f24270 */
[----:B------:R-:W-:Y:S02]  /*2310*/  FSEL R0, R4, R2, P1 ;  /* 0x0000000204007208 */ /* 0x000fe40000800000 */
[----:B------:R-:W-:-:S03]  /*2320*/  FSEL R5, R5, R3, P1 ;  /* 0x0000000305057208 */ /* 0x000fc60000800000 */
[----:B0-----:R-:W-:Y:S02]  /*2330*/  IMAD.MOV.U32 R2, RZ, RZ, R0 ;  /* 0x000000ffff027224 */ /* 0x001fe400078e0000 */
[----:B------:R-:W-:Y:S01]  /*2340*/  IMAD.MOV.U32 R3, RZ, RZ, R5 ;  /* 0x000000ffff037224 */ /* 0x000fe200078e0005 */
[----:B------:R-:W-:Y:S06]  /*2350*/  @P0 BRA `(.L_x_137) ;  /* 0x0000000000680947 */ /* 0x000fec0003800000 */
        /* <DEDUP_REMOVED lines=26> */
.L_x_137:
[----:B------:R-:W-:Y:S05]  /*2500*/  BSYNC.RECONVERGENT B0 ;  /* 0x0000000000007941 */ /* 0x000fea0003800200 */
.L_x_122:
[----:B------:R-:W-:Y:S05]  /*2510*/  @P0 EXIT ;  /* 0x000000000000094d */ /* 0x000fea0003800000 */
[----:B------:R-:W0:Y:S01]  /*2520*/  LDCU.64 UR4, c[0x0][0x398] ;  /* 0x00007300ff0477ac */ /* 0x000e220008000a00 */
[----:B------:R-:W2:Y:S01]  /*2530*/  LDC.64 R4, c[0x0][0x388] ;  /* 0x0000e200ff047b82 */ /* 0x000ea20000000a00 */
[----:B0-----:R-:W-:-:S07]  /*2540*/  DADD R2, R2, UR4 ;  /* 0x0000000402027e29 */ /* 0x001fce0008000000 */
[----:B--2---:R-:W-:Y:S01]  /*2550*/  STG.E.64 desc[UR6][R4.64], R2 ;  /* 0x0000000204007986 */ /* 0x004fe2000c101b06 */
[----:B------:R-:W-:Y:S05]  /*2560*/  EXIT ;  /* 0x000000000000794d */ /* 0x000fea0003800000 */
.L_x_150:
        /* <DEDUP_REMOVED lines=9> */
.L_x_435:


//--------------------- .text._ZN3cub18CUB_300001_SM_10006detail6reduce18DeviceReduceKernelINS2_10policy_hubIdyN4cuda3std3__44plusIdEEE10Policy1000EN6thrust24THRUST_300001_SM_1000_NS6detail15normal_iteratorINSD_10device_ptrIfEEEEyS9_dNS7_10__identityEEEvT0_PT3_T1_NS0_13GridEvenShareISN_EET2_T4_ --------------------------
	.section	.text._ZN3cub18CUB_300001_SM_10006detail6reduce18DeviceReduceKernelINS2_10policy_hubIdyN4cuda3std3__44plusIdEEE10Policy1000EN6thrust24THRUST_300001_SM_1000_NS6detail15normal_iteratorINSD_10device_ptrIfEEEEyS9_dNS7_10__identityEEEvT0_PT3_T1_NS0_13GridEvenShareISN_EET2_T4_,"ax",@progbits
	.align	128
        .global         _ZN3cub18CUB_300001_SM_10006detail6reduce18DeviceReduceKernelINS2_10policy_hubIdyN4cuda3std3__44plusIdEEE10Policy1000EN6thrust24THRUST_300001_SM_1000_NS6detail15normal_iteratorINSD_10device_ptrIfEEEEyS9_dNS7_10__identityEEEvT0_PT3_T1_NS0_13GridEvenShareISN_EET2_T4_
        .type           _ZN3cub18CUB_300001_SM_10006detail6reduce18DeviceReduceKernelINS2_10policy_hubIdyN4cuda3std3__44plusIdEEE10Policy1000EN6thrust24THRUST_300001_SM_1000_NS6detail15normal_iteratorINSD_10device_ptrIfEEEEyS9_dNS7_10__identityEEEvT0_PT3_T1_NS0_13GridEvenShareISN_EET2_T4_,@function
        .size           _ZN3cub18CUB_300001_SM_10006detail6reduce18DeviceReduceKernelINS2_10policy_hubIdyN4cuda3std3__44plusIdEEE10Policy1000EN6thrust24THRUST_300001_SM_1000_NS6detail15normal_iteratorINSD_10device_ptrIfEEEEyS9_dNS7_10__identityEEEvT0_PT3_T1_NS0_13GridEvenShareISN_EET2_T4_,(.L_x_436 - _ZN3cub18CUB_300001_SM_10006detail6reduce18DeviceReduceKernelINS2_10policy_hubIdyN4cuda3std3__44plusIdEEE10Policy1000EN6thrust24THRUST_300001_SM_1000_NS6detail15normal_iteratorINSD_10device_ptrIfEEEEyS9_dNS7_10__identityEEEvT0_PT3_T1_NS0_13GridEvenShareISN_EET2_T4_)
        .other          _ZN3cub18CUB_300001_SM_10006detail6reduce18DeviceReduceKernelINS2_10policy_hubIdyN4cuda3std3__44plusIdEEE10Policy1000EN6thrust24THRUST_300001_SM_1000_NS6detail15normal_iteratorINSD_10device_ptrIfEEEEyS9_dNS7_10__identityEEEvT0_PT3_T1_NS0_13GridEvenShareISN_EET2_T4_,@"STO_CUDA_ENTRY STV_DEFAULT"
_ZN3cub18CUB_300001_SM_10006detail6reduce18DeviceReduceKernelINS2_10policy_hubIdyN4cuda3std3__44plusIdEEE10Policy1000EN6thrust24THRUST_300001_SM_1000_NS6detail15normal_iteratorINSD_10device_ptrIfEEEEyS9_dNS7_10__identityEEEvT0_PT3_T1_NS0_13GridEvenShareISN_EET2_T4_:
.text._ZN3cub18CUB_300001_SM_10006detail6reduce18DeviceReduceKernelINS2_10policy_hubIdyN4cuda3std3__44plusIdEEE10Policy1000EN6thrust24THRUST_300001_SM_1000_NS6detail15normal_iteratorINSD_10device_ptrIfEEEEyS9_dNS7_10__identityEEEvT0_PT3_T1_NS0_13GridEvenShareISN_EET2_T4_:
        /* <DEDUP_REMOVED lines=26> */
[----:B------:R-:W2:Y:S01]  /*01a0*/  LDG.E R6, desc[UR16][R6.64] ;  /* 0x0000001006067981 */ /* 0x000ea2000c1e1900 */
[----:B------:R-:W-:Y:S01]  /*01b0*/  VIADD R2, R0, 0x200 ;  /* 0x0000020000027836 */ /* 0x000fe20000000000 */
[----:B--2---:R0:W1:Y:S06]  /*01c0*/  F2F.F64.F32 R14, R6 ;  /* 0x00000006000e7310 */ /* 0x00406c0000201800 */
.L_x_154:
[----:B------:R-:W-:Y:S05]  /*01d0*/  BSYNC.RECONVERGENT B1 ;  /* 0x0000000000017941 */ /* 0x000fea0003800200 */
.L_x_153:
[----:B------:R-:W-:Y:S01]  /*01e0*/  ISETP.GE.AND P0, PT, R2, R3, PT ;  /* 0x000000030200720c */ /* 0x000fe20003f06270 */
[----:B------:R-:W-:-:S12]  /*01f0*/  BSSY.RECONVERGENT B1, `(.L_x_155) ;  /* 0x0000095000017945 */ /* 0x000fd80003800200 */
[----:B------:R-:W-:Y:S05]  /*0200*/  @P0 BRA `(.L_x_156) ;  /* 0x00000008004c0947 */ /* 0x000fea0003800000 */
[----:B------:R-:W-:Y:S01]  /*0210*/  LOP3.LUT R5, RZ, R2, RZ, 0x33, !PT ;  /* 0x00000002ff057212 */ /* 0x000fe200078e33ff */
[----:B------:R-:W-:Y:S03]  /*0220*/  BSSY.RECONVERGENT B2, `(.L_x_157) ;  /* 0x0000046000027945 */ /* 0x000fe60003800200 */
[----:B0-----:R-:W-:-:S04]  /*0230*/  IADD3 R6, PT, PT, R4, -UR9, R5 ;  /* 0x8000000904067c10 */ /* 0x001fc8000fffe005 */
[C---:B------:R-:W-:Y:S02]  /*0240*/  ISETP.GE.U32.AND P1, PT, R6.reuse, 0x1e00, PT ;  /* 0x00001e000600780c */ /* 0x040fe40003f26070 */
[----:B------:R-:W-:-:S04]  /*0250*/  LEA.HI R4, R6, 0x1, RZ, 0x17 ;  /* 0x0000000106047811 */ /* 0x000fc800078fb8ff */
[----:B------:R-:W-:-:S04]  /*0260*/  LOP3.LUT R5, R4, 0xf, RZ, 0xc0, !PT ;  /* 0x0000000f04057812 */ /* 0x000fc800078ec0ff */
[----:B------:R-:W-:-:S03]  /*0270*/  ISETP.NE.AND P0, PT, R5, RZ, PT ;  /* 0x000000ff0500720c */ /* 0x000fc60003f05270 */
[----:B------:R-:W-:Y:S10]  /*0280*/  @!P1 BRA `(.L_x_158) ;  /* 0x0000000000fc9947 */ /* 0x000ff40003800000 */
[----:B------:R-:W0:Y:S01]  /*0290*/  LDCU.64 UR4, c[0x0][0x380] ;  /* 0x00007000ff0477ac */ /* 0x000e220008000a00 */
[----:B------:R-:W-:-:S04]  /*02a0*/  IMAD.WIDE.U32 R6, R2, 0x4, RZ ;  /* 0x0000000402067825 */ /* 0x000fc800078e00ff */
[----:B------:R-:W-:-:S04]  /*02b0*/  IMAD.U32 R9, RZ, RZ, UR18 ;  /* 0x00000012ff097e24 */ /* 0x000fc8000f8e00ff */
[----:B------:R-:W-:-:S03]  /*02c0*/  IMAD.WIDE.U32 R6, R9, 0x3800, R6 ;  /* 0x0000380009067825 */ /* 0x000fc600078e0006 */
[----:B0-----:R-:W-:Y:S02]  /*02d0*/  IADD3 R12, P1, PT, R6, UR4, RZ ;  /* 0x00000004060c7c10 */ /* 0x001fe4000ff3e0ff */
[----:B------:R-:W-:Y:S02]  /*02e0*/  LOP3.LUT R6, R4, 0xfffff0, RZ, 0xc0, !PT ;  /* 0x00fffff004067812 */ /* 0x000fe400078ec0ff */
[----:B------:R-:W-:-:S03]  /*02f0*/  IADD3 R12, P2, PT, R12, 0x4000, RZ ;  /* 0x000040000c0c7810 */ /* 0x000fc60007f5e0ff */
[----:B------:R-:W-:Y:S01]  /*0300*/  IMAD.MOV R6, RZ, RZ, -R6 ;  /* 0x000000ffff067224 */ /* 0x000fe200078e0a06 */
[----:B------:R-:W-:-:S09]  /*0310*/  IADD3.X R13, PT, PT, RZ, UR5, R7, P2, P1 ;  /* 0x00000005ff0d7c10 */ /* 0x000fd200097e2407 */
.L_x_159:
[----:B------:R-:W2:Y:S04]  /*0320*/  LDG.E R28, desc[UR16][R12.64+-0x4000] ;  /* 0xffc000100c1c7981 */ /* 0x000ea8000c1e1900 */
[----:B------:R-:W3:Y:S04]  /*0330*/  LDG.E R19, desc[UR16][R12.64+-0x3800] ;  /* 0xffc800100c137981 */ /* 0x000ee8000c1e1900 */
[----:B------:R-:W4:Y:S04]  /*0340*/  LDG.E R27, desc[UR16][R12.64+-0x3000] ;  /* 0xffd000100c1b7981 */ /* 0x000f28000c1e1900 */
[----:B------:R-:W5:Y:S04]  /*0350*/  LDG.E R18, desc[UR16][R12.64+-0x2800] ;  /* 0xffd800100c127981 */ /* 0x000f68000c1e1900 */
        /* <DEDUP_REMOVED lines=11> */
[----:B------:R0:W5:Y:S01]  /*0410*/  LDG.E R26, desc[UR16][R12.64+0x3800] ;  /* 0x003800100c1a7981 */ /* 0x000162000c1e1900 */
[----:B------:R-:W-:-:S05]  /*0420*/  VIADD R6, R6, 0x10 ;  /* 0x0000001006067836 */ /* 0x000fca0000000000 */
[----:B------:R-:W-:Y:S02]  /*0430*/  ISETP.NE.AND P1, PT, R6, RZ, PT ;  /* 0x000000ff0600720c */ /* 0x000fe40003f25270 */
[----:B0-----:R-:W-:Y:S01]  /*0440*/  IADD3 R12, P2, PT, R12, 0x8000, RZ ;  /* 0x000080000c0c7810 */ /* 0x001fe20007f5e0ff */
[----:B------:R-:W-:-:S04]  /*0450*/  VIADD R2, R2, 0x2000 ;  /* 0x0000200002027836 */ /* 0x000fc80000000000 */
[----:B------:R-:W-:Y:S01]  /*0460*/  IMAD.X R13, RZ, RZ, R13, P2 ;  /* 0x000000ffff0d7224 */ /* 0x000fe200010e060d */
[----:B--2---:R-:W1:Y:S02]  /*0470*/  F2F.F64.F32 R16, R28 ;  /* 0x0000001c00107310 */ /* 0x004e640000201800 */
[----:B-1----:R-:W-:-:S06]  /*0480*/  DADD R16, R16, R14 ;  /* 0x0000000010107229 */ /* 0x002fcc000000000e */
[----:B---3--:R-:W0:Y:S02]  /*0490*/  F2F.F64.F32 R14, R19 ;  /* 0x00000013000e7310 */ /* 0x008e240000201800 */
[----:B0-----:R-:W-:-:S06]  /*04a0*/  DADD R14, R16, R14 ;  /* 0x00000000100e7229 */ /* 0x001fcc000000000e */
[----:B----4-:R-:W0:Y:S08]  /*04b0*/  F2F.F64.F32 R16, R27 ;  /* 0x0000001b00107310 */ /* 0x010e300000201800 */
[----:B-----5:R-:W1:Y:S01]  /*04c0*/  F2F.F64.F32 R18, R18 ;  /* 0x0000001200127310 */ /* 0x020e620000201800 */
[----:B0-----:R-:W-:-:S07]  /*04d0*/  DADD R14, R14, R16 ;  /* 0x000000000e0e7229 */ /* 0x001fce0000000010 */
[----:B------:R-:W0:Y:S01]  /*04e0*/  F2F.F64.F32 R16, R25 ;  /* 0x0000001900107310 */ /* 0x000e220000201800 */
[----:B-1----:R-:W-:-:S07]  /*04f0*/  DADD R14, R14, R18 ;  /* 0x000000000e0e7229 */ /* 0x002fce0000000012 */
[----:B------:R-:W1:Y:S01]  /*0500*/  F2F.F64.F32 R28, R24 ;  /* 0x00000018001c7310 */ /* 0x000e620000201800 */
        /* <DEDUP_REMOVED lines=20> */
[----:B0-----:R-:W-:-:S08]  /*0650*/  DADD R14, R14, R16 ;  /* 0x000000000e0e7229 */ /* 0x001fd00000000010 */
[----:B-1----:R-:W-:Y:S01]  /*0660*/  DADD R14, R14, R26 ;  /* 0x000000000e0e7229 */ /* 0x002fe2000000001a */
[----:B------:R-:W-:Y:S10]  /*0670*/  @P1 BRA `(.L_x_159) ;  /* 0xfffffffc00281947 */ /* 0x000ff4000383ffff */
.L_x_158:
[----:B------:R-:W-:Y:S05]  /*0680*/  BSYNC.RECONVERGENT B2 ;  /* 0x0000000000027941 */ /* 0x000fea0003800200 */
.L_x_157:
        /* <DEDUP_REMOVED lines=11> */
[----:B------:R-:W2:Y:S04]  /*0740*/  LDG.E R18, desc[UR16][R16.64] ;  /* 0x0000001010127981 */ /* 0x000ea8000c1e1900 */
[----:B------:R-:W3:Y:S04]  /*0750*/  LDG.E R19, desc[UR16][R16.64+0x800] ;  /* 0x0008001010137981 */ /* 0x000ee8000c1e1900 */
[----:B------:R-:W4:Y:S04]  /*0760*/  LDG.E R20, desc[UR16][R16.64+0x1000] ;  /* 0x0010001010147981 */ /* 0x000f28000c1e1900 */
[----:B------:R-:W5:Y:S04]  /*0770*/  LDG.E R21, desc[UR16][R16.64+0x1800] ;  /* 0x0018001010157981 */ /* 0x000f68000c1e1900 */
[----:B------:R-:W5:Y:S04]  /*0780*/  LDG.E R8, desc[UR16][R16.64+0x2000] ;  /* 0x0020001010087981 */ /* 0x000f68000c1e1900 */
[----:B------:R-:W5:Y:S04]  /*0790*/  LDG.E R6, desc[UR16][R16.64+0x2800] ;  /* 0x0028001010067981 */ /* 0x000f68000c1e1900 */
[----:B------:R-:W5:Y:S04]  /*07a0*/  LDG.E R5, desc[UR16][R16.64+0x3000] ;  /* 0x0030001010057981 */ /* 0x000f68000c1e1900 */
[----:B------:R-:W5:Y:S01]  /*07b0*/  LDG.E R7, desc[UR16][R16.64+0x3800] ;  /* 0x0038001010077981 */ /* 0x000f62000c1e1900 */
[----:B------:R-:W-:Y:S01]  /*07c0*/  VIADD R2, R2, 0x1000 ;  /* 0x0000100002027836 */ /* 0x000fe20000000000 */
[----:B--2---:R-:W1:Y:S08]  /*07d0*/  F2F.F64.F32 R12, R18 ;  /* 0x00000012000c7310 */ /* 0x004e700000201800 */
[----:B---3--:R-:W0:Y:S01]  /*07e0*/  F2F.F64.F32 R10, R19 ;  /* 0x00000013000a7310 */ /* 0x008e220000201800 */
[----:B-1----:R-:W-:-:S07]  /*07f0*/  DADD R14, R14, R12 ;  /* 0x000000000e0e7229 */ /* 0x002fce000000000c */
[----:B----4-:R-:W1:Y:S01]  /*0800*/  F2F.F64.F32 R12, R20 ;  /* 0x00000014000c7310 */ /* 0x010e620000201800 */
[----:B0-----:R-:W-:-:S07]  /*0810*/  DADD R10, R14, R10 ;  /* 0x000000000e0a7229 */ /* 0x001fce000000000a */
[----:B-----5:R-:W0:Y:S01]  /*0820*/  F2F.F64.F32 R14, R21 ;  /* 0x00000015000e7310 */ /* 0x020e220000201800 */
        /* <DEDUP_REMOVED lines=8> */
[----:B-1----:R-:W-:-:S08]  /*08b0*/  DADD R10, R10, R12 ;  /* 0x000000000a0a7229 */ /* 0x002fd0000000000c */
[----:B0-----:R-:W-:-:S11]  /*08c0*/  DADD R14, R10, R14 ;  /* 0x000000000a0e7229 */ /* 0x001fd6000000000e */
.L_x_161:
[----:B------:R-:W-:Y:S05]  /*08d0*/  BSYNC.RECONVERGENT B2 ;  /* 0x0000000000027941 */ /* 0x000fea0003800200 */
.L_x_160:
        /* <DEDUP_REMOVED lines=22> */
[----:B-1----:R-:W-:-:S08]  /*0a40*/  DADD R8, R8, R12 ;  /* 0x0000000008087229 */ /* 0x002fd0000000000c */
[----:B0-----:R-:W-:-:S11]  /*0a50*/  DADD R14, R8, R14 ;  /* 0x00000000080e7229 */ /* 0x001fd6000000000e */
.L_x_163:
[----:B------:R-:W-:Y:S05]  /*0a60*/  BSYNC.RECONVERGENT B2 ;  /* 0x0000000000027941 */ /* 0x000fea0003800200 */
.L_x_162:
[----:B------:R-:W-:Y:S05]  /*0a70*/  @!P0 BRA `(.L_x_156) ;  /* 0x0000000000308947 */ /* 0x000fea0003800000 */
[----:B------:R-:W0:Y:S01]  /*0a80*/  LDC.64 R6, c[0x0][0x380] ;  /* 0x0000e000ff067b82 */ /* 0x000e220000000a00 */
[----:B------:R-:W-:Y:S02]  /*0a90*/  IMAD.U32 R5, RZ, RZ, UR18 ;  /* 0x00000012ff057e24 */ /* 0x000fe4000f8e00ff */
[----:B------:R-:W-:Y:S02]  /*0aa0*/  IMAD.MOV R10, RZ, RZ, -R4 ;  /* 0x000000ffff0a7224 */ /* 0x000fe400078e0a04 */
[----:B0-----:R-:W-:-:S07]  /*0ab0*/  IMAD.WIDE.U32 R4, R5, 0x3800, R6 ;  /* 0x0000380005047825 */ /* 0x001fce00078e0006 */
.L_x_164:
[----:B------:R-:W-:-:S06]  /*0ac0*/  IMAD.WIDE R6, R2, 0x4, R4 ;  /* 0x0000000402067825 */ /* 0x000fcc00078e0204 */
[----:B------:R-:W2:Y:S01]  /*0ad0*/  LDG.E R6, desc[UR16][R6.64] ;  /* 0x0000001006067981 */ /* 0x000ea2000c1e1900 */
[----:B------:R-:W-:Y:S02]  /*0ae0*/  VIADD R10, R10, 0x1 ;  /* 0x000000010a0a7836 */ /* 0x000fe40000000000 */
[----:B------:R-:W-:-:S03]  /*0af0*/  VIADD R2, R2, 0x200 ;  /* 0x0000020002027836 */ /* 0x000fc60000000000 */
[----:B------:R-:W-:Y:S01]  /*0b00*/  ISETP.NE.AND P0, PT, R10, RZ, PT ;  /* 0x000000ff0a00720c */ /* 0x000fe20003f05270 */
[----:B--2---:R-:W1:Y:S02]  /*0b10*/  F2F.F64.F32 R8, R6 ;  /* 0x0000000600087310 */ /* 0x004e640000201800 */
[----:B-1----:R-:W-:-:S10]  /*0b20*/  DADD R14, R8, R14 ;  /* 0x00000000080e7229 */ /* 0x002fd4000000000e */
[----:B------:R-:W-:Y:S05]  /*0b30*/  @P0 BRA `(.L_x_164) ;  /* 0xfffffffc00e00947 */ /* 0x000fea000383ffff */
.L_x_156:
[----:B------:R-:W-:Y:S05]  /*0b40*/  BSYNC.RECONVERGENT B1 ;  /* 0x0000000000017941 */ /* 0x000fea0003800200 */
.L_x_155:
[----:B------:R-:W-:-:S13]  /*0b50*/  ISETP.GE.AND P0, PT, R3, 0x200, PT ;  /* 0x000002000300780c */ /* 0x000fda0003f06270 */
[----:B------:R-:W-:Y:S05]  /*0b60*/  @!P0 BRA `(.L_x_165) ;  /* 0x0000000400148947 */ /* 0x000fea0003800000 */
[----:B------:R-:W2:Y:S01]  /*0b70*/  S2R R2, SR_LANEID ;  /* 0x0000000000027919 */ /* 0x000ea20000000000 */
[----:B-1----:R-:W-:Y:S04]  /*0b80*/  SHFL.DOWN PT, R4, R14, 0x1, 0x1f ;  /* 0x08201f000e047f89 */ /* 0x002fe800000e0000 */
[----:B------:R-:W1:Y:S02]  /*0b90*/  SHFL.DOWN PT, R5, R15, 0x1, 0x1f ;  /* 0x08201f000f057f89 */ /* 0x000e6400000e0000 */
[----:B-1----:R-:W-:Y:S01]  /*0ba0*/  DADD R4, R4, R14 ;  /* 0x0000000004047229 */ /* 0x002fe2000000000e */
[C---:B--2---:R-:W-:Y:S02]  /*0bb0*/  ISETP.GT.AND P0, PT, R2.reuse, 0x1e, PT ;  /* 0x0000001e0200780c */ /* 0x044fe40003f04270 */
[----:B------:R-:W-:-:S07]  /*0bc0*/  ISETP.NE.AND P1, PT, R2, RZ, PT ;  /* 0x000000ff0200720c */ /* 0x000fce0003f25270 */
[----:B0-----:R-:W-:Y:S02]  /*0bd0*/  FSEL R6, R14, R4, P0 ;  /* 0x000000040e067208 */ /* 0x001fe40000000000 */
        /* <DEDUP_REMOVED lines=62> */
.L_x_165:
[----:B------:R-:W-:-:S05]  /*0fc0*/  LOP3.LUT R2, R0, 0x3e0, RZ, 0xc0, !PT ;  /* 0x000003e000027812 */ /* 0x000fca00078ec0ff */
[----:B------:R-:W-:Y:S01]  /*0fd0*/  VIADD R4, R2, 0x20 ;  /* 0x0000002002047836 */ /* 0x000fe20000000000 */
[----:B------:R-:W-:-:S04]  /*0fe0*/  LOP3.LUT R2, RZ, R2, RZ, 0x33, !PT ;  /* 0x00000002ff027212 */ /* 0x000fc800078e33ff */
[----:B------:R-:W-:Y:S01]  /*0ff0*/  ISETP.GT.AND P0, PT, R4, R3, PT ;  /* 0x000000030400720c */ /* 0x000fe20003f04270 */
[----:B------:R-:W-:-:S05]  /*1000*/  IMAD.IADD R2, R3, 0x1, R2 ;  /* 0x0000000103027824 */ /* 0x000fca00078e0202 */
[----:B------:R-:W-:Y:S02]  /*1010*/  SEL R5, R2, 0x1f, P0 ;  /* 0x0000001f02057807 */ /* 0x000fe40000000000 */
[----:B------:R-:W2:Y:S03]  /*1020*/  S2R R2, SR_LANEID ;  /* 0x0000000000027919 */ /* 0x000ea60000000000 */
[----:B01----:R-:W-:Y:S04]  /*1030*/  SHFL.DOWN PT, R6, R14, 0x1, R5 ;  /* 0x082000000e067989 */ /* 0x003fe800000e0005 */
[----:B------:R-:W0:Y:S02]  /*1040*/  SHFL.DOWN PT, R7, R15, 0x1, R5 ;  /* 0x082000000f077989 */ /* 0x000e2400000e0005 */
[----:B0-----:R-:W-:Y:S01]  /*1050*/  DADD R6, R6, R14 ;  /* 0x0000000006067229 */ /* 0x001fe2000000000e */
[C---:B--2---:R-:W-:Y:S01]  /*1060*/  ISETP.GE.AND P0, PT, R2.reuse, R5, PT ;  /* 0x000000050200720c */ /* 0x044fe20003f06270 */
[C---:B------:R-:W-:Y:S01]  /*1070*/  VIADD R4, R2.reuse, 0x2 ;  /* 0x0000000202047836 */ /* 0x040fe20000000000 */
[----:B------:R-:W-:-:S07]  /*1080*/  ISETP.NE.AND P1, PT, R2, RZ, PT ;  /* 0x000000ff0200720c */ /* 0x000fce0003f25270 */
[----:B------:R-:W-:Y:S02]  /*1090*/  FSEL R8, R6, R14, !P0 ;  /* 0x0000000e06087208 */ /* 0x000fe40004000000 */
[----:B------:R-:W-:Y:S02]  /*10a0*/  FSEL R9, R7, R15, !P0 ;  /* 0x0000000f07097208 */ /* 0x000fe40004000000 */
[----:B------:R-:W-:Y:S01]  /*10b0*/  ISETP.GT.AND P0, PT, R4, R5, PT ;  /* 0x000000050400720c */ /* 0x000fe20003f04270 */
[----:B------:R-:W-:Y:S01]  /*10c0*/  SHFL.DOWN PT, R6, R8, 0x2, R5 ;  /* 0x0840000008067989 */ /* 0x000fe200000e0005 */
[----:B------:R-:W-:-:S03]  /*10d0*/  VIADD R4, R2, 0x4 ;  /* 0x0000000402047836 */ /* 0x000fc60000000000 */
[----:B------:R-:W0:Y:S01]  /*10e0*/  SHFL.DOWN PT, R7, R9, 0x2, R5 ;  /* 0x0840000009077989 */ /* 0x000e2200000e0005 */
[----:B------:R-:W1:Y:S01]  /*10f0*/  @!P1 S2R R13, SR_CgaCtaId ;  /* 0x00000000000d9919 */ /* 0x000e620000008800 */
        /* <DEDUP_REMOVED lines=104> */
.L_x_152:
[----:B------:R-:W0:Y:S01]  /*1780*/  S2R R0, SR_TID.X ;  /* 0x0000000000007919 */ /* 0x000e220000002100 */
[----:B------:R-:W1:Y:S01]  /*1790*/  LDC.64 R2, c[0x0][0x380] ;  /* 0x0000e000ff027b82 */ /* 0x000e620000000a00 */
[----:B0-----:R-:W-:-:S04]  /*17a0*/  VIADD R15, R0, UR9 ;  /* 0x00000009000f7c36 */ /* 0x001fc80008000000 */
[----:B-1----:R-:W-:-:S05]  /*17b0*/  IMAD.WIDE.U32 R14, R15, 0x4, R2 ;  /* 0x000000040f0e7825 */ /* 0x002fca00078e0002 */
[----:B------:R-:W2:Y:S04]  /*17c0*/  LDG.E R16, desc[UR16][R14.64] ;  /* 0x000000100e107981 */ /* 0x000ea8000c1e1900 */
[----:B------:R-:W3:Y:S04]  /*17d0*/  LDG.E R17, desc[UR16][R14.64+0x800] ;  /* 0x000800100e117981 */ /* 0x000ee8000c1e1900 */
[----:B------:R-:W4:Y:S04]  /*17e0*/  LDG.E R18, desc[UR16][R14.64+0x1000] ;  /* 0x001000100e127981 */ /* 0x000f28000c1e1900 */
[----:B------:R-:W5:Y:S04]  /*17f0*/  LDG.E R19, desc[UR16][R14.64+0x1800] ;  /* 0x001800100e137981 */ /* 0x000f68000c1e1900 */
[----:B------:R-:W5:Y:S04]  /*1800*/  LDG.E R20, desc[UR16][R14.64+0x2000] ;  /* 0x002000100e147981 */ /* 0x000f68000c1e1900 */
[----:B------:R0:W5:Y:S04]  /*1810*/  LDG.E R3, desc[UR16][R14.64+0x2800] ;  /* 0x002800100e037981 */ /* 0x000168000c1e1900 */
[----:B------:R-:W0:Y:S01]  /*1820*/  LDG.E R2, desc[UR16][R14.64+0x3000] ;  /* 0x003000100e027981 */ /* 0x000e22000c1e1900 */
[----:B------:R-:W-:-:S04]  /*1830*/  ISETP.GE.U32.AND P0, PT, R13, UR5, PT ;  /* 0x000000050d007c0c */ /* 0x000fc8000bf06070 */
[----:B------:R-:W-:Y:S01]  /*1840*/  ISETP.GE.U32.AND.EX P0, PT, R12, UR4, PT, P0 ;  /* 0x000000040c007c0c */ /* 0x000fe2000bf06100 */
[----:B--2---:R-:W-:Y:S08]  /*1850*/  F2F.F64.F32 R6, R16 ;  /* 0x0000001000067310 */ /* 0x004ff00000201800 */
[----:B---3--:R-:W1:Y:S08]  /*1860*/  F2F.F64.F32 R8, R17 ;  /* 0x0000001100087310 */ /* 0x008e700000201800 */
[----:B----4-:R-:W2:Y:S01]  /*1870*/  F2F.F64.F32 R10, R18 ;  /* 0x00000012000a7310 */ /* 0x010ea20000201800 */
[----:B-1----:R-:W-:-:S07]  /*1880*/  DADD R8, R6, R8 ;  /* 0x0000000006087229 */ /* 0x002fce0000000008 */
[----:B0-----:R-:W-:Y:S01]  /*1890*/  F2F.F64.F32 R14, R2 ;  /* 0x00000002000e7310 */ /* 0x001fe20000201800 */
[----:B--2---:R-:W-:-:S07]  /*18a0*/  DADD R10, R10, R8 ;  /* 0x000000000a0a7229 */ /* 0x004fce0000000008 */
[----:B-----5:R-:W0:Y:S08]  /*18b0*/  F2F.F64.F32 R6, R19 ;  /* 0x0000001300067310 */ /* 0x020e300000201800 */
[----:B------:R-:W1:Y:S01]  /*18c0*/  F2F.F64.F32 R8, R20 ;  /* 0x0000001400087310 */ /* 0x000e620000201800 */
[----:B0-----:R-:W-:-:S07]  /*18d0*/  DADD R10, R6, R10 ;  /* 0x00000000060a7229 */ /* 0x001fce000000000a */
[----:B------:R-:W0:Y:S01]  /*18e0*/  F2F.F64.F32 R6, R3 ;  /* 0x0000000300067310 */ /* 0x000e220000201800 */
[----:B-1----:R-:W-:-:S08]  /*18f0*/  DADD R8, R8, R10 ;  /* 0x0000000008087229 */ /* 0x002fd0000000000a */
[----:B0-----:R-:W-:-:S08]  /*1900*/  DADD R6, R6, R8 ;  /* 0x0000000006067229 */ /* 0x001fd00000000008 */
        /* <DEDUP_REMOVED lines=28> */
.L_x_169:
[----:B------:R-:W-:-:S05]  /*1ad0*/  IADD3 R6, P0, PT, R0, UR7, RZ ;  /* 0x0000000700067c10 */ /* 0x000fca000ff1e0ff */
[----:B------:R-:W-:Y:S01]  /*1ae0*/  IMAD.X R7, RZ, RZ, UR8, P0 ;  /* 0x00000008ff077e24 */ /* 0x000fe200080e06ff */
[----:B--2---:R-:W-:-:S04]  /*1af0*/  LEA R18, P0, R6, UR12, 0x2 ;  /* 0x0000000c06127c11 */ /* 0x004fc8000f8010ff */
[----:B------:R-:W-:-:S05]  /*1b00*/  LEA.HI.X R19, R6, UR13, R7, 0x2, P0 ;  /* 0x0000000d06137c11 */ /* 0x000fca00080f1407 */
[----:B------:R-:W2:Y:S04]  /*1b10*/  LDG.E R20, desc[UR16][R18.64] ;  /* 0x0000001012147981 */ /* 0x000ea8000c1e1900 */
[----:B------:R-:W3:Y:S04]  /*1b20*/  LDG.E R21, desc[UR16][R18.64+0x800] ;  /* 0x0008001012157981 */ /* 0x000ee8000c1e1900 */
[----:B------:R-:W4:Y:S04]  /*1b30*/  LDG.E R22, desc[UR16][R18.64+0x1000] ;  /* 0x0010001012167981 */ /* 0x000f28000c1e1900 */
[----:B------:R-:W5:Y:S04]  /*1b40*/  LDG.E R23, desc[UR16][R18.64+0x1800] ;  /* 0x0018001012177981 */ /* 0x000f68000c1e1900 */
[----:B------:R-:W5:Y:S04]  /*1b50*/  LDG.E R16, desc[UR16][R18.64+0x2000] ;  /* 0x0020001012107981 */ /* 0x000f68000c1e1900 */
[----:B------:R-:W5:Y:S04]  /*1b60*/  LDG.E R11, desc[UR16][R18.64+0x2800] ;  /* 0x00280010120b7981 */ /* 0x000f68000c1e1900 */
[----:B------:R0:W5:Y:S01]  /*1b70*/  LDG.E R10, desc[UR16][R18.64+0x3000] ;  /* 0x00300010120a7981 */ /* 0x000162000c1e1900 */
[----:B-1----:R-:W-:-:S04]  /*1b80*/  UIMAD UR14, UR11, 0xe00, URZ ;  /* 0x00000e000b0e78a4 */ /* 0x002fc8000f8e02ff */
[----:B------:R-:W-:Y:S02]  /*1b90*/  USHF.R.S32.HI UR15, URZ, 0x1f, UR14 ;  /* 0x0000001fff0f7899 */ /* 0x000fe4000801140e */
[----:B------:R-:W-:Y:S01]  /*1ba0*/  UIADD3 UR5, UP0, UPT, UR14, UR9, URZ ;  /* 0x000000090e057290 */ /* 0x000fe2000ff1e0ff */
[----:B0-----:R-:W-:-:S03]  /*1bb0*/  IADD3 R18, P1, PT, R4, -UR7, RZ ;  /* 0x8000000704127c10 */ /* 0x001fc6000ff3e0ff */
[----:B------:R-:W-:Y:S01]  /*1bc0*/  UIADD3.X UR6, UPT, UPT, UR15, UR10, URZ, UP0, !UPT ;  /* 0x0000000a0f067290 */ /* 0x000fe200087fe4ff */
[----:B------:R-:W-:Y:S01]  /*1bd0*/  ISETP.GE.U32.AND P0, PT, R18, UR14, PT ;  /* 0x0000000e12007c0c */ /* 0x000fe2000bf06070 */
[----:B--2---:R-:W0:Y:S08]  /*1be0*/  F2F.F64.F32 R8, R20 ;  /* 0x0000001400087310 */ /* 0x004e300000201800 */
[----:B---3--:R-:W1:Y:S01]  /*1bf0*/  F2F.F64.F32 R6, R21 ;  /* 0x0000001500067310 */ /* 0x008e620000201800 */
[----:B0-----:R-:W-:-:S07]  /*1c00*/  DADD R14, R8, R14 ;  /* 0x00000000080e7229 */ /* 0x001fce000000000e */
[----:B----4-:R-:W0:Y:S01]  /*1c10*/  F2F.F64.F32 R8, R22 ;  /* 0x0000001600087310 */ /* 0x010e220000201800 */
[----:B-1----:R-:W-:-:S07]  /*1c20*/  DADD R14, R6, R14 ;  /* 0x00000000060e7229 */ /* 0x002fce000000000e */
[----:B-----5:R-:W1:Y:S01]  /*1c30*/  F2F.F64.F32 R6, R23 ;  /* 0x0000001700067310 */ /* 0x020e620000201800 */
[----:B0-----:R-:W-:-:S07]  /*1c40*/  DADD R8, R8, R14 ;  /* 0x0000000008087229 */ /* 0x001fce000000000e */
[----:B------:R-:W0:Y:S01]  /*1c50*/  F2F.F64.F32 R14, R16 ;  /* 0x00000010000e7310 */ /* 0x000e220000201800 */
[----:B-1----:R-:W-:-:S07]  /*1c60*/  DADD R8, R6, R8 ;  /* 0x0000000006087229 */ /* 0x002fce0000000008 */
[----:B------:R-:W1:Y:S01]  /*1c70*/  F2F.F64.F32 R6, R11 ;  /* 0x0000000b00067310 */ /* 0x000e620000201800 */
[----:B0-----:R-:W-:-:S07]  /*1c80*/  DADD R8, R14, R8 ;  /* 0x000000000e087229 */ /* 0x001fce0000000008 */
[----:B------:R-:W0:Y:S01]  /*1c90*/  F2F.F64.F32 R14, R10 ;  /* 0x0000000a000e7310 */ /* 0x000e220000201800 */
[----:B-1----:R-:W-:Y:S01]  /*1ca0*/  DADD R6, R6, R8 ;  /* 0x0000000006067229 */ /* 0x002fe20000000008 */
[----:B------:R-:W-:-:S04]  /*1cb0*/  IADD3.X R8, PT, PT, R5, ~UR8, RZ, P1, !PT ;  /* 0x8000000805087c10 */ /* 0x000fc80008ffe4ff */
[----:B------:R-:W-:-:S03]  /*1cc0*/  ISETP.GE.U32.AND.EX P0, PT, R8, UR15, PT, P0 ;  /* 0x0000000f08007c0c */ /* 0x000fc6000bf06100 */
[----:B0-----:R-:W-:-:S10]  /*1cd0*/  DADD R14, R14, R6 ;  /* 0x000000000e0e7229 */ /* 0x001fd40000000006 */
        /* <DEDUP_REMOVED lines=14> */
.L_x_168:
[C---:B------:R-:W-:Y:S01]  /*1dc0*/  VIADD R3, R4.reuse, -UR7 ;  /* 0x8000000704037c36 */ /* 0x040fe20008000000 */
[----:B------:R-:W-:Y:S01]  /*1dd0*/  ISETP.LE.U32.AND P1, PT, R4, UR7, PT ;  /* 0x0000000704007c0c */ /* 0x000fe2000bf23070 */
[----:B------:R-:W-:Y:S01]  /*1de0*/  IMAD.U32 R6, RZ, RZ, UR8 ;  /* 0x00000008ff067e24 */ /* 0x000fe2000f8e00ff */
[----:B------:R-:W-:Y:S02]  /*1df0*/  BSSY.RECONVERGENT B1, `(.L_x_167) ;  /* 0x0000099000017945 */ /* 0x000fe40003800200 */
[----:B------:R-:W-:-:S04]  /*1e00*/  ISETP.GE.AND P0, PT, R0, R3, PT ;  /* 0x000000030000720c */ /* 0x000fc80003f06270 */
[----:B------:R-:W-:-:S13]  /*1e10*/  ISETP.GE.U32.OR.EX P0, PT, R6, R5, P0, P1 ;  /* 0x000000050600720c */ /* 0x000fda0000706510 */
[----:B------:R-:W-:Y:S05]  /*1e20*/  @P0 BRA `(.L_x_170) ;  /* 0x0000000800540947 */ /* 0x000fea0003800000 */
[----:B------:R-:W-:Y:S01]  /*1e30*/  UIMAD UR5, UR18, 0xe00, URZ ;  /* 0x00000e00120578a4 */ /* 0x000fe2000f8e02ff */
[----:B------:R-:W-:Y:S01]  /*1e40*/  LOP3.LUT R3, RZ, R0, RZ, 0x33, !PT ;  /* 0x00000000ff037212 */ /* 0x000fe200078e33ff */
[----:B------:R-:W-:Y:S01]  /*1e50*/  UIMAD UR14, UR4, UR11, URZ ;  /* 0x0000000b040e72a4 */ /* 0x000fe2000f8e02ff */
[----:B------:R-:W-:Y:S01]  /*1e60*/  BSSY.RECONVERGENT B2, `(.L_x_171) ;  /* 0x0000045000027945 */ /* 0x000fe20003800200 */
[----:B------:R-:W-:-:S04]  /*1e70*/  UIADD3 UR5, UPT, UPT, UR5, UR6, URZ ;  /* 0x0000000605057290 */ /* 0x000fc8000fffe0ff */
[----:B------:R-:W-:Y:S02]  /*1e80*/  IMAD.U32 R5, RZ, RZ, UR14 ;  /* 0x0000000eff057e24 */ /* 0x000fe4000f8e00ff */
[----:B------:R-:W-:-:S05]  /*1e90*/  IADD3 R4, PT, PT, R4, -UR5, R3 ;  /* 0x8000000504047c10 */ /* 0x000fca000fffe003 */
[----:B------:R-:W-:-:S05]  /*1ea0*/  IMAD R3, R5, -0xe00, R4 ;  /* 0xfffff20005037824 */ /* 0x000fca00078e0204 */
[C---:B------:R-:W-:Y:S02]  /*1eb0*/  ISETP.GE.U32.AND P1, PT, R3.reuse, 0x1e00, PT ;  /* 0x00001e000300780c */ /* 0x040fe40003f26070 */
[----:B------:R-:W-:Y:S01]  /*1ec0*/  LEA.HI R4, R3, 0x1, RZ, 0x17 ;  /* 0x0000000103047811 */ /* 0x000fe200078fb8ff */
[----:B------:R-:W-:-:S03]  /*1ed0*/  IMAD.MOV.U32 R3, RZ, RZ, R0 ;  /* 0x000000ffff037224 */ /* 0x000fc600078e0000 */
[----:B------:R-:W-:-:S04]  /*1ee0*/  LOP3.LUT R5, R4, 0xf, RZ, 0xc0, !PT ;  /* 0x0000000f04057812 */ /* 0x000fc800078ec0ff */
[----:B------:R-:W-:-:S03]  /*1ef0*/  ISETP.NE.AND P0, PT, R5, RZ, PT ;  /* 0x000000ff0500720c */ /* 0x000fc60003f05270 */
[----:B------:R-:W-:Y:S10]  /*1f00*/  @!P1 BRA `(.L_x_172) ;  /* 0x0000000000e89947 */ /* 0x000ff40003800000 */
[----:B------:R-:W-:-:S04]  /*1f10*/  LEA.HI R3, R2, 0x1, RZ, 0x17 ;  /* 0x0000000102037811 */ /* 0x000fc800078fb8ff */
[----:B------:R-:W-:Y:S01]  /*1f20*/  LOP3.LUT R6, R3, 0xfffff0, RZ, 0xc0, !PT ;  /* 0x00fffff003067812 */ /* 0x000fe200078ec0ff */
[----:B------:R-:W-:-:S04]  /*1f30*/  IMAD.MOV.U32 R3, RZ, RZ, R0 ;  /* 0x000000ffff037224 */ /* 0x000fc800078e0000 */
[----:B------:R-:W-:-:S07]  /*1f40*/  IMAD.MOV R6, RZ, RZ, -R6 ;  /* 0x000000ffff067224 */ /* 0x000fce00078e0a06 */
.L_x_173:
        /* <DEDUP_REMOVED lines=21> */
[----:B--2---:R-:W0:Y:S02]  /*20a0*/  F2F.F64.F32 R16, R28 ;  /* 0x0000001c00107310 */ /* 0x004e240000201800 */
[----:B0-----:R-:W-:-:S06]  /*20b0*/  DADD R16, R16, R14 ;  /* 0x0000000010107229 */ /* 0x001fcc000000000e */
        /* <DEDUP_REMOVED lines=31> */
.L_x_172:
[----:B------:R-:W-:Y:S05]  /*22b0*/  BSYNC.RECONVERGENT B2 ;  /* 0x0000000000027941 */ /* 0x000fea0003800200 */
.L_x_171:
        /* <DEDUP_REMOVED lines=34> */
[----:B-1----:R-:W-:-:S11]  /*24e0*/  DADD R14, R10, R14 ;  /* 0x000000000a0e7229 */ /* 0x002fd6000000000e */
.L_x_175:
[----:B------:R-:W-:Y:S05]  /*24f0*/  BSYNC.RECONVERGENT B2 ;  /* 0x0000000000027941 */ /* 0x000fea0003800200 */
.L_x_174:
        /* <DEDUP_REMOVED lines=9> */
[----:B------:R-:W2:Y:S04]  /*2590*/  LDG.E R12, desc[UR16][R4.64] ;  /* 0x00000010040c7981 */ /* 0x000ea8000c1e1900 */
[----:B------:R-:W3:Y:S04]  /*25a0*/  LDG.E R8, desc[UR16][R4.64+0x800] ;  /* 0x0008001004087981 */ /* 0x000ee8000c1e1900 */
[----:B------:R-:W4:Y:S04]  /*25b0*/  LDG.E R10, desc[UR16][R4.64+0x1000] ;  /* 0x00100010040a7981 */ /* 0x000f28000c1e1900 */
        /* <DEDUP_REMOVED lines=8> */
[----:B0-----:R-:W-:-:S08]  /*2640*/  DADD R6, R6, R10 ;  /* 0x0000000006067229 */ /* 0x001fd0000000000a */
[----:B-1----:R-:W-:-:S11]  /*2650*/  DADD R14, R6, R14 ;  /* 0x00000000060e7229 */ /* 0x002fd6000000000e */
.L_x_177:
[----:B------:R-:W-:Y:S05]  /*2660*/  BSYNC.RECONVERGENT B2 ;  /* 0x0000000000027941 */ /* 0x000fea0003800200 */
.L_x_176:
        /* <DEDUP_REMOVED lines=9> */
.L_x_178:
[----:B------:R0:W2:Y:S01]  /*2700*/  LDG.E R2, desc[UR16][R4.64] ;  /* 0x0000001004027981 */ /* 0x0000a2000c1e1900 */
[----:B------:R-:W-:-:S05]  /*2710*/  VIADD R6, R6, 0x1 ;  /* 0x0000000106067836 */ /* 0x000fca0000000000 */
[----:B------:R-:W-:Y:S02]  /*2720*/  ISETP.NE.AND P0, PT, R6, RZ, PT ;  /* 0x000000ff0600720c */ /* 0x000fe40003f05270 */
[----:B0-----:R-:W-:-:S05]  /*2730*/  IADD3 R4, P1, PT, R4, 0x800, RZ ;  /* 0x0000080004047810 */ /* 0x001fca0007f3e0ff */
[----:B------:R-:W-:Y:S01]  /*2740*/  IMAD.X R5, RZ, RZ, R5, P1 ;  /* 0x000000ffff057224 */ /* 0x000fe200008e0605 */
[----:B--2---:R-:W0:Y:S02]  /*2750*/  F2F.F64.F32 R2, R2 ;  /* 0x0000000200027310 */ /* 0x004e240000201800 */
[----:B0-----:R-:W-:-:S03]  /*2760*/  DADD R14, R2, R14 ;  /* 0x00000000020e7229 */ /* 0x001fc6000000000e */
[----:B------:R-:W-:Y:S08]  /*2770*/  @P0 BRA `(.L_x_178) ;  /* 0xfffffffc00e00947 */ /* 0x000ff0000383ffff */
.L_x_170:
[----:B------:R-:W-:Y:S05]  /*2780*/  BSYNC.RECONVERGENT B1 ;  /* 0x0000000000017941 */ /* 0x000fea0003800200 */
.L_x_167:
        /* <DEDUP_REMOVED lines=68> */
.L_x_166:
[----:B------:R-:W-:Y:S05]  /*2bd0*/  BSYNC.RECONVERGENT B0 ;  /* 0x0000000000007941 */ /* 0x000fea0003800200 */
.L_x_151:
[----:B------:R-:W-:Y:S05]  /*2be0*/  @P0 EXIT ;  /* 0x000000000000094d */ /* 0x000fea0003800000 */
[----:B------:R-:W3:Y:S02]  /*2bf0*/  LDCU.64 UR4, c[0x0][0x388] ;  /* 0x00007100ff0477ac */ /* 0x000ee40008000a00 */
[----:B---3--:R-:W-:-:S06]  /*2c00*/  UIMAD.WIDE.U32 UR4, UR18, 0x8, UR4 ;  /* 0x00000008120478a5 */ /* 0x008fcc000f8e0004 */
[----:B------:R-:W-:Y:S02]  /*2c10*/  IMAD.U32 R2, RZ, RZ, UR4 ;  /* 0x00000004ff027e24 */ /* 0x000fe4000f8e00ff */
[----:B0-2---:R-:W-:-:S05]  /*2c20*/  IMAD.U32 R3, RZ, RZ, UR5 ;  /* 0x00000005ff037e24 */ /* 0x005fca000f8e00ff */
[----:B------:R-:W-:Y:S01]  /*2c30*/  STG.E.64 desc[UR16][R2.64], R8 ;  /* 0x0000000802007986 */ /* 0x000fe2000c101b10 */
[----:B------:R-:W-:Y:S05]  /*2c40*/  EXIT ;  /* 0x000000000000794d */ /* 0x000fea0003800000 */
.L_x_179:
        /* <DEDUP_REMOVED lines=11> */
.L_x_436:


//--------------------- .text._ZN3cub18CUB_300001_SM_10006detail6reduce28DeviceReduceSingleTileKernelINS2_10policy_hubIdyN4cuda3std3__44plusIdEEE10Policy1000EN6thrust24THRUST_300001_SM_1000_NS6detail15normal_iteratorINSD_10device_ptrIfEEEEPdyS9_ddNS7_10__identityEEEvT0_T1_T2_T3_T4_T6_ --------------------------
	.section	.text._ZN3cub18CUB_300001_SM_10006detail6reduce28DeviceReduceSingleTileKernelINS2_10policy_hubIdyN4cuda3std3__44plusIdEEE10Policy1000EN6thrust24THRUST_300001_SM_1000_NS6detail15normal_iteratorINSD_10device_ptrIfEEEEPdyS9_ddNS7_10__identityEEEvT0_T1_T2_T3_T4_T6_,"ax",@progbits
	.align	128
        .global         _ZN3cub18CUB_300001_SM_10006detail6reduce28DeviceReduceSingleTileKernelINS2_10policy_hubIdyN4cuda3std3__44plusIdEEE10Policy1000EN6thrust24THRUST_300001_SM_1000_NS6detail15normal_iteratorINSD_10device_ptrIfEEEEPdyS9_ddNS7_10__identityEEEvT0_T1_T2_T3_T4_T6_
        .type           _ZN3cub18CUB_300001_SM_10006detail6reduce28DeviceReduceSingleTileKernelINS2_10policy_hubIdyN4cuda3std3__44plusIdEEE10Policy1000EN6thrust24THRUST_300001_SM_1000_NS6detail15normal_iteratorINSD_10device_ptrIfEEEEPdyS9_ddNS7_10__identityEEEvT0_T1_T2_T3_T4_T6_,@function
        .size           _ZN3cub18CUB_300001_SM_10006detail6reduce28DeviceReduceSingleTileKernelINS2_10policy_hubIdyN4cuda3std3__44plusIdEEE10Policy1000EN6thrust24THRUST_300001_SM_1000_NS6detail15normal_iteratorINSD_10device_ptrIfEEEEPdyS9_ddNS7_10__identityEEEvT0_T1_T2_T3_T4_T6_,(.L_x_437 - _ZN3cub18CUB_300001_SM_10006detail6reduce28DeviceReduceSingleTileKernelINS2_10policy_hubIdyN4cuda3std3__44plusIdEEE10Policy1000EN6thrust24THRUST_300001_SM_1000_NS6detail15normal_iteratorINSD_10device_ptrIfEEEEPdyS9_ddNS7_10__identityEEEvT0_T1_T2_T3_T4_T6_)
        .other          _ZN3cub18CUB_300001_SM_10006detail6reduce28DeviceReduceSingleTileKernelINS2_10policy_hubIdyN4cuda3std3__44plusIdEEE10Policy1000EN6thrust24THRUST_300001_SM_1000_NS6detail15normal_iteratorINSD_10device_ptrIfEEEEPdyS9_ddNS7_10__identityEEEvT0_T1_T2_T3_T4_T6_,@"STO_CUDA_ENTRY STV_DEFAULT"
_ZN3cub18CUB_300001_SM_10006detail6reduce28DeviceReduceSingleTileKernelINS2_10policy_hubIdyN4cuda3std3__44plusIdEEE10Policy1000EN6thrust24THRUST_300001_SM_1000_NS6detail15normal_iteratorINSD_10device_ptrIfEEEEPdyS9_ddNS7_10__identityEEEvT0_T1_T2_T3_T4_T6_:
.text._ZN3cub18CUB_300001_SM_10006detail6reduce28DeviceReduceSingleTileKernelINS2_10policy_hubIdyN4cuda3std3__44plusIdEEE10Policy1000EN6thrust24THRUST_300001_SM_1000_NS6detail15normal_iteratorINSD_10device_ptrIfEEEEPdyS9_ddNS7_10__identityEEEvT0_T1_T2_T3_T4_T6_:
        /* <DEDUP_REMOVED lines=15> */
.L_x_180:
        /* <DEDUP_REMOVED lines=12> */
[----:B------:R-:W2:Y:S01]  /*01b0*/  LDG.E R8, desc[UR6][R8.64] ;  /* 0x0000000608087981 */ /* 0x000ea2000c1e1900 */
[----:B------:R-:W-:Y:S01]  /*01c0*/  VIADD R7, R3, 0x200 ;  /* 0x0000020003077836 */ /* 0x000fe20000000000 */
[----:B--2---:R0:W1:Y:S06]  /*01d0*/  F2F.F64.F32 R14, R8 ;  /* 0x00000008000e7310 */ /* 0x00406c0000201800 */
.L_x_184:
[----:B------:R-:W-:Y:S05]  /*01e0*/  BSYNC.RECONVERGENT B1 ;  /* 0x0000000000017941 */ /* 0x000fea0003800200 */
.L_x_183:
        /* <DEDUP_REMOVED lines=11> */
[----:B0-----:R-:W0:Y:S01]  /*02a0*/  LDC.64 R8, c[0x0][0x380] ;  /* 0x0000e000ff087b82 */ /* 0x001e220000000a00 */
[----:B------:R-:W-:-:S05]  /*02b0*/  LOP3.LUT R6, R0, 0xfffff0, RZ, 0xc0, !PT ;  /* 0x00fffff000067812 */ /* 0x000fca00078ec0ff */
[----:B------:R-:W-:Y:S02]  /*02c0*/  IMAD.MOV R6, RZ, RZ, -R6 ;  /* 0x000000ffff067224 */ /* 0x000fe400078e0a06 */
[----:B0-----:R-:W-:-:S03]  /*02d0*/  IMAD.WIDE.U32 R8, R7, 0x4, R8 ;  /* 0x0000000407087825 */ /* 0x001fc600078e0008 */
[----:B------:R-:W-:-:S05]  /*02e0*/  IADD3 R12, P1, PT, R8, 0x4000, RZ ;  /* 0x00004000080c7810 */ /* 0x000fca0007f3e0ff */
[----:B------:R-:W-:-:S08]  /*02f0*/  IMAD.X R13, RZ, RZ, R9, P1 ;  /* 0x000000ffff0d7224 */ /* 0x000fd000008e0609 */
.L_x_189:
        /* <DEDUP_REMOVED lines=16> */
[----:B------:R-:W-:-:S02]  /*0400*/  VIADD R6, R6, 0x10 ;  /* 0x0000001006067836 */ /* 0x000fc40000000000 */
[----:B------:R-:W-:-:S03]  /*0410*/  VIADD R7, R7, 0x2000 ;  /* 0x0000200007077836 */ /* 0x000fc60000000000 */
[----:B------:R-:W-:Y:S02]  /*0420*/  ISETP.NE.AND P1, PT, R6, RZ, PT ;  /* 0x000000ff0600720c */ /* 0x000fe40003f25270 */
[----:B0-----:R-:W-:-:S05]  /*0430*/  IADD3 R12, P2, PT, R12, 0x8000, RZ ;  /* 0x000080000c0c7810 */ /* 0x001fca0007f5e0ff */
[----:B------:R-:W-:Y:S01]  /*0440*/  IMAD.X R13, RZ, RZ, R13, P2 ;  /* 0x000000ffff0d7224 */ /* 0x000fe200010e060d */
        /* <DEDUP_REMOVED lines=31> */
[----:B0-----:R-:W-:Y:S01]  /*0640*/  DADD R14, R14, R16 ;  /* 0x000000000e0e7229 */ /* 0x001fe20000000010 */
[----:B------:R-:W-:Y:S10]  /*0650*/  @P1 BRA `(.L_x_189) ;  /* 0xfffffffc00281947 */ /* 0x000ff4000383ffff */
.L_x_188:
[----:B------:R-:W-:Y:S05]  /*0660*/  BSYNC.RECONVERGENT B2 ;  /* 0x0000000000027941 */ /* 0x000fea0003800200 */
.L_x_187:
[----:B------:R-:W-:Y:S05]  /*0670*/  @!P0 BRA `(.L_x_186) ;  /* 0x0000000400088947 */ /* 0x000fea0003800000 */
[----:B------:R-:W-:Y:S01]  /*0680*/  ISETP.GE.U32.AND P0, PT, R2, 0x8, PT ;  /* 0x000000080200780c */ /* 0x000fe20003f06070 */
[----:B------:R-:W-:Y:S01]  /*0690*/  BSSY.RECONVERGENT B2, `(.L_x_190) ;  /* 0x000001f000027945 */ /* 0x000fe20003800200 */
[----:B------:R-:W-:-:S04]  /*06a0*/  LOP3.LUT R18, R0, 0x7, RZ, 0xc0, !PT ;  /* 0x0000000700127812 */ /* 0x000fc800078ec0ff */
[----:B------:R-:W-:-:S07]  /*06b0*/  ISETP.NE.AND P1, PT, R18, RZ, PT ;  /* 0x000000ff1200720c */ /* 0x000fce0003f25270 */
[----:B------:R-:W-:Y:S06]  /*06c0*/  @!P0 BRA `(.L_x_191) ;  /* 0x00000000006c8947 */ /* 0x000fec0003800000 */
[----:B------:R-:W2:Y:S02]  /*06d0*/  LDC.64 R16, c[0x0][0x380] ;  /* 0x0000e000ff107b82 */ /* 0x000ea40000000a00 */
[----:B--2---:R-:W-:-:S05]  /*06e0*/  IMAD.WIDE R16, R7, 0x4, R16 ;  /* 0x0000000407107825 */ /* 0x004fca00078e0210 */
[----:B------:R-:W2:Y:S04]  /*06f0*/  LDG.E R19, desc[UR6][R16.64] ;  /* 0x0000000610137981 */ /* 0x000ea8000c1e1900 */
[----:B------:R-:W0:Y:S04]  /*0700*/  LDG.E R20, desc[UR6][R16.64+0x800] ;  /* 0x0008000610147981 */ /* 0x000e28000c1e1900 */
[----:B------:R-:W3:Y:S04]  /*0710*/  LDG.E R21, desc[UR6][R16.64+0x1000] ;  /* 0x0010000610157981 */ /* 0x000ee8000c1e1900 */
[----:B------:R-:W4:Y:S04]  /*0720*/  LDG.E R22, desc[UR6][R16.64+0x1800] ;  /* 0x0018000610167981 */ /* 0x000f28000c1e1900 */
[----:B------:R-:W5:Y:S04]  /*0730*/  LDG.E R13, desc[UR6][R16.64+0x2000] ;  /* 0x00200006100d7981 */ /* 0x000f68000c1e1900 */
[----:B------:R-:W5:Y:S04]  /*0740*/  LDG.E R6, desc[UR6][R16.64+0x2800] ;  /* 0x0028000610067981 */ /* 0x000f68000c1e1900 */
[----:B------:R-:W5:Y:S04]  /*0750*/  LDG.E R2, desc[UR6][R16.64+0x3000] ;  /* 0x0030000610027981 */ /* 0x000f68000c1e1900 */
[----:B------:R-:W5:Y:S01]  /*0760*/  LDG.E R12, desc[UR6][R16.64+0x3800] ;  /* 0x00380006100c7981 */ /* 0x000f62000c1e1900 */
[----:B------:R-:W-:Y:S01]  /*0770*/  VIADD R7, R7, 0x1000 ;  /* 0x0000100007077836 */ /* 0x000fe20000000000 */
[----:B--2---:R-:W1:Y:S08]  /*0780*/  F2F.F64.F32 R10, R19 ;  /* 0x00000013000a7310 */ /* 0x004e700000201800 */
[----:B0-----:R-:W0:Y:S01]  /*0790*/  F2F.F64.F32 R8, R20 ;  /* 0x0000001400087310 */ /* 0x001e220000201800 */
[----:B-1----:R-:W-:-:S07]  /*07a0*/  DADD R14, R14, R10 ;  /* 0x000000000e0e7229 */ /* 0x002fce000000000a */
        /* <DEDUP_REMOVED lines=13> */
.L_x_191:
[----:B------:R-:W-:Y:S05]  /*0880*/  BSYNC.RECONVERGENT B2 ;  /* 0x0000000000027941 */ /* 0x000fea0003800200 */
.L_x_190:
[----:B------:R-:W-:Y:S05]  /*0890*/  @!P1 BRA `(.L_x_186) ;  /* 0x0000000000809947 */ /* 0x000fea0003800000 */
[----:B------:R-:W-:Y:S01]  /*08a0*/  ISETP.GE.U32.AND P0, PT, R18, 0x4, PT ;  /* 0x000000041200780c */ /* 0x000fe20003f06070 */
[----:B------:R-:W-:Y:S01]  /*08b0*/  BSSY.RECONVERGENT B2, `(.L_x_192) ;  /* 0x0000013000027945 */ /* 0x000fe20003800200 */
[----:B------:R-:W-:-:S04]  /*08c0*/  LOP3.LUT R0, R0, 0x3, RZ, 0xc0, !PT ;  /* 0x0000000300007812 */ /* 0x000fc800078ec0ff */
[----:B------:R-:W-:-:S07]  /*08d0*/  ISETP.NE.AND P1, PT, R0, RZ, PT ;  /* 0x000000ff0000720c */ /* 0x000fce0003f25270 */
[----:B------:R-:W-:Y:S06]  /*08e0*/  @!P0 BRA `(.L_x_193) ;  /* 0x00000000003c8947 */ /* 0x000fec0003800000 */
[----:B0-----:R-:W0:Y:S02]  /*08f0*/  LDC.64 R8, c[0x0][0x380] ;  /* 0x0000e000ff087b82 */ /* 0x001e240000000a00 */
[----:B0-----:R-:W-:-:S05]  /*0900*/  IMAD.WIDE R8, R7, 0x4, R8 ;  /* 0x0000000407087825 */ /* 0x001fca00078e0208 */
        /* <DEDUP_REMOVED lines=13> */
.L_x_193:
[----:B------:R-:W-:Y:S05]  /*09e0*/  BSYNC.RECONVERGENT B2 ;  /* 0x0000000000027941 */ /* 0x000fea0003800200 */
.L_x_192:
[----:B------:R-:W-:Y:S05]  /*09f0*/  @!P1 BRA `(.L_x_186) ;  /* 0x0000000000289947 */ /* 0x000fea0003800000 */
[----:B------:R-:W2:Y:S01]  /*0a00*/  LDC.64 R12, c[0x0][0x380] ;  /* 0x0000e000ff0c7b82 */ /* 0x000ea20000000a00 */
[----:B------:R-:W-:-:S07]  /*0a10*/  IMAD.MOV R0, RZ, RZ, -R0 ;  /* 0x000000ffff007224 */ /* 0x000fce00078e0a00 */
.L_x_194:
[----:B0-2---:R-:W-:-:S06]  /*0a20*/  IMAD.WIDE R8, R7, 0x4, R12 ;  /* 0x0000000407087825 */ /* 0x005fcc00078e020c */
[----:B------:R-:W2:Y:S01]  /*0a30*/  LDG.E R8, desc[UR6][R8.64] ;  /* 0x0000000608087981 */ /* 0x000ea2000c1e1900 */
[----:B------:R-:W-:Y:S02]  /*0a40*/  VIADD R0, R0, 0x1 ;  /* 0x0000000100007836 */ /* 0x000fe40000000000 */
[----:B------:R-:W-:-:S03]  /*0a50*/  VIADD R7, R7, 0x200 ;  /* 0x0000020007077836 */ /* 0x000fc60000000000 */
[----:B------:R-:W-:Y:S01]  /*0a60*/  ISETP.NE.AND P0, PT, R0, RZ, PT ;  /* 0x000000ff0000720c */ /* 0x000fe20003f05270 */
[----:B--2---:R-:W1:Y:S02]  /*0a70*/  F2F.F64.F32 R10, R8 ;  /* 0x00000008000a7310 */ /* 0x004e640000201800 */
[----:B-1----:R-:W-:-:S10]  /*0a80*/  DADD R14, R10, R14 ;  /* 0x000000000a0e7229 */ /* 0x002fd4000000000e */
[----:B------:R-:W-:Y:S05]  /*0a90*/  @P0 BRA `(.L_x_194) ;  /* 0xfffffffc00e00947 */ /* 0x000fea000383ffff */
.L_x_186:
[----:B------:R-:W-:Y:S05]  /*0aa0*/  BSYNC.RECONVERGENT B1 ;  /* 0x0000000000017941 */ /* 0x000fea0003800200 */
.L_x_185:
[----:B------:R-:W-:-:S04]  /*0ab0*/  ISETP.GE.U32.AND P0, PT, R4, 0x200, PT ;  /* 0x000002000400780c */ /* 0x000fc80003f06070 */
[----:B------:R-:W-:-:S13]  /*0ac0*/  ISETP.GE.U32.AND.EX P0, PT, R5, RZ, PT, P0 ;  /* 0x000000ff0500720c */ /* 0x000fda0003f06100 */
[----:B------:R-:W-:Y:S05]  /*0ad0*/  @!P0 BRA `(.L_x_195) ;  /* 0x0000000400148947 */ /* 0x000fea0003800000 */
[----:B------:R-:W2:Y:S01]  /*0ae0*/  S2R R0, SR_LANEID ;  /* 0x0000000000007919 */ /* 0x000ea20000000000 */
[----:B-1----:R-:W-:Y:S04]  /*0af0*/  SHFL.DOWN PT, R4, R14, 0x1, 0x1f ;  /* 0x08201f000e047f89 */ /* 0x002fe800000e0000 */
[----:B------:R-:W1:Y:S02]  /*0b00*/  SHFL.DOWN PT, R5, R15, 0x1, 0x1f ;  /* 0x08201f000f057f89 */ /* 0x000e6400000e0000 */
[----:B-1----:R-:W-:Y:S01]  /*0b10*/  DADD R4, R4, R14 ;  /* 0x0000000004047229 */ /* 0x002fe2000000000e */
[C---:B--2---:R-:W-:Y:S02]  /*0b20*/  ISETP.GT.AND P0, PT, R0.reuse, 0x1e, PT ;  /* 0x0000001e0000780c */ /* 0x044fe40003f04270 */
[----:B------:R-:W-:-:S07]  /*0b30*/  ISETP.NE.AND P1, PT, R0, RZ, PT ;  /* 0x000000ff0000720c */ /* 0x000fce0003f25270 */
[----:B------:R-:W-:Y:S02]  /*0b40*/  FSEL R6, R14, R4, P0 ;  /* 0x000000040e067208 */ /* 0x000fe40000000000 */
[----:B------:R-:W-:Y:S02]  /*0b50*/  FSEL R7, R15, R5, P0 ;  /* 0x000000050f077208 */ /* 0x000fe40000000000 */
[----:B------:R-:W-:Y:S01]  /*0b60*/  ISETP.GT.AND P0, PT, R0, 0x1d, PT ;  /* 0x0000001d0000780c */ /* 0x000fe20003f04270 */
[----:B------:R-:W-:Y:S01]  /*0b70*/  SHFL.DOWN PT, R4, R6, 0x2, 0x1f ;  /* 0x08401f0006047f89 */ /* 0x000fe200000e0000 */
[----:B------:R-:W-:-:S03]  /*0b80*/  @!P1 SHF.R.U32.HI R2, RZ, 0x2, R3 ;  /* 0x00000002ff029819 */ /* 0x000fc60000011603 */
[----:B------:R-:W1:Y:S01]  /*0b90*/  SHFL.DOWN PT, R5, R7, 0x2, 0x1f ;  /* 0x08401f0007057f89 */ /* 0x000e6200000e0000 */
[----:B------:R-:W-:Y:S01]  /*0ba0*/  @!P1 LOP3.LUT R2, R2, 0xf8, RZ, 0xc0, !PT ;  /* 0x000000f802029812 */ /* 0x000fe200078ec0ff */
[----:B------:R-:W2:Y:S01]  /*0bb0*/  @!P1 S2R R13, SR_CgaCtaId ;  /* 0x00000000000d9919 */ /* 0x000ea20000008800 */
[----:B-1----:R-:W-:-:S10]  /*0bc0*/  DADD R4, R4, R6 ;  /* 0x0000000004047229 */ /* 0x002fd40000000006 */
[----:B0-----:R-:W-:Y:S02]  /*0bd0*/  FSEL R8, R6, R4, P0 ;  /* 0x0000000406087208 */ /* 0x001fe40000000000 */
        /* <DEDUP_REMOVED lines=11> */
[----:B--2---:R-:W-:-:S05]  /*0c90*/  @!P1 LEA R9, R13, R8, 0x18 ;  /* 0x000000080d099211 */ /* 0x004fca00078ec0ff */
[----:B------:R-:W-:Y:S01]  /*0ca0*/  @!P1 IMAD.IADD R9, R2, 0x1, R9 ;  /* 0x0000000102099824 */ /* 0x000fe200078e0209 */
[----:B0-----:R-:W-:-:S10]  /*0cb0*/  DADD R4, R4, R10 ;  /* 0x0000000004047229 */ /* 0x001fd4000000000a */
[----:B------:R-:W-:Y:S02]  /*0cc0*/  FSEL R6, R10, R4, P0 ;  /* 0x000000040a067208 */ /* 0x000fe40000000000 */
[----:B------:R-:W-:Y:S02]  /*0cd0*/  FSEL R7, R11, R5, P0 ;  /* 0x000000050b077208 */ /* 0x000fe40000000000 */
[----:B------:R-:W-:Y:S01]  /*0ce0*/  ISETP.GT.AND P0, PT, R0, 0xf, PT ;  /* 0x0000000f0000780c */ /* 0x000fe20003f04270 */
[----:B------:R-:W-:Y:S04]  /*0cf0*/  SHFL.DOWN PT, R4, R6, 0x10, 0x1f ;  /* 0x0a001f0006047f89 */ /* 0x000fe800000e0000 */
[----:B------:R-:W0:Y:S02]  /*0d00*/  SHFL.DOWN PT, R5, R7, 0x10, 0x1f ;  /* 0x0a001f0007057f89 */ /* 0x000e2400000e0000 */
        /* <DEDUP_REMOVED lines=34> */
.L_x_195:
[----:B------:R-:W-:-:S04]  /*0f30*/  LOP3.LUT R0, R3, 0x3e0, RZ, 0xc0, !PT ;  /* 0x000003e003007812 */ /* 0x000fc800078ec0ff */
[----:B------:R-:W-:Y:S01]  /*0f40*/  LOP3.LUT R9, RZ, R0, RZ, 0x33, !PT ;  /* 0x00000000ff097212 */ /* 0x000fe200078e33ff */
[----:B------:R-:W-:Y:S02]  /*0f50*/  VIADD R7, R0, 0x20 ;  /* 0x0000002000077836 */ /* 0x000fe40000000000 */
[----:B------:R-:W2:Y:S02]  /*0f60*/  S2R R0, SR_LANEID ;  /* 0x0000000000007919 */ /* 0x000ea40000000000 */
[----:B------:R-:W-:Y:S01]  /*0f70*/  IMAD.IADD R9, R9, 0x1, R4 ;  /* 0x0000000109097824 */ /* 0x000fe200078e0204 */
[----:B------:R-:W-:-:S04]  /*0f80*/  ISETP.GT.U32.AND P0, PT, R7, R4, PT ;  /* 0x000000040700720c */ /* 0x000fc80003f04070 */
[----:B------:R-:W-:-:S05]  /*0f90*/  SEL R9, R9, 0x1f, P0 ;  /* 0x0000001f09097807 */ /* 0x000fca0000000000 */
[----:B-1----:R-:W-:Y:S04]  /*0fa0*/  SHFL.DOWN PT, R6, R14, 0x1, R9 ;  /* 0x082000000e067989 */ /* 0x002fe800000e0009 */
[----:B------:R-:W1:Y:S01]  /*0fb0*/  SHFL.DOWN PT, R7, R15, 0x1, R9 ;  /* 0x082000000f077989 */ /* 0x000e6200000e0009 */
[C---:B--2---:R-:W-:Y:S01]  /*0fc0*/  ISETP.GE.AND P0, PT, R0.reuse, R9, PT ;  /* 0x000000090000720c */ /* 0x044fe20003f06270 */
[C---:B------:R-:W-:Y:S01]  /*0fd0*/  VIADD R2, R0.reuse, 0x2 ;  /* 0x0000000200027836 */ /* 0x040fe20000000000 */
[----:B------:R-:W-:Y:S01]  /*0fe0*/  ISETP.NE.AND P1, PT, R0, RZ, PT ;  /* 0x000000ff0000720c */ /* 0x000fe20003f25270 */
[----:B-1----:R-:W-:-:S12]  /*0ff0*/  DADD R6, R6, R14 ;  /* 0x0000000006067229 */ /* 0x002fd8000000000e */
[----:B0-----:R-:W-:Y:S02]  /*1000*/  @!P1 MOV R8, 0x400 ;  /* 0x0000040000089802 */ /* 0x001fe40000000f00 */
        /* <DEDUP_REMOVED lines=12> */
[C---:B------:R-:W-:Y:S01]  /*10d0*/  VIADD R2, R0.reuse, 0x8 ;  /* 0x0000000800027836 */ /* 0x040fe20000000000 */
[----:B-1----:R-:W-:Y:S01]  /*10e0*/  @!P1 LEA R15, R15, R8, 0x18 ;  /* 0x000000080f0f9211 */ /* 0x002fe200078ec0ff */
        /* <DEDUP_REMOVED lines=9> */
[----:B------:R-:W-:-:S05]  /*1180*/  @!P1 LOP3.LUT R2, R2, 0xf8, RZ, 0xc0, !PT ;  /* 0x000000f802029812 */ /* 0x000fca00078ec0ff */
[----:B------:R-:W-:Y:S01]  /*1190*/  @!P1 IMAD.IADD R15, R2, 0x1, R15 ;  /* 0x00000001020f9824 */ /* 0x000fe200078e020f */
[----:B0-----:R-:W-:-:S10]  /*11a0*/  DADD R6, R6, R10 ;  /* 0x0000000006067229 */ /* 0x001fd4000000000a */
[----:B------:R-:W-:Y:S02]  /*11b0*/  FSEL R12, R10, R6, P0 ;  /* 0x000000060a0c7208 */ /* 0x000fe40000000000 */
[----:B------:R-:W-:Y:S02]  /*11c0*/  FSEL R13, R11, R7, P0 ;  /* 0x000000070b0d7208 */ /* 0x000fe40000000000 */
[----:B------:R-:W-:Y:S01]  /*11d0*/  ISETP.GT.AND P0, PT, R0, R9, PT ;  /* 0x000000090000720c */ /* 0x000fe20003f04270 */
[----:B------:R-:W-:Y:S04]  /*11e0*/  SHFL.DOWN PT, R6, R12, 0x10, R9 ;  /* 0x0a0000000c067989 */ /* 0x000fe800000e0009 */
[----:B------:R-:W0:Y:S02]  /*11f0*/  SHFL.DOWN PT, R7, R13, 0x10, R9 ;  /* 0x0a0000000d077989 */ /* 0x000e2400000e0009 */
        /* <DEDUP_REMOVED lines=13> */
[----:B------:R-:W1:Y:S04]  /*12d0*/  LDS.128 R8, [UR4+0x20] ;  /* 0x00002004ff087984 */ /* 0x000e680008000c00 */
[----:B------:R-:W2:Y:S01]  /*12e0*/  LDS.128 R12, [UR4+0x30] ;  /* 0x00003004ff0c7984 */ /* 0x000ea20008000c00 */
[----:B0-----:R-:W-:-:S10]  /*12f0*/  DADD R2, R6, R2 ;  /* 0x0000000006027229 */ /* 0x001fd40000000002 */
        /* <DEDUP_REMOVED lines=14> */
[----:B--2---:R-:W-:Y:S01]  /*13e0*/  DADD R12, R12, R2 ;  /* 0x000000000c0c7229 */ /* 0x004fe20000000002 */
        /* <DEDUP_REMOVED lines=63> */
.L_x_182:
[----:B------:R-:W0:Y:S01]  /*17e0*/  S2R R0, SR_TID.X ;  /* 0x0000000000007919 */ /* 0x000e220000002100 */
[----:B------:R-:W0:Y:S02]  /*17f0*/  LDC.64 R6, c[0x0][0x380] ;  /* 0x0000e000ff067b82 */ /* 0x000e240000000a00 */
[----:B0-----:R-:W-:-:S05]  /*1800*/  IMAD.WIDE.U32 R6, R0, 0x4, R6 ;  /* 0x0000000400067825 */ /* 0x001fca00078e0006 */
[----:B------:R-:W2:Y:S04]  /*1810*/  LDG.E R14, desc[UR6][R6.64] ;  /* 0x00000006060e7981 */ /* 0x000ea8000c1e1900 */
[----:B------:R-:W3:Y:S04]  /*1820*/  LDG.E R15, desc[UR6][R6.64+0x800] ;  /* 0x00080006060f7981 */ /* 0x000ee8000c1e1900 */
[----:B------:R-:W4:Y:S04]  /*1830*/  LDG.E R16, desc[UR6][R6.64+0x1000] ;  /* 0x0010000606107981 */ /* 0x000f28000c1e1900 */
[----:B------:R-:W5:Y:S04]  /*1840*/  LDG.E R17, desc[UR6][R6.64+0x1800] ;  /* 0x0018000606117981 */ /* 0x000f68000c1e1900 */
[----:B------:R-:W5:Y:S04]  /*1850*/  LDG.E R18, desc[UR6][R6.64+0x2000] ;  /* 0x0020000606127981 */ /* 0x000f68000c1e1900 */
[----:B------:R-:W5:Y:S04]  /*1860*/  LDG.E R19, desc[UR6][R6.64+0x2800] ;  /* 0x0028000606137981 */ /* 0x000f68000c1e1900 */
[----:B------:R-:W5:Y:S01]  /*1870*/  LDG.E R8, desc[UR6][R6.64+0x3000] ;  /* 0x0030000606087981 */ /* 0x000f62000c1e1900 */
[----:B--2---:R-:W-:Y:S08]  /*1880*/  F2F.F64.F32 R2, R14 ;  /* 0x0000000e00027310 */ /* 0x004ff00000201800 */
[----:B---3--:R-:W0:Y:S08]  /*1890*/  F2F.F64.F32 R10, R15 ;  /* 0x0000000f000a7310 */ /* 0x008e300000201800 */
[----:B----4-:R-:W1:Y:S01]  /*18a0*/  F2F.F64.F32 R12, R16 ;  /* 0x00000010000c7310 */ /* 0x010e620000201800 */
[----:B0-----:R-:W-:-:S07]  /*18b0*/  DADD R10, R2, R10 ;  /* 0x00000000020a7229 */ /* 0x001fce000000000a */
[----:B-----5:R-:W-:Y:S01]  /*18c0*/  F2F.F64.F32 R8, R8 ;  /* 0x0000000800087310 */ /* 0x020fe20000201800 */
[----:B-1----:R-:W-:-:S07]  /*18d0*/  DADD R12, R12, R10 ;  /* 0x000000000c0c7229 */ /* 0x002fce000000000a */
[----:B------:R-:W0:Y:S08]  /*18e0*/  F2F.F64.F32 R2, R17 ;  /* 0x0000001100027310 */ /* 0x000e300000201800 */
[----:B------:R-:W1:Y:S01]  /*18f0*/  F2F.F64.F32 R10, R18 ;  /* 0x00000012000a7310 */ /* 0x000e620000201800 */
[----:B0-----:R-:W-:-:S07]  /*1900*/  DADD R12, R2, R12 ;  /* 0x00000000020c7229 */ /* 0x001fce000000000c */
[----:B------:R-:W0:Y:S01]  /*1910*/  F2F.F64.F32 R2, R19 ;  /* 0x0000001300027310 */ /* 0x000e220000201800 */
[----:B-1----:R-:W-:Y:S01]  /*1920*/  DADD R12, R10, R12 ;  /* 0x000000000a0c7229 */ /* 0x002fe2000000000c */
[----:B------:R-:W-:-:S04]  /*1930*/  IADD3 R10, P1, PT, R4, -0xe00, RZ ;  /* 0xfffff200040a7810 */ /* 0x000fc80007f3e0ff */
[----:B------:R-:W-:Y:S02]  /*1940*/  ISETP.GE.U32.AND P0, PT, R10, 0xe00, PT ;  /* 0x00000e000a00780c */ /* 0x000fe40003f06070 */
[----:B------:R-:W-:Y:S01]  /*1950*/  IADD3.X R11, PT, PT, R5, -0x1, RZ, P1, !PT ;  /* 0xffffffff050b7810 */ /* 0x000fe20000ffe4ff */
[----:B0-----:R-:W-:-:S03]  /*1960*/  DADD R2, R2, R12 ;  /* 0x0000000002027229 */ /* 0x001fc6000000000c */
[----:B------:R-:W-:-:S05]  /*1970*/  ISETP.GE.U32.AND.EX P0, PT, R11, RZ, PT, P0 ;  /* 0x000000ff0b00720c */ /* 0x000fca0003f06100 */
[----:B------:R-:W-:Y:S01]  /*1980*/  DADD R14, R8, R2 ;  /* 0x00000000080e7229 */ /* 0x000fe20000000002 */
[----:B------:R-:W-:Y:S02]  /*1990*/  IMAD.MOV.U32 R3, RZ, RZ, 0xe00 ;  /* 0x00000e00ff037424 */ /* 0x000fe400078e00ff */
[----:B------:R-:W-:-:S05]  /*19a0*/  IMAD.MOV.U32 R2, RZ, RZ, RZ ;  /* 0x000000ffff027224 */ /* 0x000fca00078e00ff */
[----:B------:R-:W-:Y:S05]  /*19b0*/  @!P0 BRA `(.L_x_197) ;  /* 0x0000000000908947 */ /* 0x000fea0003800000 */
[----:B------:R-:W0:Y:S01]  /*19c0*/  LDC.64 R4, c[0x0][0x390] ;  /* 0x0000e400ff047b82 */ /* 0x000e220000000a00 */
[----:B------:R-:W-:Y:S02]  /*19d0*/  IMAD.MOV.U32 R3, RZ, RZ, 0xe00 ;  /* 0x00000e00ff037424 */ /* 0x000fe400078e00ff */
[----:B------:R-:W-:-:S07]  /*19e0*/  IMAD.MOV.U32 R2, RZ, RZ, RZ ;  /* 0x000000ffff027224 */ /* 0x000fce00078e00ff */
.L_x_199:
[----:B------:R-:W-:-:S04]  /*19f0*/  LEA R20, P0, R3, R6, 0x2 ;  /* 0x0000000603147211 */ /* 0x000fc800078010ff */
[----:B------:R-:W-:-:S05]  /*1a00*/  LEA.HI.X R21, R3, R7, R2, 0x2, P0 ;  /* 0x0000000703157211 */ /* 0x000fca00000f1402 */
[----:B------:R-:W2:Y:S04]  /*1a10*/  LDG.E R22, desc[UR6][R20.64] ;  /* 0x0000000614167981 */ /* 0x000ea8000c1e1900 */
[----:B------:R-:W3:Y:S04]  /*1a20*/  LDG.E R23, desc[UR6][R20.64+0x800] ;  /* 0x0008000614177981 */ /* 0x000ee8000c1e1900 */
[----:B------:R-:W4:Y:S04]  /*1a30*/  LDG.E R24, desc[UR6][R20.64+0x1000] ;  /* 0x0010000614187981 */ /* 0x000f28000c1e1900 */
[----:B------:R-:W5:Y:S04]  /*1a40*/  LDG.E R19, desc[UR6][R20.64+0x1800] ;  /* 0x0018000614137981 */ /* 0x000f68000c1e1900 */
[----:B------:R-:W5:Y:S04]  /*1a50*/  LDG.E R18, desc[UR6][R20.64+0x2000] ;  /* 0x0020000614127981 */ /* 0x000f68000c1e1900 */
[----:B------:R-:W5:Y:S04]  /*1a60*/  LDG.E R17, desc[UR6][R20.64+0x2800] ;  /* 0x0028000614117981 */ /* 0x000f68000c1e1900 */
[----:B------:R0:W5:Y:S02]  /*1a70*/  LDG.E R16, desc[UR6][R20.64+0x3000] ;  /* 0x0030000614107981 */ /* 0x000164000c1e1900 */
[----:B0-----:R-:W-:-:S04]  /*1a80*/  IADD3 R20, P1, PT, -R3, R4, RZ ;  /* 0x0000000403147210 */ /* 0x001fc80007f3e1ff */
[----:B------:R-:W-:Y:S01]  /*1a90*/  ISETP.GE.U32.AND P0, PT, R20, 0xe00, PT ;  /* 0x00000e001400780c */ /* 0x000fe20003f06070 */
        /* <DEDUP_REMOVED lines=13> */
[----:B------:R-:W-:-:S05]  /*1b70*/  IMAD.X R12, R5, 0x1, ~R2, P1 ;  /* 0x00000001050c7824 */ /* 0x000fca00008e0e02 */
[----:B------:R-:W-:Y:S02]  /*1b80*/  ISETP.GE.U32.AND.EX P0, PT, R12, RZ, PT, P0 ;  /* 0x000000ff0c00720c */ /* 0x000fe40003f06100 */
[----:B0-----:R-:W-:-:S11]  /*1b90*/  DADD R14, R14, R8 ;  /* 0x000000000e0e7229 */ /* 0x001fd60000000008 */
[----:B------:R-:W-:Y:S05]  /*1ba0*/  @!P0 BRA `(.L_x_198) ;  /* 0x0000000800948947 */ /* 0x000fea0003800000 */
[----:B------:R-:W-:-:S05]  /*1bb0*/  IADD3 R3, P0, PT, R3, 0xe00, RZ ;  /* 0x00000e0003037810 */ /* 0x000fca0007f1e0ff */
[----:B------:R-:W-:Y:S01]  /*1bc0*/  IMAD.X R2, RZ, RZ, R2, P0 ;  /* 0x000000ffff027224 */ /* 0x000fe200000e0602 */
[----:B------:R-:W-:-:S04]  /*1bd0*/  ISETP.GT.U32.AND P0, PT, R3, R10, PT ;  /* 0x0000000a0300720c */ /* 0x000fc80003f04070 */
[----:B------:R-:W-:-:S13]  /*1be0*/  ISETP.GT.U32.AND.EX P0, PT, R2, R11, PT, P0 ;  /* 0x0000000b0200720c */ /* 0x000fda0003f04100 */
[----:B------:R-:W-:Y:S05]  /*1bf0*/  @!P0 BRA `(.L_x_199) ;  /* 0xfffffffc007c8947 */ /* 0x000fea000383ffff */
.L_x_197:
[----:B------:R-:W-:Y:S01]  /*1c00*/  IMAD.IADD R7, R4, 0x1, -R3 ;  /* 0x0000000104077824 */ /* 0x000fe200078e0a03 */
[----:B------:R-:W-:Y:S01]  /*1c10*/  ISETP.GE.U32.AND P1, PT, R3, R4, PT ;  /* 0x000000040300720c */ /* 0x000fe20003f26070 */
[----:B------:R-:W-:Y:S03]  /*1c20*/  BSSY.RECONVERGENT B1, `(.L_x_198) ;  /* 0x000009d000017945 */ /* 0x000fe60003800200 */
[----:B------:R-:W-:-:S04]  /*1c30*/  ISETP.GE.AND P0, PT, R0, R7, PT ;  /* 0x000000070000720c */ /* 0x000fc80003f06270 */
[----:B------:R-:W-:-:S13]  /*1c40*/  ISETP.GE.U32.OR.EX P0, PT, R2, R5, P0, P1 ;  /* 0x000000050200720c */ /* 0x000fda0000706510 */
[----:B------:R-:W-:Y:S05]  /*1c50*/  @P0 BRA `(.L_x_200) ;  /* 0x0000000800640947 */ /* 0x000fea0003800000 */
[----:B------:R-:W-:Y:S01]  /*1c60*/  LOP3.LUT R5, RZ, R0, RZ, 0x33, !PT ;  /* 0x00000000ff057212 */ /* 0x000fe200078e33ff */
[----:B------:R-:W-:Y:S03]  /*1c70*/  BSSY.RECONVERGENT B2, `(.L_x_201) ;  /* 0x0000048000027945 */ /* 0x000fe60003800200 */
[----:B------:R-:W-:-:S04]  /*1c80*/  IADD3 R6, PT, PT, -R3, R4, R5 ;  /* 0x0000000403067210 */ /* 0x000fc80007ffe105 */
[C---:B------:R-:W-:Y:S02]  /*1c90*/  ISETP.GE.U32.AND P1, PT, R6.reuse, 0x1e00, PT ;  /* 0x00001e000600780c */ /* 0x040fe40003f26070 */
[----:B------:R-:W-:Y:S01]  /*1ca0*/  LEA.HI R4, R6, 0x1, RZ, 0x17 ;  /* 0x0000000106047811 */ /* 0x000fe200078fb8ff */
[----:B------:R-:W-:-:S03]  /*1cb0*/  IMAD.MOV.U32 R6, RZ, RZ, R0 ;  /* 0x000000ffff067224 */ /* 0x000fc600078e0000 */
[----:B------:R-:W-:-:S04]  /*1cc0*/  LOP3.LUT R5, R4, 0xf, RZ, 0xc0, !PT ;  /* 0x0000000f04057812 */ /* 0x000fc800078ec0ff */
[----:B------:R-:W-:-:S03]  /*1cd0*/  ISETP.NE.AND P0, PT, R5, RZ, PT ;  /* 0x000000ff0500720c */ /* 0x000fc60003f05270 */
[----:B------:R-:W-:Y:S10]  /*1ce0*/  @!P1 BRA `(.L_x_202) ;  /* 0x0000000400009947 */ /* 0x000ff40003800000 */
[----:B------:R-:W0:Y:S01]  /*1cf0*/  LDCU.64 UR4, c[0x0][0x380] ;  /* 0x00007000ff0477ac */ /* 0x000e220008000a00 */
[----:B------:R-:W-:Y:S02]  /*1d00*/  IADD3 R13, P2, PT, R0, R3, RZ ;  /* 0x00000003000d7210 */ /* 0x000fe40007f5e0ff */
[----:B------:R-:W-:-:S03]  /*1d10*/  LOP3.LUT R7, R4, 0xfffff0, RZ, 0xc0, !PT ;  /* 0x00fffff004077812 */ /* 0x000fc600078ec0ff */
[----:B------:R-:W-:Y:S02]  /*1d20*/  IMAD.X R6, RZ, RZ, R2, P2 ;  /* 0x000000ffff067224 */ /* 0x000fe400010e0602 */
[----:B------:R-:W-:Y:S01]  /*1d30*/  IMAD.MOV R7, RZ, RZ, -R7 ;  /* 0x000000ffff077224 */ /* 0x000fe200078e0a07 */
[----:B0-----:R-:W-:-:S04]  /*1d40*/  LEA R12, P1, R13, UR4, 0x2 ;  /* 0x000000040d0c7c11 */ /* 0x001fc8000f8210ff */
[----:B------:R-:W-:Y:S02]  /*1d50*/  IADD3 R12, P2, PT, R12, 0x4000, RZ ;  /* 0x000040000c0c7810 */ /* 0x000fe40007f5e0ff */
[----:B------:R-:W-:Y:S01]  /*1d60*/  LEA.HI.X R13, R13, UR5, R6, 0x2, P1 ;  /* 0x000000050d0d7c11 */ /* 0x000fe200088f1406 */
[----:B------:R-:W-:-:S04]  /*1d70*/  IMAD.MOV.U32 R6, RZ, RZ, R0 ;  /* 0x000000ffff067224 */ /* 0x000fc800078e0000 */
[----:B------:R-:W-:-:S07]  /*1d80*/  IMAD.X R13, RZ, RZ, R13, P2 ;  /* 0x000000ffff0d7224 */ /* 0x000fce00010e060d */
.L_x_203:
        /* <DEDUP_REMOVED lines=54> */
.L_x_202:
[----:B------:R-:W-:Y:S05]  /*20f0*/  BSYNC.RECONVERGENT B2 ;  /* 0x0000000000027941 */ /* 0x000fea0003800200 */
.L_x_201:
        /* <DEDUP_REMOVED lines=36> */
.L_x_205:
[----:B------:R-:W-:Y:S05]  /*2340*/  BSYNC.RECONVERGENT B2 ;  /* 0x0000000000027941 */ /* 0x000fea0003800200 */
.L_x_204:
        /* <DEDUP_REMOVED lines=24> */
.L_x_207:
[----:B------:R-:W-:Y:S05]  /*24d0*/  BSYNC.RECONVERGENT B2 ;  /* 0x0000000000027941 */ /* 0x000fea0003800200 */
.L_x_206:
[----:B------:R-:W-:Y:S05]  /*24e0*/  @!P0 BRA `(.L_x_200) ;  /* 0x0000000000408947 */ /* 0x000fea0003800000 */
[----:B------:R-:W0:Y:S01]  /*24f0*/  LDCU.64 UR4, c[0x0][0x380] ;  /* 0x00007000ff0477ac */ /* 0x000e220008000a00 */
[----:B------:R-:W-:Y:S01]  /*2500*/  IADD3 R3, P0, PT, R6, R3, RZ ;  /* 0x0000000306037210 */ /* 0x000fe20007f1e0ff */
[----:B------:R-:W-:-:S04]  /*2510*/  IMAD.MOV R6, RZ, RZ, -R4 ;  /* 0x000000ffff067224 */ /* 0x000fc800078e0a04 */
[----:B------:R-:W-:Y:S01]  /*2520*/  IMAD.X R2, RZ, RZ, R2, P0 ;  /* 0x000000ffff027224 */ /* 0x000fe200000e0602 */
[----:B0-----:R-:W-:-:S04]  /*2530*/  LEA R7, P1, R3, UR4, 0x2 ;  /* 0x0000000403077c11 */ /* 0x001fc8000f8210ff */
[----:B------:R-:W-:-:S09]  /*2540*/  LEA.HI.X R8, R3, UR5, R2, 0x2, P1 ;  /* 0x0000000503087c11 */ /* 0x000fd200088f1402 */
.L_x_208:
[----:B------:R-:W-:Y:S02]  /*2550*/  IMAD.MOV.U32 R4, RZ, RZ, R7 ;  /* 0x000000ffff047224 */ /* 0x000fe400078e0007 */
[----:B------:R-:W-:-:S05]  /*2560*/  IMAD.MOV.U32 R5, RZ, RZ, R8 ;  /* 0x000000ffff057224 */ /* 0x000fca00078e0008 */
[----:B------:R-:W2:Y:S01]  /*2570*/  LDG.E R2, desc[UR6][R4.64] ;  /* 0x0000000604027981 */ /* 0x000ea2000c1e1900 */
[----:B------:R-:W-:Y:S01]  /*2580*/  VIADD R6, R6, 0x1 ;  /* 0x0000000106067836 */ /* 0x000fe20000000000 */
[----:B------:R-:W-:-:S04]  /*2590*/  IADD3 R7, P1, PT, R7, 0x800, RZ ;  /* 0x0000080007077810 */ /* 0x000fc80007f3e0ff */
[----:B------:R-:W-:Y:S01]  /*25a0*/  ISETP.NE.AND P0, PT, R6, RZ, PT ;  /* 0x000000ff0600720c */ /* 0x000fe20003f05270 */
[----:B------:R-:W-:Y:S01]  /*25b0*/  IMAD.X R8, RZ, RZ, R8, P1 ;  /* 0x000000ffff087224 */ /* 0x000fe200008e0608 */
[----:B--2---:R-:W0:Y:S02]  /*25c0*/  F2F.F64.F32 R2, R2 ;  /* 0x0000000200027310 */ /* 0x004e240000201800 */
[----:B0-----:R-:W-:-:S09]  /*25d0*/  DADD R14, R2, R14 ;  /* 0x00000000020e7229 */ /* 0x001fd2000000000e */
[----:B------:R-:W-:Y:S05]  /*25e0*/  @P0 BRA `(.L_x_208) ;  /* 0xfffffffc00d80947 */ /* 0x000fea000383ffff */
.L_x_200:
[----:B------:R-:W-:Y:S05]  /*25f0*/  BSYNC.RECONVERGENT B1 ;  /* 0x0000000000017941 */ /* 0x000fea0003800200 */
.L_x_198:
        /* <DEDUP_REMOVED lines=68> */
.L_x_196:
[----:B------:R-:W-:Y:S05]  /*2a40*/  BSYNC.RECONVERGENT B0 ;  /* 0x0000000000007941 */ /* 0x000fea0003800200 */
.L_x_181:
[----:B------:R-:W-:Y:S05]  /*2a50*/  @P1 EXIT ;  /* 0x000000000000194d */ /* 0x000fea0003800000 */
[----:B------:R-:W0:Y:S01]  /*2a60*/  LDCU.64 UR4, c[0x0][0x3a0] ;  /* 0x00007400ff0477ac */ /* 0x000e220008000a00 */
[----:B------:R-:W1:Y:S01]  /*2a70*/  LDC.64 R2, c[0x0][0x388] ;  /* 0x0000e200ff027b82 */ /* 0x000e620000000a00 */
[----:B0-----:R-:W-:-:S07]  /*2a80*/  DADD R6, R6, UR4 ;  /* 0x0000000406067e29 */ /* 0x001fce0008000000 */
[----:B-1----:R-:W-:Y:S01]  /*2a90*/  STG.E.64 desc[UR6][R2.64], R6 ;  /* 0x0000000602007986 */ /* 0x002fe2000c101b06 */
[----:B------:R-:W-:Y:S05]  /*2aa0*/  EXIT ;  /* 0x000000000000794d */ /* 0x000fea0003800000 */
.L_x_209:
        /* <DEDUP_REMOVED lines=13> */
.L_x_437:


//--------------------- .text._ZN3cub18CUB_300001_SM_10006detail6reduce28DeviceReduceSingleTileKernelINS2_10policy_hubIdjN4cuda3std3__44plusIdEEE10Policy1000EPdSC_iS9_ddNS7_10__identityEEEvT0_T1_T2_T3_T4_T6_ --------------------------
	.section	.text._ZN3cub18CUB_300001_SM_10006detail6reduce28DeviceReduceSingleTileKernelINS2_10policy_hubIdjN4cuda3std3__44plusIdEEE10Policy1000EPdSC_iS9_ddNS7_10__identityEEEvT0_T1_T2_T3_T4_T6_,"ax",@progbits
	.align	128
        .global         _ZN3cub18CUB_300001_SM_10006detail6reduce28DeviceReduceSingleTileKernelINS2_10policy_hubIdjN4cuda3std3__44plusIdEEE10Policy1000EPdSC_iS9_ddNS7_10__identityEEEvT0_T1_T2_T3_T4_T6_
        .type           _ZN3cub18CUB_300001_SM_10006detail6reduce28DeviceReduceSingleTileKernelINS2_10policy_hubIdjN4cuda3std3__44plusIdEEE10Policy1000EPdSC_iS9_ddNS7_10__identityEEEvT0_T1_T2_T3_T4_T6_,@function
        .size           _ZN3cub18CUB_300001_SM_10006detail6reduce28DeviceReduceSingleTileKernelINS2_10policy_hubIdjN4cuda3std3__44plusIdEEE10Policy1000EPdSC_iS9_ddNS7_10__identityEEEvT0_T1_T2_T3_T4_T6_,(.L_x_438 - _ZN3cub18CUB_300001_SM_10006detail6reduce28DeviceReduceSingleTileKernelINS2_10policy_hubIdjN4cuda3std3__44plusIdEEE10Policy1000EPdSC_iS9_ddNS7_10__identityEEEvT0_T1_T2_T3_T4_T6_)
        .other          _ZN3cub18CUB_300001_SM_10006detail6reduce28DeviceReduceSingleTileKernelINS2_10policy_hubIdjN4cuda3std3__44plusIdEEE10Policy1000EPdSC_iS9_ddNS7_10__identityEEEvT0_T1_T2_T3_T4_T6_,@"STO_CUDA_ENTRY STV_DEFAULT"
_ZN3cub18CUB_300001_SM_10006detail6reduce28DeviceReduceSingleTileKernelINS2_10policy_hubIdjN4cuda3std3__44plusIdEEE10Policy1000EPdSC_iS9_ddNS7_10__identityEEEvT0_T1_T2_T3_T4_T6_:
.text._ZN3cub18CUB_300001_SM_10006detail6reduce28DeviceReduceSingleTileKernelINS2_10policy_hubIdjN4cuda3std3__44plusIdEEE10Policy1000EPdSC_iS9_ddNS7_10__identityEEEvT0_T1_T2_T3_T4_T6_:
        /* <DEDUP_REMOVED lines=13> */
.L_x_210:
        /* <DEDUP_REMOVED lines=13> */
.L_x_214:
[----:B------:R-:W-:Y:S05]  /*01a0*/  BSYNC.RECONVERGENT B1 ;  /* 0x0000000000017941 */ /* 0x000fea0003800200 */
.L_x_213:
[----:B------:R-:W-:Y:S01]  /*01b0*/  ISETP.GE.AND P0, PT, R5, R4, PT ;  /* 0x000000040500720c */ /* 0x000fe20003f06270 */
[----:B------:R-:W-:-:S12]  /*01c0*/  BSSY.RECONVERGENT B1, `(.L_x_215) ;  /* 0x0000078000017945 */ /* 0x000fd80003800200 */
[----:B------:R-:W-:Y:S05]  /*01d0*/  @P0 BRA `(.L_x_216) ;  /* 0x0000000400d80947 */ /* 0x000fea0003800000 */
[----:B------:R-:W-:Y:S01]  /*01e0*/  LOP3.LUT R9, RZ, R5, RZ, 0x33, !PT ;  /* 0x00000005ff097212 */ /* 0x000fe200078e33ff */
[----:B------:R-:W-:Y:S04]  /*01f0*/  BSSY.RECONVERGENT B2, `(.L_x_217) ;  /* 0x0000019000027945 */ /* 0x000fe80003800200 */
[----:B------:R-:W-:-:S04]  /*0200*/  IMAD.IADD R9, R9, 0x1, R4 ;  /* 0x0000000109097824 */ /* 0x000fc800078e0204 */
[C---:B------:R-:W-:Y:S01]  /*0210*/  IMAD.HI.U32 R0, R9.reuse, -0x33333333, RZ ;  /* 0xcccccccd09007827 */ /* 0x040fe200078e00ff */
[----:B------:R-:W-:-:S04]  /*0220*/  ISETP.GE.U32.AND P0, PT, R9, 0x780, PT ;  /* 0x000007800900780c */ /* 0x000fc80003f06070 */
[----:B------:R-:W-:-:S04]  /*0230*/  SHF.R.U32.HI R0, RZ, 0x9, R0 ;  /* 0x00000009ff007819 */ /* 0x000fc80000011600 */
[----:B------:R-:W-:-:S04]  /*0240*/  LOP3.LUT R2, R0, 0x3, RZ, 0xc0, !PT ;  /* 0x0000000300027812 */ /* 0x000fc800078ec0ff */
[----:B------:R-:W-:-:S13]  /*0250*/  ISETP.NE.AND P1, PT, R2, 0x3, PT ;  /* 0x000000030200780c */ /* 0x000fda0003f25270 */
[----:B------:R-:W-:Y:S05]  /*0260*/  @!P1 BRA `(.L_x_218) ;  /* 0x0000000000449947 */ /* 0x000fea0003800000 */
[----:B------:R-:W0:Y:S01]  /*0270*/  LDC.64 R8, c[0x0][0x380] ;  /* 0x0000e000ff087b82 */ /* 0x000e220000000a00 */
[----:B------:R-:W-:-:S05]  /*0280*/  VIADD R0, R0, 0x1 ;  /* 0x0000000100007836 */ /* 0x000fca0000000000 */
[----:B------:R-:W-:-:S05]  /*0290*/  LOP3.LUT R0, R0, 0x3, RZ, 0xc0, !PT ;  /* 0x0000000300007812 */ /* 0x000fca00078ec0ff */
[----:B------:R-:W-:Y:S02]  /*02a0*/  IMAD.MOV R0, RZ, RZ, -R0 ;  /* 0x000000ffff007224 */ /* 0x000fe400078e0a00 */
[----:B0-----:R-:W-:-:S04]  /*02b0*/  IMAD.WIDE.U32 R8, R5, 0x8, R8 ;  /* 0x0000000805087825 */ /* 0x001fc800078e0008 */
[----:B------:R-:W-:Y:S02]  /*02c0*/  IMAD.MOV.U32 R2, RZ, RZ, R8 ;  /* 0x000000ffff027224 */ /* 0x000fe400078e0008 */
[----:B------:R-:W-:-:S07]  /*02d0*/  IMAD.MOV.U32 R11, RZ, RZ, R9 ;  /* 0x000000ffff0b7224 */ /* 0x000fce00078e0009 */
.L_x_219:
        /* <DEDUP_REMOVED lines=10> */
.L_x_218:
[----:B------:R-:W-:Y:S05]  /*0380*/  BSYNC.RECONVERGENT B2 ;  /* 0x0000000000027941 */ /* 0x000fea0003800200 */
.L_x_217:
        /* <DEDUP_REMOVED lines=8> */
.L_x_222:
        /* <DEDUP_REMOVED lines=43> */
.L_x_221:
[----:B------:R-:W-:Y:S05]  /*06c0*/  BSYNC.RECONVERGENT B2 ;  /* 0x0000000000027941 */ /* 0x000fea0003800200 */
.L_x_220:
        /* <DEDUP_REMOVED lines=26> */
.L_x_224:
[----:B------:R-:W-:Y:S05]  /*0870*/  BSYNC.RECONVERGENT B2 ;  /* 0x0000000000027941 */ /* 0x000fea0003800200 */
.L_x_223:
        /* <DEDUP_REMOVED lines=12> */
.L_x_216:
[----:B------:R-:W-:Y:S05]  /*0940*/  BSYNC.RECONVERGENT B1 ;  /* 0x0000000000017941 */ /* 0x000fea0003800200 */
.L_x_215:
        /* <DEDUP_REMOVED lines=51> */
[----:B------:R-:W-:Y:S05]  /*0c80*/  LDS.128 R12, [UR4+0x60] ;  /* 0x00006004ff0c7984 */ /* 0x000fea0008000c00 */
[----:B------:R-:W-:Y:S02]  /*0c90*/  DADD R2, R8, R10 ;  /* 0x0000000008027229 */ /* 0x000fe4000000000a */
[----:B------:R-:W0:Y:S06]  /*0ca0*/  LDS.128 R8, [UR4+0x50] ;  /* 0x00005004ff087984 */ /* 0x000e2c0008000c00 */
[----:B-1----:R-:W-:-:S08]  /*0cb0*/  DADD R2, R2, R16 ;  /* 0x0000000002027229 */ /* 0x002fd00000000010 */
[----:B------:R-:W-:-:S08]  /*0cc0*/  DADD R2, R2, R18 ;  /* 0x0000000002027229 */ /* 0x000fd00000000012 */
[----:B--2---:R-:W-:-:S08]  /*0cd0*/  DADD R2, R2, R4 ;  /* 0x0000000002027229 */ /* 0x004fd00000000004 */
[----:B------:R-:W-:Y:S01]  /*0ce0*/  DADD R2, R2, R6 ;  /* 0x0000000002027229 */ /* 0x000fe20000000006 */
[----:B------:R-:W1:Y:S07]  /*0cf0*/  LDS.128 R4, [UR4+0x70] ;  /* 0x00007004ff047984 */ /* 0x000e6e0008000c00 */
[----:B0-----:R-:W-:-:S08]  /*0d00*/  DADD R2, R2, R8 ;  /* 0x0000000002027229 */ /* 0x001fd00000000008 */
[----:B------:R-:W-:Y:S01]  /*0d10*/  DADD R2, R2, R10 ;  /* 0x0000000002027229 */ /* 0x000fe2000000000a */
[----:B------:R-:W0:Y:S07]  /*0d20*/  LDS.128 R8, [UR4+0x80] ;  /* 0x00008004ff087984 */ /* 0x000e2e0008000c00 */
[----:B------:R-:W-:-:S08]  /*0d30*/  DADD R2, R2, R12 ;  /* 0x0000000002027229 */ /* 0x000fd0000000000c */
        /* <DEDUP_REMOVED lines=14> */
.L_x_225:
        /* <DEDUP_REMOVED lines=32> */
[----:B------:R-:W-:Y:S01]  /*1020*/  VIADD R0, R2, 0x10 ;  /* 0x0000001002007836 */ /* 0x000fe20000000000 */
[----:B------:R-:W-:Y:S02]  /*1030*/  @!P1 SHF.R.U32.HI R2, RZ, 0x2, R3 ;  /* 0x00000002ff029819 */ /* 0x000fe40000011603 */
[----:B------:R-:W1:Y:S02]  /*1040*/  SHFL.DOWN PT, R7, R11, 0x8, R5 ;  /* 0x090000000b077989 */ /* 0x000e6400000e0005 */
[----:B------:R-:W-:Y:S01]  /*1050*/  @!P1 LOP3.LUT R2, R2, 0xf8, RZ, 0xc0, !PT ;  /* 0x000000f802029812 */ /* 0x000fe200078ec0ff */
[----:B-1----:R-:W-:-:S10]  /*1060*/  DADD R6, R6, R10 ;  /* 0x0000000006067229 */ /* 0x002fd4000000000a */
[----:B------:R-:W-:Y:S02]  /*1070*/  FSEL R8, R10, R6, P0 ;  /* 0x000000060a087208 */ /* 0x000fe40000000000 */
[----:B------:R-:W-:Y:S02]  /*1080*/  FSEL R9, R11, R7, P0 ;  /* 0x000000070b097208 */ /* 0x000fe40000000000 */
[----:B------:R-:W-:Y:S01]  /*1090*/  @!P1 MOV R10, 0x400 ;  /* 0x00000400000a9802 */ /* 0x000fe20000000f00 */
[----:B------:R-:W-:Y:S01]  /*10a0*/  SHFL.DOWN PT, R6, R8, 0x10, R5 ;  /* 0x0a00000008067989 */ /* 0x000fe200000e0005 */
[----:B------:R-:W-:Y:S02]  /*10b0*/  ISETP.GT.AND P0, PT, R0, R5, PT ;  /* 0x000000050000720c */ /* 0x000fe40003f04270 */
[----:B0-----:R-:W-:Y:S01]  /*10c0*/  @!P1 LEA R11, R13, R10, 0x18 ;  /* 0x0000000a0d0b9211 */ /* 0x001fe200078ec0ff */
        /* <DEDUP_REMOVED lines=13> */
[----:B------:R-:W0:Y:S04]  /*11a0*/  LDS.128 R16, [UR4+0x20] ;  /* 0x00002004ff107984 */ /* 0x000e280008000c00 */
[----:B-1----:R-:W1:Y:S01]  /*11b0*/  LDS.128 R8, [UR4+0x30] ;  /* 0x00003004ff087984 */ /* 0x002e620008000c00 */
[----:B0-----:R-:W-:-:S10]  /*11c0*/  DADD R16, R12, R16 ;  /* 0x000000000c107229 */ /* 0x001fd40000000010 */
[----:B------:R-:W-:Y:S02]  /*11d0*/  FSEL R2, R16, R12, P1 ;  /* 0x0000000c10027208 */ /* 0x000fe40000800000 */
[----:B------:R-:W-:Y:S02]  /*11e0*/  FSEL R3, R17, R13, P1 ;  /* 0x0000000d11037208 */ /* 0x000fe40000800000 */
[----:B------:R-:W-:Y:S01]  /*11f0*/  ISETP.GT.AND P1, PT, R4, 0x40, PT ;  /* 0x000000400400780c */ /* 0x000fe20003f24270 */
[----:B------:R-:W0:Y:S03]  /*1200*/  LDS.128 R12, [UR4+0x40] ;  /* 0x00004004ff0c7984 */ /* 0x000e260008000c00 */
        /* <DEDUP_REMOVED lines=65> */
[----:B------:R-:W1:Y:S01]  /*1620*/  LDS.64 R2, [UR4+0xb0] ;  /* 0x0000b004ff027984 */ /* 0x000e620008000a00 */
        /* <DEDUP_REMOVED lines=11> */
[----:B------:R-:W-:Y:S01]  /*16e0*/  FSEL R13, R3, R7, P1 ;  /* 0x00000007030d7208 */ /* 0x000fe20000800000 */
[----:B------:R-:W-:Y:S06]  /*16f0*/  BRA `(.L_x_226) ;  /* 0x0000001000107947 */ /* 0x000fec0003800000 */
.L_x_212:
[----:B------:R-:W0:Y:S01]  /*1700*/  S2R R0, SR_TID.X ;  /* 0x0000000000007919 */ /* 0x000e220000002100 */
[----:B------:R-:W0:Y:S02]  /*1710*/  LDC.64 R6, c[0x0][0x380] ;  /* 0x0000e000ff067b82 */ /* 0x000e240000000a00 */
[----:B0-----:R-:W-:-:S05]  /*1720*/  IMAD.WIDE.U32 R6, R0, 0x8, R6 ;  /* 0x0000000800067825 */ /* 0x001fca00078e0006 */
[----:B------:R-:W2:Y:S04]  /*1730*/  LDG.E.64.CONSTANT R20, desc[UR6][R6.64] ;  /* 0x0000000606147981 */ /* 0x000ea8000c1e9b00 */
[----:B------:R-:W2:Y:S04]  /*1740*/  LDG.E.64.CONSTANT R2, desc[UR6][R6.64+0x1400] ;  /* 0x0014000606027981 */ /* 0x000ea8000c1e9b00 */
[----:B------:R-:W3:Y:S04]  /*1750*/  LDG.E.64.CONSTANT R8, desc[UR6][R6.64+0x2800] ;  /* 0x0028000606087981 */ /* 0x000ee8000c1e9b00 */
[----:B------:R-:W4:Y:S04]  /*1760*/  LDG.E.64.CONSTANT R10, desc[UR6][R6.64+0x3c00] ;  /* 0x003c0006060a7981 */ /* 0x000f28000c1e9b00 */
[----:B------:R-:W5:Y:S04]  /*1770*/  LDG.E.64.CONSTANT R12, desc[UR6][R6.64+0x5000] ;  /* 0x00500006060c7981 */ /* 0x000f68000c1e9b00 */
[----:B------:R-:W5:Y:S04]  /*1780*/  LDG.E.64.CONSTANT R14, desc[UR6][R6.64+0x6400] ;  /* 0x00640006060e7981 */ /* 0x000f68000c1e9b00 */
[----:B------:R-:W5:Y:S04]  /*1790*/  LDG.E.64.CONSTANT R16, desc[UR6][R6.64+0x7800] ;  /* 0x0078000606107981 */ /* 0x000f68000c1e9b00 */
[----:B------:R-:W5:Y:S01]  /*17a0*/  LDG.E.64.CONSTANT R18, desc[UR6][R6.64+0x8c00] ;  /* 0x008c000606127981 */ /* 0x000f62000c1e9b00 */
[----:B------:R-:W-:Y:S01]  /*17b0*/  ISETP.GE.U32.AND P0, PT, R4, 0x2800, PT ;  /* 0x000028000400780c */ /* 0x000fe20003f06070 */
[----:B--2---:R-:W-:-:S08]  /*17c0*/  DADD R2, R20, R2 ;  /* 0x0000000014027229 */ /* 0x004fd00000000002 */
[----:B---3--:R-:W-:Y:S01]  /*17d0*/  DADD R2, R8, R2 ;  /* 0x0000000008027229 */ /* 0x008fe20000000002 */
[----:B------:R-:W-:-:S07]  /*17e0*/  IMAD.MOV.U32 R9, RZ, RZ, 0x1400 ;  /* 0x00001400ff097424 */ /* 0x000fce00078e00ff */
[----:B----4-:R-:W-:-:S08]  /*17f0*/  DADD R2, R10, R2 ;  /* 0x000000000a027229 */ /* 0x010fd00000000002 */
[----:B-----5:R-:W-:-:S08]  /*1800*/  DADD R2, R12, R2 ;  /* 0x000000000c027229 */ /* 0x020fd00000000002 */
[----:B------:R-:W-:-:S08]  /*1810*/  DADD R2, R14, R2 ;  /* 0x000000000e027229 */ /* 0x000fd00000000002 */
[----:B------:R-:W-:-:S08]  /*1820*/  DADD R2, R16, R2 ;  /* 0x0000000010027229 */ /* 0x000fd00000000002 */
[----:B------:R-:W-:Y:S01]  /*1830*/  DADD R2, R18, R2 ;  /* 0x0000000012027229 */ /* 0x000fe20000000002 */
[----:B------:R-:W-:Y:S10]  /*1840*/  @!P0 BRA `(.L_x_227) ;  /* 0x00000000006c8947 */ /* 0x000ff40003800000 */
[----:B------:R-:W0:Y:S01]  /*1850*/  LDC R26, c[0x0][0x390] ;  /* 0x0000e400ff1a7b82 */ /* 0x000e220000000800 */
[----:B------:R-:W-:Y:S02]  /*1860*/  VIADD R8, R4, 0xffffec00 ;  /* 0xffffec0004087836 */ /* 0x000fe40000000000 */
[----:B------:R-:W-:-:S07]  /*1870*/  IMAD.MOV.U32 R9, RZ, RZ, 0x1400 ;  /* 0x00001400ff097424 */ /* 0x000fce00078e00ff */
.L_x_229:
[----:B------:R-:W-:-:S05]  /*1880*/  IMAD.WIDE R12, R9, 0x8, R6 ;  /* 0x00000008090c7825 */ /* 0x000fca00078e0206 */
[----:B------:R-:W2:Y:S04]  /*1890*/  LDG.E.64.CONSTANT R4, desc[UR6][R12.64] ;  /* 0x000000060c047981 */ /* 0x000ea8000c1e9b00 */
[----:B------:R-:W3:Y:S04]  /*18a0*/  LDG.E.64.CONSTANT R14, desc[UR6][R12.64+0x1400] ;  /* 0x001400060c0e7981 */ /* 0x000ee8000c1e9b00 */
[----:B------:R-:W4:Y:S04]  /*18b0*/  LDG.E.64.CONSTANT R16, desc[UR6][R12.64+0x2800] ;  /* 0x002800060c107981 */ /* 0x000f28000c1e9b00 */
[----:B------:R-:W5:Y:S04]  /*18c0*/  LDG.E.64.CONSTANT R18, desc[UR6][R12.64+0x3c00] ;  /* 0x003c00060c127981 */ /* 0x000f68000c1e9b00 */
        /* <DEDUP_REMOVED lines=8> */
[----:B------:R-:W-:-:S08]  /*1950*/  DADD R4, R20, R4 ;  /* 0x0000000014047229 */ /* 0x000fd00000000004 */
[----:B------:R-:W-:Y:S01]  /*1960*/  DADD R22, R22, R4 ;  /* 0x0000000016167229 */ /* 0x000fe20000000004 */
[----:B0-----:R-:W-:-:S04]  /*1970*/  IMAD.MOV.U32 R4, RZ, RZ, R26 ;  /* 0x000000ffff047224 */ /* 0x001fc800078e001a */
[----:B------:R-:W-:-:S03]  /*1980*/  IMAD.IADD R2, R4, 0x1, -R9 ;  /* 0x0000000104027824 */ /* 0x000fc600078e0a09 */
[----:B------:R-:W-:Y:S02]  /*1990*/  DADD R22, R24, R22 ;  /* 0x0000000018167229 */ /* 0x000fe40000000016 */
[----:B------:R-:W-:-:S06]  /*19a0*/  ISETP.GE.AND P0, PT, R2, 0x1400, PT ;  /* 0x000014000200780c */ /* 0x000fcc0003f06270 */
[----:B------:R-:W-:-:S07]  /*19b0*/  DADD R2, R10, R22 ;  /* 0x000000000a027229 */ /* 0x000fce0000000016 */
[----:B------:R-:W-:Y:S05]  /*19c0*/  @!P0 BRA `(.L_x_228) ;  /* 0x0000000800348947 */ /* 0x000fea0003800000 */
[----:B------:R-:W-:-:S05]  /*19d0*/  VIADD R9, R9, 0x1400 ;  /* 0x0000140009097836 */ /* 0x000fca0000000000 */
[----:B------:R-:W-:-:S13]  /*19e0*/  ISETP.GT.AND P0, PT, R9, R8, PT ;  /* 0x000000080900720c */ /* 0x000fda0003f04270 */
[----:B------:R-:W-:Y:S05]  /*19f0*/  @!P0 BRA `(.L_x_229) ;  /* 0xfffffffc00a08947 */ /* 0x000fea000383ffff */
.L_x_227:
[----:B------:R-:W-:-:S13]  /*1a00*/  ISETP.GE.AND P0, PT, R9, R4, PT ;  /* 0x000000040900720c */ /* 0x000fda0003f06270 */
[----:B------:R-:W-:Y:S05]  /*1a10*/  @P0 BRA `(.L_x_228) ;  /* 0x0000000800200947 */ /* 0x000fea0003800000 */
[----:B------:R-:W-:Y:S01]  /*1a20*/  IMAD.IADD R39, R4, 0x1, -R9 ;  /* 0x0000000104277824 */ /* 0x000fe200078e0a09 */
[----:B------:R-:W-:Y:S04]  /*1a30*/  BSSY.RECONVERGENT B1, `(.L_x_228) ;  /* 0x0000086000017945 */ /* 0x000fe80003800200 */
[----:B------:R-:W-:-:S13]  /*1a40*/  ISETP.GE.AND P0, PT, R0, R39, PT ;  /* 0x000000270000720c */ /* 0x000fda0003f06270 */
[----:B------:R-:W-:Y:S05]  /*1a50*/  @P0 BRA `(.L_x_230) ;  /* 0x00000008000c0947 */ /* 0x000fea0003800000 */
[----:B------:R-:W-:Y:S01]  /*1a60*/  LOP3.LUT R5, RZ, R0, RZ, 0x33, !PT ;  /* 0x00000000ff057212 */ /* 0x000fe200078e33ff */
[----:B------:R-:W-:Y:S01]  /*1a70*/  BSSY.RECONVERGENT B2, `(.L_x_231) ;  /* 0x0000017000027945 */ /* 0x000fe20003800200 */
[----:B------:R-:W-:Y:S02]  /*1a80*/  IMAD.MOV.U32 R38, RZ, RZ, R0 ;  /* 0x000000ffff267224 */ /* 0x000fe400078e0000 */
[----:B------:R-:W-:-:S04]  /*1a90*/  IADD3 R5, PT, PT, -R9, R4, R5 ;  /* 0x0000000409057210 */ /* 0x000fc80007ffe105 */
[C---:B------:R-:W-:Y:S01]  /*1aa0*/  ISETP.GE.U32.AND P1, PT, R5.reuse, 0x780, PT ;  /* 0x000007800500780c */ /* 0x040fe20003f26070 */
[----:B------:R-:W-:-:S05]  /*1ab0*/  IMAD.HI.U32 R4, R5, -0x33333333, RZ ;  /* 0xcccccccd05047827 */ /* 0x000fca00078e00ff */
[----:B------:R-:W-:-:S04]  /*1ac0*/  SHF.R.U32.HI R4, RZ, 0x9, R4 ;  /* 0x00000009ff047819 */ /* 0x000fc80000011604 */
[----:B------:R-:W-:-:S04]  /*1ad0*/  LOP3.LUT R6, R4, 0x3, RZ, 0xc0, !PT ;  /* 0x0000000304067812 */ /* 0x000fc800078ec0ff */
[----:B------:R-:W-:-:S13]  /*1ae0*/  ISETP.NE.AND P0, PT, R6, 0x3, PT ;  /* 0x000000030600780c */ /* 0x000fda0003f05270 */
[----:B------:R-:W-:Y:S05]  /*1af0*/  @!P0 BRA `(.L_x_232) ;  /* 0x0000000000388947 */ /* 0x000fea0003800000 */
[----:B------:R-:W0:Y:S01]  /*1b00*/  LDC.64 R6, c[0x0][0x380] ;  /* 0x0000e000ff067b82 */ /* 0x000e220000000a00 */
[----:B------:R-:W-:Y:S02]  /*1b10*/  VIADD R4, R4, 0x1 ;  /* 0x0000000104047836 */ /* 0x000fe40000000000 */
[----:B------:R-:W-:Y:S02]  /*1b20*/  IMAD.IADD R11, R0, 0x1, R9 ;  /* 0x00000001000b7824 */ /* 0x000fe400078e0209 */
[----:B------:R-:W-:Y:S01]  /*1b30*/  IMAD.MOV.U32 R38, RZ, RZ, R0 ;  /* 0x000000ffff267224 */ /* 0x000fe200078e0000 */
[----:B------:R-:W-:-:S05]  /*1b40*/  LOP3.LUT R4, R4, 0x3, RZ, 0xc0, !PT ;  /* 0x0000000304047812 */ /* 0x000fca00078ec0ff */
[----:B------:R-:W-:-:S07]  /*1b50*/  IMAD.MOV R8, RZ, RZ, -R4 ;  /* 0x000000ffff087224 */ /* 0x000fce00078e0a04 */
.L_x_233:
[----:B0-----:R-:W-:-:S06]  /*1b60*/  IMAD.WIDE.U32 R4, R11, 0x8, R6 ;  /* 0x000000080b047825 */ /* 0x001fcc00078e0006 */
[----:B------:R-:W2:Y:S01]  /*1b70*/  LDG.E.64.CONSTANT R4, desc[UR6][R4.64] ;  /* 0x0000000604047981 */ /* 0x000ea2000c1e9b00 */
[----:B------:R-:W-:Y:S02]  /*1b80*/  VIADD R8, R8, 0x1 ;  /* 0x0000000108087836 */ /* 0x000fe40000000000 */
[----:B------:R-:W-:Y:S02]  /*1b90*/  VIADD R38, R38, 0x280 ;  /* 0x0000028026267836 */ /* 0x000fe40000000000 */
[----:B------:R-:W-:Y:S01]  /*1ba0*/  VIADD R11, R11, 0x280 ;  /* 0x000002800b0b7836 */ /* 0x000fe20000000000 */
[----:B------:R-:W-:Y:S01]  /*1bb0*/  ISETP.NE.AND P0, PT, R8, RZ, PT ;  /* 0x000000ff0800720c */ /* 0x000fe20003f05270 */
[----:B--2---:R-:W-:-:S12]  /*1bc0*/  DADD R2, R4, R2 ;  /* 0x0000000004027229 */ /* 0x004fd80000000002 */
[----:B------:R-:W-:Y:S05]  /*1bd0*/  @P0 BRA `(.L_x_233) ;  /* 0xfffffffc00e00947 */ /* 0x000fea000383ffff */
.L_x_232:
[----:B------:R-:W-:Y:S05]  /*1be0*/  BSYNC.RECONVERGENT B2 ;  /* 0x0000000000027941 */ /* 0x000fea0003800200 */
.L_x_231:
[----:B------:R-:W-:Y:S05]  /*1bf0*/  @!P1 BRA `(.L_x_230) ;  /* 0x0000000400a49947 */ /* 0x000fea0003800000 */
[----:B------:R-:W0:Y:S01]  /*1c00*/  LDCU.64 UR4, c[0x0][0x380] ;  /* 0x00007000ff0477ac */ /* 0x000e220008000a00 */
[----:B------:R-:W-:Y:S01]  /*1c10*/  IMAD.IADD R7, R39, 0x1, -R38 ;  /* 0x0000000127077824 */ /* 0x000fe200078e0a26 */
[C---:B------:R-:W-:Y:S01]  /*1c20*/  IADD3 R5, P0, PT, R38.reuse, R9, RZ ;  /* 0x0000000926057210 */ /* 0x040fe20007f1e0ff */
[----:B------:R-:W-:Y:S01]  /*1c30*/  BSSY.RECONVERGENT B2, `(.L_x_234) ;  /* 0x000003a000027945 */ /* 0x000fe20003800200 */
[----:B------:R-:W-:Y:S02]  /*1c40*/  IMAD.IADD R40, R38, 0x1, R9 ;  /* 0x0000000126287824 */ /* 0x000fe400078e0209 */
        /* <DEDUP_REMOVED lines=10> */
.L_x_236:
[----:B------:R-:W0:Y:S01]  /*1cf0*/  LDC.64 R30, c[0x0][0x380] ;  /* 0x0000e000ff1e7b82 */ /* 0x000e220000000a00 */
[----:B------:R-:W2:Y:S04]  /*1d00*/  LDG.E.64.CONSTANT R8, desc[UR6][R4.64+-0x1400] ;  /* 0xffec000604087981 */ /* 0x000ea8000c1e9b00 */
[----:B------:R-:W3:Y:S01]  /*1d10*/  LDG.E.64.CONSTANT R10, desc[UR6][R4.64] ;  /* 0x00000006040a7981 */ /* 0x000ee2000c1e9b00 */
[----:B------:R-:W-:-:S03]  /*1d20*/  VIADD R15, R40, 0xa00 ;  /* 0x00000a00280f7836 */ /* 0x000fc60000000000 */
[----:B------:R-:W4:Y:S04]  /*1d30*/  LDG.E.64.CONSTANT R12, desc[UR6][R4.64+0x1400] ;  /* 0x00140006040c7981 */ /* 0x000f28000c1e9b00 */
[----:B------:R-:W5:Y:S04]  /*1d40*/  LDG.E.64.CONSTANT R16, desc[UR6][R4.64+0x3c00] ;  /* 0x003c000604107981 */ /* 0x000f68000c1e9b00 */
[----:B------:R-:W5:Y:S01]  /*1d50*/  LDG.E.64.CONSTANT R18, desc[UR6][R4.64+0x5000] ;  /* 0x0050000604127981 */ /* 0x000f62000c1e9b00 */
[----:B------:R-:W-:-:S03]  /*1d60*/  VIADD R23, R40, 0x1400 ;  /* 0x0000140028177836 */ /* 0x000fc60000000000 */
[----:B------:R-:W5:Y:S01]  /*1d70*/  LDG.E.64.CONSTANT R20, desc[UR6][R4.64+0x6400] ;  /* 0x0064000604147981 */ /* 0x000f62000c1e9b00 */
[----:B0-----:R-:W-:-:S03]  /*1d80*/  IMAD.WIDE.U32 R6, R40, 0x8, R30 ;  /* 0x0000000828067825 */ /* 0x001fc600078e001e */
[----:B------:R-:W5:Y:S04]  /*1d90*/  LDG.E.64.CONSTANT R24, desc[UR6][R4.64+0x8c00] ;  /* 0x008c000604187981 */ /* 0x000f68000c1e9b00 */
[----:B------:R-:W5:Y:S04]  /*1da0*/  LDG.E.64.CONSTANT R26, desc[UR6][R4.64+0xa000] ;  /* 0x00a00006041a7981 */ /* 0x000f68000c1e9b00 */
[----:B------:R-:W2:Y:S01]  /*1db0*/  LDG.E.64.CONSTANT R6, desc[UR6][R6.64] ;  /* 0x0000000606067981 */ /* 0x000ea2000c1e9b00 */
[----:B------:R-:W-:-:S03]  /*1dc0*/  IMAD.WIDE.U32 R14, R15, 0x8, R30 ;  /* 0x000000080f0e7825 */ /* 0x000fc600078e001e */
[----:B------:R-:W5:Y:S04]  /*1dd0*/  LDG.E.64.CONSTANT R28, desc[UR6][R4.64+0xb400] ;  /* 0x00b40006041c7981 */ /* 0x000f68000c1e9b00 */
[----:B------:R-:W5:Y:S01]  /*1de0*/  LDG.E.64.CONSTANT R14, desc[UR6][R14.64] ;  /* 0x000000060e0e7981 */ /* 0x000f62000c1e9b00 */
[----:B------:R-:W-:-:S03]  /*1df0*/  IMAD.WIDE.U32 R22, R23, 0x8, R30 ;  /* 0x0000000817167825 */ /* 0x000fc600078e001e */
[----:B------:R-:W5:Y:S04]  /*1e00*/  LDG.E.64.CONSTANT R34, desc[UR6][R4.64+0xf000] ;  /* 0x00f0000604227981 */ /* 0x000f68000c1e9b00 */
[----:B------:R-:W5:Y:S01]  /*1e10*/  LDG.E.64.CONSTANT R22, desc[UR6][R22.64] ;  /* 0x0000000616167981 */ /* 0x000f62000c1e9b00 */
[----:B------:R-:W-:-:S03]  /*1e20*/  VIADD R33, R40, 0x1e00 ;  /* 0x00001e0028217836 */ /* 0x000fc60000000000 */
[----:B------:R-:W5:Y:S01]  /*1e30*/  LDG.E.64.CONSTANT R36, desc[UR6][R4.64+0x10400] ;  /* 0x0104000604247981 */ /* 0x000f62000c1e9b00 */
[----:B------:R-:W-:-:S03]  /*1e40*/  IMAD.WIDE.U32 R30, R33, 0x8, R30 ;  /* 0x00000008211e7825 */ /* 0x000fc600078e001e */
[----:B------:R0:W5:Y:S04]  /*1e50*/  LDG.E.64.CONSTANT R32, desc[UR6][R4.64+0xdc00] ;  /* 0x00dc000604207981 */ /* 0x000168000c1e9b00 */
[----:B------:R-:W5:Y:S01]  /*1e60*/  LDG.E.64.CONSTANT R30, desc[UR6][R30.64] ;  /* 0x000000061e1e7981 */ /* 0x000f62000c1e9b00 */
[----:B------:R-:W-:-:S05]  /*1e70*/  VIADD R38, R38, 0x2800 ;  /* 0x0000280026267836 */ /* 0x000fca0000000000 */
[----:B------:R-:W-:Y:S02]  /*1e80*/  ISETP.GE.AND P1, PT, R38, R41, PT ;  /* 0x000000292600720c */ /* 0x000fe40003f26270 */
[----:B0-----:R-:W-:Y:S01]  /*1e90*/  IADD3 R4, P2, PT, R4, 0x14000, RZ ;  /* 0x0001400004047810 */ /* 0x001fe20007f5e0ff */
[----:B------:R-:W-:-:S04]  /*1ea0*/  VIADD R40, R40, 0x2800 ;  /* 0x0000280028287836 */ /* 0x000fc80000000000 */
[----:B------:R-:W-:Y:S01]  /*1eb0*/  IMAD.X R5, RZ, RZ, R5, P2 ;  /* 0x000000ffff057224 */ /* 0x000fe200010e0605 */
[----:B--2---:R-:W-:-:S08]  /*1ec0*/  DADD R6, R6, R2 ;  /* 0x0000000006067229 */ /* 0x004fd00000000002 */
[----:B------:R-:W-:-:S08]  /*1ed0*/  DADD R6, R6, R8 ;  /* 0x0000000006067229 */ /* 0x000fd00000000008 */
        /* <DEDUP_REMOVED lines=15> */
.L_x_235:
[----:B------:R-:W-:Y:S05]  /*1fd0*/  BSYNC.RECONVERGENT B2 ;  /* 0x0000000000027941 */ /* 0x000fea0003800200 */
.L_x_234:
[----:B------:R-:W-:Y:S01]  /*1fe0*/  IMAD.IADD R6, R39, 0x1, -R38 ;  /* 0x0000000127067824 */ /* 0x000fe200078e0a26 */
[----:B------:R-:W-:Y:S04]  /*1ff0*/  BSSY.RECONVERGENT B2, `(.L_x_237) ;  /* 0x000001d000027945 */ /* 0x000fe80003800200 */
[----:B------:R-:W-:-:S13]  /*2000*/  ISETP.GT.AND P1, PT, R6, 0xa00, PT ;  /* 0x00000a000600780c */ /* 0x000fda0003f24270 */
[----:B------:R-:W-:Y:S05]  /*2010*/  @!P1 BRA `(.L_x_238) ;  /* 0x0000000000689947 */ /* 0x000fea0003800000 */
[----:B------:R-:W0:Y:S01]  /*2020*/  LDC.64 R14, c[0x0][0x380] ;  /* 0x0000e000ff0e7b82 */ /* 0x000e220000000a00 */
[----:B------:R-:W2:Y:S04]  /*2030*/  LDG.E.64.CONSTANT R8, desc[UR6][R4.64+-0x1400] ;  /* 0xffec000604087981 */ /* 0x000ea8000c1e9b00 */
[----:B------:R-:W3:Y:S01]  /*2040*/  LDG.E.64.CONSTANT R10, desc[UR6][R4.64] ;  /* 0x00000006040a7981 */ /* 0x000ee2000c1e9b00 */
[----:B------:R-:W-:-:S03]  /*2050*/  VIADD R17, R40, 0xa00 ;  /* 0x00000a0028117836 */ /* 0x000fc60000000000 */
[----:B------:R-:W4:Y:S04]  /*2060*/  LDG.E.64.CONSTANT R12, desc[UR6][R4.64+0x1400] ;  /* 0x00140006040c7981 */ /* 0x000f28000c1e9b00 */
[----:B------:R-:W5:Y:S04]  /*2070*/  LDG.E.64.CONSTANT R18, desc[UR6][R4.64+0x5000] ;  /* 0x0050000604127981 */ /* 0x000f68000c1e9b00 */
[----:B------:R1:W5:Y:S01]  /*2080*/  LDG.E.64.CONSTANT R20, desc[UR6][R4.64+0x6400] ;  /* 0x0064000604147981 */ /* 0x000362000c1e9b00 */
[----:B0-----:R-:W-:-:S06]  /*2090*/  IMAD.WIDE.U32 R6, R40, 0x8, R14 ;  /* 0x0000000828067825 */ /* 0x001fcc00078e000e */
[----:B------:R-:W2:Y:S01]  /*20a0*/  LDG.E.64.CONSTANT R6, desc[UR6][R6.64] ;  /* 0x0000000606067981 */ /* 0x000ea2000c1e9b00 */
[----:B------:R-:W-:-:S03]  /*20b0*/  IMAD.WIDE.U32 R14, R17, 0x8, R14 ;  /* 0x00000008110e7825 */ /* 0x000fc600078e000e */
[----:B------:R-:W5:Y:S04]  /*20c0*/  LDG.E.64.CONSTANT R16, desc[UR6][R4.64+0x3c00] ;  /* 0x003c000604107981 */ /* 0x000f68000c1e9b00 */
[----:B------:R-:W5:Y:S01]  /*20d0*/  LDG.E.64.CONSTANT R14, desc[UR6][R14.64] ;  /* 0x000000060e0e7981 */ /* 0x000f62000c1e9b00 */
[----:B------:R-:W-:Y:S01]  /*20e0*/  PLOP3.LUT P0, PT, PT, PT, PT, 0x8, 0x80 ;  /* 0x000000000080781c */ /* 0x000fe20003f0e170 */
[----:B------:R-:W-:Y:S02]  /*20f0*/  VIADD R38, R38, 0x1400 ;  /* 0x0000140026267836 */ /* 0x000fe40000000000 */
[----:B------:R-:W-:Y:S01]  /*2100*/  VIADD R40, R40, 0x1400 ;  /* 0x0000140028287836 */ /* 0x000fe20000000000 */
[----:B--2---:R-:W-:-:S08]  /*2110*/  DADD R2, R2, R6 ;  /* 0x0000000002027229 */ /* 0x004fd00000000006 */
[----:B------:R-:W-:-:S08]  /*2120*/  DADD R2, R2, R8 ;  /* 0x0000000002027229 */ /* 0x000fd00000000008 */
[----:B---3--:R-:W-:-:S08]  /*2130*/  DADD R2, R2, R10 ;  /* 0x0000000002027229 */ /* 0x008fd0000000000a */
[----:B----4-:R-:W-:-:S08]  /*2140*/  DADD R2, R2, R12 ;  /* 0x0000000002027229 */ /* 0x010fd0000000000c */
[----:B-----5:R-:W-:-:S08]  /*2150*/  DADD R2, R2, R14 ;  /* 0x0000000002027229 */ /* 0x020fd0000000000e */
[----:B------:R-:W-:Y:S01]  /*2160*/  DADD R2, R2, R16 ;  /* 0x0000000002027229 */ /* 0x000fe20000000010 */
[----:B------:R-:W-:-:S07]  /*2170*/  IADD3 R6, P1, PT, R4, 0xa000, RZ ;  /* 0x0000a00004067810 */ /* 0x000fce0007f3e0ff */
[----:B------:R-:W-:Y:S01]  /*2180*/  DADD R2, R2, R18 ;  /* 0x0000000002027229 */ /* 0x000fe20000000012 */
[----:B-1----:R-:W-:Y:S02]  /*2190*/  IMAD.X R5, RZ, RZ, R5, P1 ;  /* 0x000000ffff057224 */ /* 0x002fe400008e0605 */
[----:B------:R-:W-:-:S05]  /*21a0*/  IMAD.MOV.U32 R4, RZ, RZ, R6 ;  /* 0x000000ffff047224 */ /* 0x000fca00078e0006 */
[----:B------:R-:W-:-:S11]  /*21b0*/  DADD R2, R2, R20 ;  /* 0x0000000002027229 */ /* 0x000fd60000000014 */
.L_x_238:
[----:B------:R-:W-:Y:S05]  /*21c0*/  BSYNC.RECONVERGENT B2 ;  /* 0x0000000000027941 */ /* 0x000fea0003800200 */
.L_x_237:
[----:B------:R-:W-:-:S13]  /*21d0*/  ISETP.LT.OR P0, PT, R38, R39, P0 ;  /* 0x000000272600720c */ /* 0x000fda0000701670 */
[----:B------:R-:W-:Y:S05]  /*21e0*/  @!P0 BRA `(.L_x_230) ;  /* 0x0000000000288947 */ /* 0x000fea0003800000 */
[----:B------:R-:W0:Y:S01]  /*21f0*/  LDC.64 R6, c[0x0][0x380] ;  /* 0x0000e000ff067b82 */ /* 0x000e220000000a00 */
[----:B------:R-:W2:Y:S04]  /*2200*/  LDG.E.64.CONSTANT R8, desc[UR6][R4.64] ;  /* 0x0000000604087981 */ /* 0x000ea8000c1e9b00 */
[----:B------:R-:W3:Y:S01]  /*2210*/  LDG.E.64.CONSTANT R10, desc[UR6][R4.64+0x1400] ;  /* 0x00140006040a7981 */ /* 0x000ee2000c1e9b00 */
[----:B0-----:R-:W-:-:S03]  /*2220*/  IMAD.WIDE.U32 R40, R40, 0x8, R6 ;  /* 0x0000000828287825 */ /* 0x001fc600078e0006 */
[----:B------:R-:W4:Y:S04]  /*2230*/  LDG.E.64.CONSTANT R6, desc[UR6][R4.64+-0x1400] ;  /* 0xffec000604067981 */ /* 0x000f28000c1e9b00 */
[----:B------:R-:W5:Y:S02]  /*2240*/  LDG.E.64.CONSTANT R40, desc[UR6][R40.64] ;  /* 0x0000000628287981 */ /* 0x000f64000c1e9b00 */
[----:B-----5:R-:W-:-:S08]  /*2250*/  DADD R2, R2, R40 ;  /* 0x0000000002027229 */ /* 0x020fd00000000028 */
[----:B----4-:R-:W-:-:S08]  /*2260*/  DADD R2, R2, R6 ;  /* 0x0000000002027229 */ /* 0x010fd00000000006 */
[----:B--2---:R-:W-:-:S08]  /*2270*/  DADD R2, R2, R8 ;  /* 0x0000000002027229 */ /* 0x004fd00000000008 */
[----:B---3--:R-:W-:-:S11]  /*2280*/  DADD R2, R2, R10 ;  /* 0x0000000002027229 */ /* 0x008fd6000000000a */
.L_x_230:
[----:B------:R-:W-:Y:S05]  /*2290*/  BSYNC.RECONVERGENT B1 ;  /* 0x0000000000017941 */ /* 0x000fea0003800200 */
.L_x_228:
        /* <DEDUP_REMOVED lines=49> */
[----:B------:R-:W-:Y:S05]  /*25b0*/  LDS.128 R12, [UR4+0x60] ;  /* 0x00006004ff0c7984 */ /* 0x000fea0008000c00 */
[----:B------:R-:W-:Y:S02]  /*25c0*/  DADD R2, R8, R10 ;  /* 0x0000000008027229 */ /* 0x000fe4000000000a */
[----:B------:R-:W1:Y:S06]  /*25d0*/  LDS.128 R8, [UR4+0x50] ;  /* 0x00005004ff087984 */ /* 0x000e6c0008000c00 */
[----:B--2---:R-:W-:-:S08]  /*25e0*/  DADD R2, R2, R16 ;  /* 0x0000000002027229 */ /* 0x004fd00000000010 */
[----:B------:R-:W-:-:S08]  /*25f0*/  DADD R2, R2, R18 ;  /* 0x0000000002027229 */ /* 0x000fd00000000012 */
[----:B0-----:R-:W-:-:S08]  /*2600*/  DADD R2, R2, R4 ;  /* 0x0000000002027229 */ /* 0x001fd00000000004 */
[----:B------:R-:W-:Y:S01]  /*2610*/  DADD R2, R2, R6 ;  /* 0x0000000002027229 */ /* 0x000fe20000000006 */
[----:B------:R-:W0:Y:S07]  /*2620*/  LDS.128 R4, [UR4+0x70] ;  /* 0x00007004ff047984 */ /* 0x000e2e0008000c00 */
[----:B-1----:R-:W-:-:S08]  /*2630*/  DADD R2, R2, R8 ;  /* 0x0000000002027229 */ /* 0x002fd00000000008 */
[----:B------:R-:W-:Y:S01]  /*2640*/  DADD R2, R2, R10 ;  /* 0x0000000002027229 */ /* 0x000fe2000000000a */
[----:B------:R-:W1:Y:S07]  /*2650*/  LDS.128 R8, [UR4+0x80] ;  /* 0x00008004ff087984 */ /* 0x000e6e0008000c00 */
[----:B------:R-:W-:-:S08]  /*2660*/  DADD R2, R2, R12 ;  /* 0x0000000002027229 */ /* 0x000fd0000000000c */
        /* <DEDUP_REMOVED lines=12> */
[----:B-1----:R-:W-:-:S11]  /*2730*/  DADD R12, R2, R8 ;  /* 0x00000000020c7229 */ /* 0x002fd60000000008 */
.L_x_226:
[----:B------:R-:W-:Y:S05]  /*2740*/  BSYNC.RECONVERGENT B0 ;  /* 0x0000000000007941 */ /* 0x000fea0003800200 */
.L_x_211:
[----:B------:R-:W-:Y:S05]  /*2750*/  @P0 EXIT ;  /* 0x000000000000094d */ /* 0x000fea0003800000 */
[----:B------:R-:W1:Y:S01]  /*2760*/  LDCU.64 UR4, c[0x0][0x398] ;  /* 0x00007300ff0477ac */ /* 0x000e620008000a00 */
[----:B0-----:R-:W0:Y:S01]  /*2770*/  LDC.64 R2, c[0x0][0x388] ;  /* 0x0000e200ff027b82 */ /* 0x001e220000000a00 */
[----:B-1----:R-:W-:-:S07]  /*2780*/  DADD R12, R12, UR4 ;  /* 0x000000040c0c7e29 */ /* 0x002fce0008000000 */
[----:B0-----:R-:W-:Y:S01]  /*2790*/  STG.E.64 desc[UR6][R2.64], R12 ;  /* 0x0000000c02007986 */ /* 0x001fe2000c101b06 */
[----:B------:R-:W-:Y:S05]  /*27a0*/  EXIT ;  /* 0x000000000000794d */ /* 0x000fea0003800000 */
.L_x_239:
        /* <DEDUP_REMOVED lines=13> */
.L_x_438:


//--------------------- .text._ZN3cub18CUB_300001_SM_10006detail6reduce18DeviceReduceKernelINS2_10policy_hubIdjN4cuda3std3__44plusIdEEE10Policy1000EN6thrust24THRUST_300001_SM_1000_NS6detail15normal_iteratorINSD_10device_ptrIfEEEEjS9_dNS7_10__identityEEEvT0_PT3_T1_NS0_13GridEvenShareISN_EET2_T4_ --------------------------
	.section	.text._ZN3cub18CUB_300001_SM_10006detail6reduce18DeviceReduceKernelINS2_10policy_hubIdjN4cuda3std3__44plusIdEEE10Policy1000EN6thrust24THRUST_300001_SM_1000_NS6detail15normal_iteratorINSD_10device_ptrIfEEEEjS9_dNS7_10__identityEEEvT0_PT3_T1_NS0_13GridEvenShareISN_EET2_T4_,"ax",@progbits
	.align	128
        .global         _ZN3cub18CUB_300001_SM_10006detail6reduce18DeviceReduceKernelINS2_10policy_hubIdjN4cuda3std3__44plusIdEEE10Policy1000EN6thrust24THRUST_300001_SM_1000_NS6detail15normal_iteratorINSD_10device_ptrIfEEEEjS9_dNS7_10__identityEEEvT0_PT3_T1_NS0_13GridEvenShareISN_EET2_T4_
        .type           _ZN3cub18CUB_300001_SM_10006detail6reduce18DeviceReduceKernelINS2_10policy_hubIdjN4cuda3std3__44plusIdEEE10Policy1000EN6thrust24THRUST_300001_SM_1000_NS6detail15normal_iteratorINSD_10device_ptrIfEEEEjS9_dNS7_10__identityEEEvT0_PT3_T1_NS0_13GridEvenShareISN_EET2_T4_,@function
        .size           _ZN3cub18CUB_300001_SM_10006detail6reduce18DeviceReduceKernelINS2_10policy_hubIdjN4cuda3std3__44plusIdEEE10Policy1000EN6thrust24THRUST_300001_SM_1000_NS6detail15normal_iteratorINSD_10device_ptrIfEEEEjS9_dNS7_10__identityEEEvT0_PT3_T1_NS0_13GridEvenShareISN_EET2_T4_,(.L_x_439 - _ZN3cub18CUB_300001_SM_10006detail6reduce18DeviceReduceKernelINS2_10policy_hubIdjN4cuda3std3__44plusIdEEE10Policy1000EN6thrust24THRUST_300001_SM_1000_NS6detail15normal_iteratorINSD_10device_ptrIfEEEEjS9_dNS7_10__identityEEEvT0_PT3_T1_NS0_13GridEvenShareISN_EET2_T4_)
        .other          _ZN3cub18CUB_300001_SM_10006detail6reduce18DeviceReduceKernelINS2_10policy_hubIdjN4cuda3std3__44plusIdEEE10Policy1000EN6thrust24THRUST_300001_SM_1000_NS6detail15normal_iteratorINSD_10device_ptrIfEEEEjS9_dNS7_10__identityEEEvT0_PT3_T1_NS0_13GridEvenShareISN_EET2_T4_,@"STO_CUDA_ENTRY STV_DEFAULT"
_ZN3cub18CUB_300001_SM_10006detail6reduce18DeviceReduceKernelINS2_10policy_hubIdjN4cuda3std3__44plusIdEEE10Policy1000EN6thrust24THRUST_300001_SM_1000_NS6detail15normal_iteratorINSD_10device_ptrIfEEEEjS9_dNS7_10__identityEEEvT0_PT3_T1_NS0_13GridEvenShareISN_EET2_T4_:
.text._ZN3cub18CUB_300001_SM_10006detail6reduce18DeviceReduceKernelINS2_10policy_hubIdjN4cuda3std3__44plusIdEEE10Policy1000EN6thrust24THRUST_300001_SM_1000_NS6detail15normal_iteratorINSD_10device_ptrIfEEEEjS9_dNS7_10__identityEEEvT0_PT3_T1_NS0_13GridEvenShareISN_EET2_T4_:
        /* <DEDUP_REMOVED lines=23> */
.L_x_243:
[----:B------:R-:W-:Y:S05]  /*0170*/  BSYNC.RECONVERGENT B1 ;  /* 0x0000000000017941 */ /* 0x000fea0003800200 */
.L_x_242:
        /* <DEDUP_REMOVED lines=11> */
[----:B------:R-:W2:Y:S01]  /*0230*/  LDC.64 R12, c[0x0][0x380] ;  /* 0x0000e000ff0c7b82 */ /* 0x000ea20000000a00 */
[----:B------:R-:W-:Y:S01]  /*0240*/  LOP3.LUT R8, R4, 0xfffff0, RZ, 0xc0, !PT ;  /* 0x00fffff004087812 */ /* 0x000fe200078ec0ff */
[----:B------:R-:W-:Y:S01]  /*0250*/  BSSY.RECONVERGENT B3, `(.L_x_248) ;  /* 0x0000058000037945 */ /* 0x000fe20003800200 */
[C---:B------:R-:W-:Y:S02]  /*0260*/  VIADD R3, R9.reuse, 0x1400 ;  /* 0x0000140009037836 */ /* 0x040fe40000000000 */
[----:B0-----:R-:W-:Y:S02]  /*0270*/  VIADD R6, R9, UR6 ;  /* 0x0000000609067c36 */ /* 0x001fe40008000000 */
[----:B------:R-:W-:-:S07]  /*0280*/  IMAD.MOV R8, RZ, RZ, -R8 ;  /* 0x000000ffff087224 */ /* 0x000fce00078e0a08 */
.L_x_249:
[----:B--2---:R-:W-:-:S05]  /*0290*/  IMAD.WIDE.U32 R14, R6, 0x4, R12 ;  /* 0x00000004060e7825 */ /* 0x004fca00078e000c */
[----:B------:R0:W2:Y:S01]  /*02a0*/  LDG.E R25, desc[UR8][R14.64] ;  /* 0x000000080e197981 */ /* 0x0000a2000c1e1900 */
[----:B------:R-:W-:-:S04]  /*02b0*/  VIADD R17, R6, 0x280 ;  /* 0x0000028006117836 */ /* 0x000fc80000000000 */
[----:B------:R-:W-:-:S05]  /*02c0*/  IMAD.WIDE.U32 R16, R17, 0x4, R12 ;  /* 0x0000000411107825 */ /* 0x000fca00078e000c */
[----:B------:R3:W4:Y:S01]  /*02d0*/  LDG.E R24, desc[UR8][R16.64] ;  /* 0x0000000810187981 */ /* 0x000722000c1e1900 */
[----:B------:R-:W-:-:S04]  /*02e0*/  VIADD R21, R6, 0x500 ;  /* 0x0000050006157836 */ /* 0x000fc80000000000 */
[----:B------:R-:W-:-:S05]  /*02f0*/  IMAD.WIDE.U32 R20, R21, 0x4, R12 ;  /* 0x0000000415147825 */ /* 0x000fca00078e000c */
[----:B------:R-:W5:Y:S01]  /*0300*/  LDG.E R23, desc[UR8][R20.64] ;  /* 0x0000000814177981 */ /* 0x000f62000c1e1900 */
[----:B------:R-:W-:-:S04]  /*0310*/  VIADD R7, R6, 0x780 ;  /* 0x0000078006077836 */ /* 0x000fc80000000000 */
[----:B0-----:R-:W-:-:S05]  /*0320*/  IMAD.WIDE.U32 R14, R7, 0x4, R12 ;  /* 0x00000004070e7825 */ /* 0x001fca00078e000c */
[----:B------:R0:W5:Y:S01]  /*0330*/  LDG.E R9, desc[UR8][R14.64] ;  /* 0x000000080e097981 */ /* 0x000162000c1e1900 */
[C---:B------:R-:W-:Y:S02]  /*0340*/  VIADD R19, R6.reuse, 0xa00 ;  /* 0x00000a0006137836 */ /* 0x040fe40000000000 */
[----:B------:R-:W-:Y:S02]  /*0350*/  VIADD R29, R6, 0xc80 ;  /* 0x00000c80061d7836 */ /* 0x000fe40000000000 */
[----:B------:R-:W-:-:S05]  /*0360*/  IMAD.WIDE.U32 R18, R19, 0x4, R12 ;  /* 0x0000000413127825 */ /* 0x000fca00078e000c */
[----:B------:R1:W5:Y:S01]  /*0370*/  LDG.E R22, desc[UR8][R18.64] ;  /* 0x0000000812167981 */ /* 0x000362000c1e1900 */
[----:B------:R-:W-:-:S04]  /*0380*/  IMAD.WIDE.U32 R28, R29, 0x4, R12 ;  /* 0x000000041d1c7825 */ /* 0x000fc800078e000c */
[C---:B------:R-:W-:Y:S01]  /*0390*/  VIADD R27, R6.reuse, 0xf00 ;  /* 0x00000f00061b7836 */ /* 0x040fe20000000000 */
[----:B------:R1:W5:Y:S01]  /*03a0*/  LDG.E R7, desc[UR8][R28.64] ;  /* 0x000000081c077981 */ /* 0x000362000c1e1900 */
[----:B---3--:R-:W-:Y:S02]  /*03b0*/  VIADD R17, R6, 0x1180 ;  /* 0x0000118006117836 */ /* 0x008fe40000000000 */
[----:B------:R-:W-:-:S05]  /*03c0*/  IMAD.WIDE.U32 R26, R27, 0x4, R12 ;  /* 0x000000041b1a7825 */ /* 0x000fca00078e000c */
[----:B------:R-:W3:Y:S01]  /*03d0*/  LDG.E R21, desc[UR8][R26.64] ;  /* 0x000000081a157981 */ /* 0x000ee2000c1e1900 */
[----:B0-----:R-:W-:-:S04]  /*03e0*/  IMAD.WIDE.U32 R14, R17, 0x4, R12 ;  /* 0x00000004110e7825 */ /* 0x001fc800078e000c */
[C---:B------:R-:W-:Y:S01]  /*03f0*/  VIADD R17, R6.reuse, 0x1400 ;  /* 0x0000140006117836 */ /* 0x040fe20000000000 */
[----:B------:R-:W3:Y:S01]  /*0400*/  LDG.E R20, desc[UR8][R14.64] ;  /* 0x000000080e147981 */ /* 0x000ee2000c1e1900 */
[----:B-1----:R-:W-:Y:S02]  /*0410*/  VIADD R18, R6, 0x1680 ;  /* 0x0000168006127836 */ /* 0x002fe40000000000 */
[----:B------:R-:W-:-:S05]  /*0420*/  IMAD.WIDE.U32 R16, R17, 0x4, R12 ;  /* 0x0000000411107825 */ /* 0x000fca00078e000c */
[----:B------:R0:W3:Y:S01]  /*0430*/  LDG.E R19, desc[UR8][R16.64] ;  /* 0x0000000810137981 */ /* 0x0000e2000c1e1900 */
[----:B------:R-:W-:Y:S02]  /*0440*/  VIADD R29, R6, 0x1900 ;  /* 0x00001900061d7836 */ /* 0x000fe40000000000 */
[----:B0-----:R-:W-:-:S05]  /*0450*/  IMAD.WIDE.U32 R16, R18, 0x4, R12 ;  /* 0x0000000412107825 */ /* 0x001fca00078e000c */
[----:B------:R4:W3:Y:S01]  /*0460*/  LDG.E R18, desc[UR8][R16.64] ;  /* 0x0000000810127981 */ /* 0x0008e2000c1e1900 */
[----:B------:R-:W-:Y:S01]  /*0470*/  VIADD R27, R6, 0x1b80 ;  /* 0x00001b80061b7836 */ /* 0x000fe20000000000 */
[----:B--2---:R-:W0:Y:S08]  /*0480*/  F2F.F64.F32 R14, R25 ;  /* 0x00000019000e7310 */ /* 0x004e300000201800 */
[----:B----4-:R1:W2:Y:S01]  /*0490*/  F2F.F64.F32 R16, R24 ;  /* 0x0000001800107310 */ /* 0x0102a20000201800 */
[----:B0-----:R-:W-:Y:S01]  /*04a0*/  DADD R14, R14, R10 ;  /* 0x000000000e0e7229 */ /* 0x001fe2000000000a */
[----:B------:R-:W-:-:S06]  /*04b0*/  IMAD.WIDE.U32 R10, R29, 0x4, R12 ;  /* 0x000000041d0a7825 */ /* 0x000fcc00078e000c */
[----:B------:R-:W4:Y:S01]  /*04c0*/  LDG.E R11, desc[UR8][R10.64] ;  /* 0x000000080a0b7981 */ /* 0x000f22000c1e1900 */
[----:B-1----:R-:W-:Y:S01]  /*04d0*/  IMAD.WIDE.U32 R24, R27, 0x4, R12 ;  /* 0x000000041b187825 */ /* 0x002fe200078e000c */
[----:B--2---:R-:W-:-:S03]  /*04e0*/  DADD R16, R14, R16 ;  /* 0x000000000e107229 */ /* 0x004fc60000000010 */
[C---:B------:R-:W-:Y:S01]  /*04f0*/  VIADD R27, R6.reuse, 0x1e00 ;  /* 0x00001e00061b7836 */ /* 0x040fe20000000000 */
[----:B-----5:R0:W1:Y:S01]  /*0500*/  F2F.F64.F32 R14, R23 ;  /* 0x00000017000e7310 */ /* 0x0200620000201800 */
[----:B------:R2:W5:Y:S01]  /*0510*/  LDG.E R10, desc[UR8][R24.64] ;  /* 0x00000008180a7981 */ /* 0x000562000c1e1900 */
[----:B------:R-:W-:Y:S02]  /*0520*/  VIADD R29, R6, 0x2080 ;  /* 0x00002080061d7836 */ /* 0x000fe40000000000 */
[----:B--2---:R-:W-:-:S05]  /*0530*/  IMAD.WIDE.U32 R24, R27, 0x4, R12 ;  /* 0x000000041b187825 */ /* 0x004fca00078e000c */
[----:B0-----:R0:W2:Y:S01]  /*0540*/  LDG.E R23, desc[UR8][R24.64] ;  /* 0x0000000818177981 */ /* 0x0010a2000c1e1900 */
[----:B------:R-:W-:Y:S01]  /*0550*/  VIADD R27, R6, 0x2300 ;  /* 0x00002300061b7836 */ /* 0x000fe20000000000 */
[----:B-1----:R-:W-:Y:S01]  /*0560*/  DADD R14, R16, R14 ;  /* 0x00000000100e7229 */ /* 0x002fe2000000000e */
[----:B0-----:R-:W-:-:S06]  /*0570*/  IMAD.WIDE.U32 R24, R29, 0x4, R12 ;  /* 0x000000041d187825 */ /* 0x001fcc00078e000c */
[----:B------:R-:W2:Y:S01]  /*0580*/  LDG.E R24, desc[UR8][R24.64] ;  /* 0x0000000818187981 */ /* 0x000ea2000c1e1900 */
[----:B------:R-:W-:-:S04]  /*0590*/  IMAD.WIDE.U32 R16, R27, 0x4, R12 ;  /* 0x000000041b107825 */ /* 0x000fc800078e000c */
[----:B------:R-:W-:Y:S01]  /*05a0*/  VIADD R27, R6, 0x2580 ;  /* 0x00002580061b7836 */ /* 0x000fe20000000000 */
[----:B------:R0:W2:Y:S03]  /*05b0*/  LDG.E R25, desc[UR8][R16.64] ;  /* 0x0000000810197981 */ /* 0x0000a6000c1e1900 */
[----:B0-----:R-:W-:-:S05]  /*05c0*/  IMAD.WIDE.U32 R16, R27, 0x4, R12 ;  /* 0x000000041b107825 */ /* 0x001fca00078e000c */
[----:B------:R0:W2:Y:S02]  /*05d0*/  LDG.E R26, desc[UR8][R16.64] ;  /* 0x00000008101a7981 */ /* 0x0000a4000c1e1900 */
[----:B0-----:R-:W0:Y:S02]  /*05e0*/  F2F.F64.F32 R16, R9 ;  /* 0x0000000900107310 */ /* 0x001e240000201800 */
[----:B0-----:R-:W-:-:S06]  /*05f0*/  DADD R14, R14, R16 ;  /* 0x000000000e0e7229 */ /* 0x001fcc0000000010 */
[----:B------:R-:W0:Y:S08]  /*0600*/  F2F.F64.F32 R16, R22 ;  /* 0x0000001600107310 */ /* 0x000e300000201800 */
[----:B------:R-:W1:Y:S01]  /*0610*/  F2F.F64.F32 R28, R7 ;  /* 0x00000007001c7310 */ /* 0x000e620000201800 */
[----:B0-----:R-:W-:-:S07]  /*0620*/  DADD R14, R14, R16 ;  /* 0x000000000e0e7229 */ /* 0x001fce0000000010 */
[----:B---3--:R-:W0:Y:S01]  /*0630*/  F2F.F64.F32 R16, R21 ;  /* 0x0000001500107310 */ /* 0x008e220000201800 */
        /* <DEDUP_REMOVED lines=8> */
[----:B------:R-:W-:-:S05]  /*06c0*/  VIADD R8, R8, 0x10 ;  /* 0x0000001008087836 */ /* 0x000fca0000000000 */
[----:B------:R-:W-:Y:S01]  /*06d0*/  ISETP.NE.AND P0, PT, R8, RZ, PT ;  /* 0x000000ff0800720c */ /* 0x000fe20003f05270 */
[----:B------:R-:W-:Y:S02]  /*06e0*/  VIADD R3, R3, 0x2800 ;  /* 0x0000280003037836 */ /* 0x000fe40000000000 */
[----:B------:R-:W-:Y:S01]  /*06f0*/  VIADD R6, R6, 0x2800 ;  /* 0x0000280006067836 */ /* 0x000fe20000000000 */
[----:B----4-:R-:W0:Y:S08]  /*0700*/  F2F.F64.F32 R16, R11 ;  /* 0x0000000b00107310 */ /* 0x010e300000201800 */
[----:B-----5:R-:W1:Y:S01]  /*0710*/  F2F.F64.F32 R10, R10 ;  /* 0x0000000a000a7310 */ /* 0x020e620000201800 */
[----:B0-----:R-:W-:-:S07]  /*0720*/  DADD R14, R14, R16 ;  /* 0x000000000e0e7229 */ /* 0x001fce0000000010 */
[----:B--2---:R-:W0:Y:S01]  /*0730*/  F2F.F64.F32 R16, R23 ;  /* 0x0000001700107310 */ /* 0x004e220000201800 */
        /* <DEDUP_REMOVED lines=9> */
[----:B------:R-:W-:Y:S05]  /*07d0*/  BSYNC.RECONVERGENT B3 ;  /* 0x0000000000037941 */ /* 0x000fea0003800200 */
.L_x_248:
[----:B------:R-:W-:-:S07]  /*07e0*/  VIADD R9, R3, 0xffffec00 ;  /* 0xffffec0003097836 */ /* 0x000fce0000000000 */
.L_x_247:
[----:B------:R-:W-:Y:S05]  /*07f0*/  BSYNC.RECONVERGENT B2 ;  /* 0x0000000000027941 */ /* 0x000fea0003800200 */
.L_x_246:
[----:B------:R-:W-:-:S13]  /*0800*/  ISETP.NE.AND P0, PT, R5, RZ, PT ;  /* 0x000000ff0500720c */ /* 0x000fda0003f05270 */
[----:B------:R-:W-:Y:S05]  /*0810*/  @!P0 BRA `(.L_x_245) ;  /* 0x0000000400648947 */ /* 0x000fea0003800000 */
[----:B------:R-:W-:Y:S01]  /*0820*/  ISETP.GE.U32.AND P0, PT, R5, 0x8, PT ;  /* 0x000000080500780c */ /* 0x000fe20003f06070 */
[----:B------:R-:W-:Y:S01]  /*0830*/  BSSY.RECONVERGENT B2, `(.L_x_250) ;  /* 0x000002e000027945 */ /* 0x000fe20003800200 */
[----:B------:R-:W-:-:S04]  /*0840*/  LOP3.LUT R20, R4, 0x7, RZ, 0xc0, !PT ;  /* 0x0000000704147812 */ /* 0x000fc800078ec0ff */
[----:B------:R-:W-:-:S07]  /*0850*/  ISETP.NE.AND P1, PT, R20, RZ, PT ;  /* 0x000000ff1400720c */ /* 0x000fce0003f25270 */
[----:B------:R-:W-:Y:S06]  /*0860*/  @!P0 BRA `(.L_x_251) ;  /* 0x0000000000a88947 */ /* 0x000fec0003800000 */
[----:B0-----:R-:W0:Y:S01]  /*0870*/  LDC.64 R6, c[0x0][0x380] ;  /* 0x0000e000ff067b82 */ /* 0x001e220000000a00 */
[----:B------:R-:W-:-:S04]  /*0880*/  VIADD R15, R9, UR6 ;  /* 0x00000006090f7c36 */ /* 0x000fc80008000000 */
[C---:B------:R-:W-:Y:S02]  /*0890*/  VIADD R25, R15.reuse, 0x280 ;  /* 0x000002800f197836 */ /* 0x040fe40000000000 */
[C---:B------:R-:W-:Y:S02]  /*08a0*/  VIADD R17, R15.reuse, 0x500 ;  /* 0x000005000f117836 */ /* 0x040fe40000000000 */
[----:B0-----:R-:W-:-:S05]  /*08b0*/  IMAD.WIDE.U32 R12, R15, 0x4, R6 ;  /* 0x000000040f0c7825 */ /* 0x001fca00078e0006 */
[----:B------:R0:W2:Y:S01]  /*08c0*/  LDG.E R19, desc[UR8][R12.64] ;  /* 0x000000080c137981 */ /* 0x0000a2000c1e1900 */
[----:B------:R-:W-:-:S05]  /*08d0*/  IMAD.WIDE.U32 R24, R25, 0x4, R6 ;  /* 0x0000000419187825 */ /* 0x000fca00078e0006 */
[----:B------:R3:W4:Y:S01]  /*08e0*/  LDG.E R14, desc[UR8][R24.64] ;  /* 0x00000008180e7981 */ /* 0x000722000c1e1900 */
[----:B------:R-:W-:-:S04]  /*08f0*/  IMAD.WIDE.U32 R16, R17, 0x4, R6 ;  /* 0x0000000411107825 */ /* 0x000fc800078e0006 */
[C---:B------:R-:W-:Y:S02]  /*0900*/  VIADD R27, R15.reuse, 0x780 ;  /* 0x000007800f1b7836 */ /* 0x040fe40000000000 */
[----:B------:R-:W5:Y:S01]  /*0910*/  LDG.E R16, desc[UR8][R16.64] ;  /* 0x0000000810107981 */ /* 0x000f62000c1e1900 */
[----:B------:R-:W-:Y:S02]  /*0920*/  VIADD R29, R15, 0xa00 ;  /* 0x00000a000f1d7836 */ /* 0x000fe40000000000 */
[----:B------:R-:W-:-:S05]  /*0930*/  IMAD.WIDE.U32 R26, R27, 0x4, R6 ;  /* 0x000000041b1a7825 */ /* 0x000fca00078e0006 */
[----:B------:R-:W5:Y:S01]  /*0940*/  LDG.E R5, desc[UR8][R26.64] ;  /* 0x000000081a057981 */ /* 0x000f62000c1e1900 */
[----:B------:R-:W-:-:S04]  /*0950*/  IMAD.WIDE.U32 R28, R29, 0x4, R6 ;  /* 0x000000041d1c7825 */ /* 0x000fc800078e0006 */
[C---:B------:R-:W-:Y:S01]  /*0960*/  VIADD R23, R15.reuse, 0xc80 ;  /* 0x00000c800f177836 */ /* 0x040fe20000000000 */
[----:B------:R-:W5:Y:S01]  /*0970*/  LDG.E R3, desc[UR8][R28.64] ;  /* 0x000000081c037981 */ /* 0x000f62000c1e1900 */
[----:B0-----:R-:W-:Y:S02]  /*0980*/  VIADD R13, R15, 0xf00 ;  /* 0x00000f000f0d7836 */ /* 0x001fe40000000000 */
[----:B------:R-:W-:-:S05]  /*0990*/  IMAD.WIDE.U32 R22, R23, 0x4, R6 ;  /* 0x0000000417167825 */ /* 0x000fca00078e0006 */
[----:B------:R0:W5:Y:S01]  /*09a0*/  LDG.E R8, desc[UR8][R22.64] ;  /* 0x0000000816087981 */ /* 0x000162000c1e1900 */
[----:B------:R-:W-:-:S04]  /*09b0*/  IMAD.WIDE.U32 R12, R13, 0x4, R6 ;  /* 0x000000040d0c7825 */ /* 0x000fc800078e0006 */
[----:B---3--:R-:W-:Y:S02]  /*09c0*/  VIADD R25, R15, 0x1180 ;  /* 0x000011800f197836 */ /* 0x008fe40000000000 */
[----:B------:R-:W3:Y:S02]  /*09d0*/  LDG.E R12, desc[UR8][R12.64] ;  /* 0x000000080c0c7981 */ /* 0x000ee4000c1e1900 */
[----:B------:R-:W-:-:S05]  /*09e0*/  IMAD.WIDE.U32 R24, R25, 0x4, R6 ;  /* 0x0000000419187825 */ /* 0x000fca00078e0006 */
[----:B------:R-:W3:Y:S01]  /*09f0*/  LDG.E R18, desc[UR8][R24.64] ;  /* 0x0000000818127981 */ /* 0x000ee2000c1e1900 */
[----:B------:R-:W-:Y:S01]  /*0a00*/  VIADD R9, R9, 0x1400 ;  /* 0x0000140009097836 */ /* 0x000fe20000000000 */
[----:B--2---:R-:W1:Y:S08]  /*0a10*/  F2F.F64.F32 R6, R19 ;  /* 0x0000001300067310 */ /* 0x004e700000201800 */
[----:B----4-:R-:W2:Y:S01]  /*0a20*/  F2F.F64.F32 R14, R14 ;  /* 0x0000000e000e7310 */ /* 0x010ea20000201800 */
[----:B-1----:R-:W-:-:S07]  /*0a30*/  DADD R6, R10, R6 ;  /* 0x000000000a067229 */ /* 0x002fce0000000006 */
[----:B-----5:R-:W1:Y:S01]  /*0a40*/  F2F.F64.F32 R16, R16 ;  /* 0x0000001000107310 */ /* 0x020e620000201800 */
[----:B--2---:R-:W-:-:S07]  /*0a50*/  DADD R6, R6, R14 ;  /* 0x0000000006067229 */ /* 0x004fce000000000e */
[----:B------:R-:W2:Y:S01]  /*0a60*/  F2F.F64.F32 R10, R5 ;  /* 0x00000005000a7310 */ /* 0x000ea20000201800 */
[----:B-1----:R-:W-:-:S07]  /*0a70*/  DADD R6, R6, R16 ;  /* 0x0000000006067229 */ /* 0x002fce0000000010 */
[----:B0-----:R-:W0:Y:S01]  /*0a80*/  F2F.F64.F32 R22, R3 ;  /* 0x0000000300167310 */ /* 0x001e220000201800 */
[----:B--2---:R-:W-:-:S07]  /*0a90*/  DADD R6, R6, R10 ;  /* 0x0000000006067229 */ /* 0x004fce000000000a */
[----:B------:R-:W1:Y:S01]  /*0aa0*/  F2F.F64.F32 R10, R8 ;  /* 0x00000008000a7310 */ /* 0x000e620000201800 */
[----:B0-----:R-:W-:-:S07]  /*0ab0*/  DADD R6, R6, R22 ;  /* 0x0000000006067229 */ /* 0x001fce0000000016 */
[----:B---3--:R-:W0:Y:S01]  /*0ac0*/  F2F.F64.F32 R12, R12 ;  /* 0x0000000c000c7310 */ /* 0x008e220000201800 */
[----:B-1----:R-:W-:-:S07]  /*0ad0*/  DADD R6, R6, R10 ;  /* 0x0000000006067229 */ /* 0x002fce000000000a */
[----:B------:R-:W1:Y:S01]  /*0ae0*/  F2F.F64.F32 R18, R18 ;  /* 0x0000001200127310 */ /* 0x000e620000201800 */
[----:B0-----:R-:W-:-:S08]  /*0af0*/  DADD R6, R6, R12 ;  /* 0x0000000006067229 */ /* 0x001fd0000000000c */
[----:B-1----:R-:W-:-:S11]  /*0b00*/  DADD R10, R6, R18 ;  /* 0x00000000060a7229 */ /* 0x002fd60000000012 */
.L_x_251:
[----:B------:R-:W-:Y:S05]  /*0b10*/  BSYNC.RECONVERGENT B2 ;  /* 0x0000000000027941 */ /* 0x000fea0003800200 */
.L_x_250:
[----:B------:R-:W-:Y:S05]  /*0b20*/  @!P1 BRA `(.L_x_245) ;  /* 0x0000000000a09947 */ /* 0x000fea0003800000 */
[----:B------:R-:W-:Y:S01]  /*0b30*/  ISETP.GE.U32.AND P0, PT, R20, 0x4, PT ;  /* 0x000000041400780c */ /* 0x000fe20003f06070 */
[----:B------:R-:W-:Y:S01]  /*0b40*/  BSSY.RECONVERGENT B2, `(.L_x_252) ;  /* 0x000001a000027945 */ /* 0x000fe20003800200 */
[----:B------:R-:W-:-:S04]  /*0b50*/  LOP3.LUT R4, R4, 0x3, RZ, 0xc0, !PT ;  /* 0x0000000304047812 */ /* 0x000fc800078ec0ff */
[----:B------:R-:W-:-:S07]  /*0b60*/  ISETP.NE.AND P1, PT, R4, RZ, PT ;  /* 0x000000ff0400720c */ /* 0x000fce0003f25270 */
[----:B------:R-:W-:Y:S06]  /*0b70*/  @!P0 BRA `(.L_x_253) ;  /* 0x0000000000588947 */ /* 0x000fec0003800000 */
[----:B0-----:R-:W0:Y:S01]  /*0b80*/  LDC.64 R6, c[0x0][0x380] ;  /* 0x0000e000ff067b82 */ /* 0x001e220000000a00 */
[----:B------:R-:W-:-:S05]  /*0b90*/  IADD3 R3, PT, PT, R9, UR6, RZ ;  /* 0x0000000609037c10 */ /* 0x000fca000fffe0ff */
[C---:B------:R-:W-:Y:S02]  /*0ba0*/  VIADD R15, R3.reuse, 0x280 ;  /* 0x00000280030f7836 */ /* 0x040fe40000000000 */
[C---:B------:R-:W-:Y:S02]  /*0bb0*/  VIADD R19, R3.reuse, 0x500 ;  /* 0x0000050003137836 */ /* 0x040fe40000000000 */
[----:B0-----:R-:W-:-:S05]  /*0bc0*/  IMAD.WIDE.U32 R12, R3, 0x4, R6 ;  /* 0x00000004030c7825 */ /* 0x001fca00078e0006 */
[----:B------:R-:W2:Y:S01]  /*0bd0*/  LDG.E R5, desc[UR8][R12.64] ;  /* 0x000000080c057981 */ /* 0x000ea2000c1e1900 */
[----:B------:R-:W-:-:S04]  /*0be0*/  IMAD.WIDE.U32 R14, R15, 0x4, R6 ;  /* 0x000000040f0e7825 */ /* 0x000fc800078e0006 */
[--C-:B------:R-:W-:Y:S02]  /*0bf0*/  IMAD.WIDE.U32 R18, R19, 0x4, R6.reuse ;  /* 0x0000000413127825 */ /* 0x100fe400078e0006 */
[----:B------:R-:W3:Y:S02]  /*0c00*/  LDG.E R14, desc[UR8][R14.64] ;  /* 0x000000080e0e7981 */ /* 0x000ee4000c1e1900 */
[----:B------:R-:W-:Y:S02]  /*0c10*/  VIADD R21, R3, 0x780 ;  /* 0x0000078003157836 */ /* 0x000fe40000000000 */
[----:B------:R-:W4:Y:S02]  /*0c20*/  LDG.E R18, desc[UR8][R18.64] ;  /* 0x0000000812127981 */ /* 0x000f24000c1e1900 */
[----:B------:R-:W-:-:S06]  /*0c30*/  IMAD.WIDE.U32 R20, R21, 0x4, R6 ;  /* 0x0000000415147825 */ /* 0x000fcc00078e0006 */
        /* <DEDUP_REMOVED lines=10> */
.L_x_253:
[----:B------:R-:W-:Y:S05]  /*0ce0*/  BSYNC.RECONVERGENT B2 ;  /* 0x0000000000027941 */ /* 0x000fea0003800200 */
.L_x_252:
[----:B------:R-:W-:Y:S05]  /*0cf0*/  @!P1 BRA `(.L_x_245) ;  /* 0x00000000002c9947 */ /* 0x000fea0003800000 */
[----:B------:R-:W2:Y:S01]  /*0d00*/  LDC.64 R12, c[0x0][0x380] ;  /* 0x0000e000ff0c7b82 */ /* 0x000ea20000000a00 */
[----:B------:R-:W-:Y:S02]  /*0d10*/  VIADD R3, R9, UR6 ;  /* 0x0000000609037c36 */ /* 0x000fe40008000000 */
[----:B------:R-:W-:-:S07]  /*0d20*/  IMAD.MOV R8, RZ, RZ, -R4 ;  /* 0x000000ffff087224 */ /* 0x000fce00078e0a04 */
.L_x_254:
[----:B--2---:R-:W-:-:S06]  /*0d30*/  IMAD.WIDE.U32 R4, R3, 0x4, R12 ;  /* 0x0000000403047825 */ /* 0x004fcc00078e000c */
[----:B------:R-:W0:Y:S01]  /*0d40*/  LDG.E R4, desc[UR8][R4.64] ;  /* 0x0000000804047981 */ /* 0x000e22000c1e1900 */
[----:B------:R-:W-:Y:S02]  /*0d50*/  VIADD R8, R8, 0x1 ;  /* 0x0000000108087836 */ /* 0x000fe40000000000 */
[----:B------:R-:W-:-:S03]  /*0d60*/  VIADD R3, R3, 0x280 ;  /* 0x0000028003037836 */ /* 0x000fc60000000000 */
[----:B------:R-:W-:Y:S01]  /*0d70*/  ISETP.NE.AND P0, PT, R8, RZ, PT ;  /* 0x000000ff0800720c */ /* 0x000fe20003f05270 */
[----:B0-----:R-:W1:Y:S02]  /*0d80*/  F2F.F64.F32 R6, R4 ;  /* 0x0000000400067310 */ /* 0x001e640000201800 */
[----:B-1----:R-:W-:-:S10]  /*0d90*/  DADD R10, R6, R10 ;  /* 0x00000000060a7229 */ /* 0x002fd4000000000a */
[----:B------:R-:W-:Y:S05]  /*0da0*/  @P0 BRA `(.L_x_254) ;  /* 0xfffffffc00e00947 */ /* 0x000fea000383ffff */
.L_x_245:
[----:B------:R-:W-:Y:S05]  /*0db0*/  BSYNC.RECONVERGENT B1 ;  /* 0x0000000000017941 */ /* 0x000fea0003800200 */
.L_x_244:
[----:B------:R-:W-:-:S13]  /*0dc0*/  ISETP.GE.U32.AND P0, PT, R2, 0x280, PT ;  /* 0x000002800200780c */ /* 0x000fda0003f06070 */
        /* <DEDUP_REMOVED lines=76> */
.L_x_255:
[----:B------:R-:W-:-:S05]  /*1290*/  LOP3.LUT R3, R0, 0x3e0, RZ, 0xc0, !PT ;  /* 0x000003e000037812 */ /* 0x000fca00078ec0ff */
[----:B------:R-:W-:Y:S01]  /*12a0*/  VIADD R5, R3, 0x20 ;  /* 0x0000002003057836 */ /* 0x000fe20000000000 */
[----:B------:R-:W-:-:S04]  /*12b0*/  LOP3.LUT R3, RZ, R3, RZ, 0x33, !PT ;  /* 0x00000003ff037212 */ /* 0x000fc800078e33ff */
[----:B------:R-:W-:Y:S01]  /*12c0*/  ISETP.GT.U32.AND P0, PT, R5, R2, PT ;  /* 0x000000020500720c */ /* 0x000fe20003f04070 */
[----:B------:R-:W-:-:S05]  /*12d0*/  IMAD.IADD R3, R2, 0x1, R3 ;  /* 0x0000000102037824 */ /* 0x000fca00078e0203 */
[----:B------:R-:W-:Y:S02]  /*12e0*/  SEL R7, R3, 0x1f, P0 ;  /* 0x0000001f03077807 */ /* 0x000fe40000000000 */
[----:B------:R-:W2:Y:S03]  /*12f0*/  S2R R3, SR_LANEID ;  /* 0x0000000000037919 */ /* 0x000ea60000000000 */
[----:B-1----:R-:W-:Y:S04]  /*1300*/  SHFL.DOWN PT, R4, R10, 0x1, R7 ;  /* 0x082000000a047989 */ /* 0x002fe800000e0007 */
[----:B------:R-:W1:Y:S02]  /*1310*/  SHFL.DOWN PT, R5, R11, 0x1, R7 ;  /* 0x082000000b057989 */ /* 0x000e6400000e0007 */
[----:B-1----:R-:W-:Y:S01]  /*1320*/  DADD R4, R4, R10 ;  /* 0x0000000004047229 */ /* 0x002fe2000000000a */
[C---:B--2---:R-:W-:Y:S01]  /*1330*/  ISETP.GE.AND P0, PT, R3.reuse, R7, PT ;  /* 0x000000070300720c */ /* 0x044fe20003f06270 */
[----:B0-----:R-:W-:-:S08]  /*1340*/  VIADD R6, R3, 0x2 ;  /* 0x0000000203067836 */ /* 0x001fd00000000000 */
        /* <DEDUP_REMOVED lines=14> */
[----:B------:R-:W-:Y:S01]  /*1430*/  VIADD R6, R3, 0x10 ;  /* 0x0000001003067836 */ /* 0x000fe20000000000 */
[----:B0-----:R-:W-:-:S10]  /*1440*/  DADD R4, R4, R12 ;  /* 0x0000000004047229 */ /* 0x001fd4000000000c */
[----:B------:R-:W-:Y:S02]  /*1450*/  FSEL R8, R12, R4, P0 ;  /* 0x000000040c087208 */ /* 0x000fe40000000000 */
[----:B------:R-:W-:Y:S02]  /*1460*/  FSEL R9, R13, R5, P0 ;  /* 0x000000050d097208 */ /* 0x000fe40000000000 */
[----:B------:R-:W-:Y:S01]  /*1470*/  ISETP.NE.AND P0, PT, R3, RZ, PT ;  /* 0x000000ff0300720c */ /* 0x000fe20003f05270 */
[----:B------:R-:W-:Y:S04]  /*1480*/  SHFL.DOWN PT, R4, R8, 0x8, R7 ;  /* 0x0900000008047989 */ /* 0x000fe800000e0007 */
        /* <DEDUP_REMOVED lines=110> */
.L_x_241:
[----:B------:R-:W0:Y:S01]  /*1b70*/  S2R R0, SR_TID.X ;  /* 0x0000000000007919 */ /* 0x000e220000002100 */
[----:B------:R-:W1:Y:S02]  /*1b80*/  LDCU.64 UR14, c[0x0][0x380] ;  /* 0x00007000ff0e77ac */ /* 0x000e640008000a00 */
[----:B-1----:R-:W-:Y:S02]  /*1b90*/  IMAD.U32 R12, RZ, RZ, UR14 ;  /* 0x0000000eff0c7e24 */ /* 0x002fe4000f8e00ff */
[----:B------:R-:W-:Y:S02]  /*1ba0*/  IMAD.U32 R13, RZ, RZ, UR15 ;  /* 0x0000000fff0d7e24 */ /* 0x000fe4000f8e00ff */
[----:B0-----:R-:W-:-:S04]  /*1bb0*/  VIADD R17, R0, UR6 ;  /* 0x0000000600117c36 */ /* 0x001fc80008000000 */
[----:B------:R-:W-:-:S05]  /*1bc0*/  IMAD.WIDE.U32 R16, R17, 0x4, R12 ;  /* 0x0000000411107825 */ /* 0x000fca00078e000c */
        /* <DEDUP_REMOVED lines=8> */
[----:B------:R-:W-:Y:S01]  /*1c50*/  ISETP.GE.U32.AND P0, PT, R2, UR4, PT ;  /* 0x0000000402007c0c */ /* 0x000fe2000bf06070 */
        /* <DEDUP_REMOVED lines=8> */
[----:B0-----:R-:W-:-:S08]  /*1ce0*/  DADD R8, R8, R14 ;  /* 0x0000000008087229 */ /* 0x001fd0000000000e */
[----:B-1----:R-:W-:Y:S02]  /*1cf0*/  DADD R10, R10, R8 ;  /* 0x000000000a0a7229 */ /* 0x002fe40000000008 */
[----:B------:R-:W0:Y:S06]  /*1d00*/  F2F.F64.F32 R8, R5 ;  /* 0x0000000500087310 */ /* 0x000e2c0000201800 */
[----:B------:R-:W-:Y:S02]  /*1d10*/  DADD R14, R6, R10 ;  /* 0x00000000060e7229 */ /* 0x000fe4000000000a */
[----:B------:R-:W1:Y:S06]  /*1d20*/  F2F.F64.F32 R10, R3 ;  /* 0x00000003000a7310 */ /* 0x000e6c0000201800 */
[----:B0-----:R-:W-:-:S08]  /*1d30*/  DADD R8, R8, R14 ;  /* 0x0000000008087229 */ /* 0x001fd0000000000e */
[----:B-1----:R-:W-:Y:S01]  /*1d40*/  DADD R10, R10, R8 ;  /* 0x000000000a0a7229 */ /* 0x002fe20000000008 */
[----:B------:R-:W-:Y:S10]  /*1d50*/  @!P0 BRA `(.L_x_257) ;  /* 0x0000001000008947 */ /* 0x000ff40003800000 */
[----:B------:R-:W-:Y:S01]  /*1d60*/  UIMAD UR11, UR13, 0x1400, UR6 ;  /* 0x000014000d0b78a4 */ /* 0x000fe2000f8e0206 */
[----:B------:R-:W-:Y:S01]  /*1d70*/  VIADD R19, R4, 0xffffec00 ;  /* 0xffffec0004137836 */ /* 0x000fe20000000000 */
[----:B------:R-:W-:Y:S01]  /*1d80*/  UIADD3 UR5, UPT, UPT, UR10, UR13, URZ ;  /* 0x0000000d0a057290 */ /* 0x000fe2000fffe0ff */
[----:B------:R-:W-:-:S03]  /*1d90*/  LOP3.LUT R3, RZ, R0, RZ, 0x33, !PT ;  /* 0x00000000ff037212 */ /* 0x000fc600078e33ff */
[----:B------:R-:W-:Y:S01]  /*1da0*/  ISETP.LT.U32.AND P0, PT, R19, UR11, PT ;  /* 0x0000000b13007c0c */ /* 0x000fe2000bf01070 */
[----:B------:R-:W-:Y:S01]  /*1db0*/  UIMAD UR5, UR5, 0x1400, URZ ;  /* 0x00001400050578a4 */ /* 0x000fe2000f8e02ff */
[----:B------:R-:W-:Y:S01]  /*1dc0*/  IADD3 R3, PT, PT, R4, -UR4, R3 ;  /* 0x8000000404037c10 */ /* 0x000fe2000fffe003 */
[----:B------:R-:W-:-:S04]  /*1dd0*/  UMOV UR4, URZ ;  /* 0x000000ff00047c82 */ /* 0x000fc80008000000 */
[----:B------:R-:W-:Y:S02]  /*1de0*/  IMAD.U32 R7, RZ, RZ, UR5 ;  /* 0x00000005ff077e24 */ /* 0x000fe4000f8e00ff */
[----:B------:R-:W-:Y:S01]  /*1df0*/  VIADD R3, R3, -UR6 ;  /* 0x8000000603037c36 */ /* 0x000fe20008000000 */
[----:B------:R-:W-:Y:S02]  /*1e00*/  UMOV UR6, UR5 ;  /* 0x0000000500067c82 */ /* 0x000fe40008000000 */
[----:B------:R-:W-:Y:S01]  /*1e10*/  IADD3 R7, PT, PT, R7, 0x1400, R0 ;  /* 0x0000140007077810 */ /* 0x000fe20007ffe000 */
[----:B------:R-:W-:Y:S06]  /*1e20*/  @P0 BRA `(.L_x_258) ;  /* 0x0000000000a40947 */ /* 0x000fec0003800000 */
[----:B------:R-:W0:Y:S01]  /*1e30*/  LDC.64 R12, c[0x0][0x380] ;  /* 0x0000e000ff0c7b82 */ /* 0x000e220000000a00 */
[----:B------:R-:W1:Y:S01]  /*1e40*/  LDCU.64 UR12, c[0x0][0x3a8] ;  /* 0x00007500ff0c77ac */ /* 0x000e620008000a00 */
[----:B------:R-:W-:Y:S01]  /*1e50*/  NOP ;  /* 0x0000000000007918 */ /* 0x000fe20000000000 */
.L_x_259:
[----:B------:R-:W-:-:S04]  /*1e60*/  VIADD R17, R0, UR11 ;  /* 0x0000000b00117c36 */ /* 0x000fc80008000000 */
[----:B0-----:R-:W-:-:S05]  /*1e70*/  IMAD.WIDE.U32 R16, R17, 0x4, R12 ;  /* 0x0000000411107825 */ /* 0x001fca00078e000c */
[----:B------:R-:W2:Y:S04]  /*1e80*/  LDG.E R20, desc[UR8][R16.64] ;  /* 0x0000000810147981 */ /* 0x000ea8000c1e1900 */
[----:B------:R-:W3:Y:S04]  /*1e90*/  LDG.E R21, desc[UR8][R16.64+0xa00] ;  /* 0x000a000810157981 */ /* 0x000ee8000c1e1900 */
[----:B------:R-:W4:Y:S04]  /*1ea0*/  LDG.E R22, desc[UR8][R16.64+0x1400] ;  /* 0x0014000810167981 */ /* 0x000f28000c1e1900 */
[----:B------:R-:W5:Y:S04]  /*1eb0*/  LDG.E R18, desc[UR8][R16.64+0x1e00] ;  /* 0x001e000810127981 */ /* 0x000f68000c1e1900 */
[----:B------:R-:W5:Y:S04]  /*1ec0*/  LDG.E R15, desc[UR8][R16.64+0x2800] ;  /* 0x00280008100f7981 */ /* 0x000f68000c1e1900 */
[----:B------:R-:W5:Y:S04]  /*1ed0*/  LDG.E R14, desc[UR8][R16.64+0x3200] ;  /* 0x00320008100e7981 */ /* 0x000f68000c1e1900 */
[----:B------:R-:W5:Y:S04]  /*1ee0*/  LDG.E R2, desc[UR8][R16.64+0x3c00] ;  /* 0x003c000810027981 */ /* 0x000f68000c1e1900 */
[----:B------:R0:W5:Y:S01]  /*1ef0*/  LDG.E R6, desc[UR8][R16.64+0x4600] ;  /* 0x0046000810067981 */ /* 0x000162000c1e1900 */
[----:B-1----:R-:W-:-:S04]  /*1f00*/  UIMAD UR7, UR13, 0x1400, URZ ;  /* 0x000014000d0778a4 */ /* 0x002fc8000f8e02ff */
[----:B------:R-:W-:Y:S02]  /*1f10*/  UIADD3 UR6, UPT, UPT, UR7, UR6, URZ ;  /* 0x0000000607067290 */ /* 0x000fe4000fffe0ff */
[----:B------:R-:W-:Y:S02]  /*1f20*/  VIADD R3, R3, -UR7 ;  /* 0x8000000703037c36 */ /* 0x000fe40008000000 */
[----:B------:R-:W-:Y:S01]  /*1f30*/  VIADD R7, R7, UR7 ;  /* 0x0000000707077c36 */ /* 0x000fe20008000000 */
[----:B--2---:R-:W1:Y:S08]  /*1f40*/  F2F.F64.F32 R8, R20 ;  /* 0x0000001400087310 */ /* 0x004e700000201800 */
[----:B---3--:R-:W2:Y:S01]  /*1f50*/  F2F.F64.F32 R4, R21 ;  /* 0x0000001500047310 */ /* 0x008ea20000201800 */
[----:B-1----:R-:W-:-:S07]  /*1f60*/  DADD R10, R8, R10 ;  /* 0x00000000080a7229 */ /* 0x002fce000000000a */
[----:B----4-:R-:W1:Y:S01]  /*1f70*/  F2F.F64.F32 R8, R22 ;  /* 0x0000001600087310 */ /* 0x010e620000201800 */
[----:B--2---:R-:W-:-:S07]  /*1f80*/  DADD R10, R4, R10 ;  /* 0x00000000040a7229 */ /* 0x004fce000000000a */
[----:B-----5:R-:W2:Y:S01]  /*1f90*/  F2F.F64.F32 R4, R18 ;  /* 0x0000001200047310 */ /* 0x020ea20000201800 */
[----:B-1----:R-:W-:-:S07]  /*1fa0*/  DADD R10, R8, R10 ;  /* 0x00000000080a7229 */ /* 0x002fce000000000a */
[----:B------:R-:W1:Y:S01]  /*1fb0*/  F2F.F64.F32 R8, R15 ;  /* 0x0000000f00087310 */ /* 0x000e620000201800 */
[----:B--2---:R-:W-:-:S07]  /*1fc0*/  DADD R10, R4, R10 ;  /* 0x00000000040a7229 */ /* 0x004fce000000000a */
[----:B------:R-:W0:Y:S01]  /*1fd0*/  F2F.F64.F32 R4, R14 ;  /* 0x0000000e00047310 */ /* 0x000e220000201800 */
[----:B-1----:R-:W-:-:S07]  /*1fe0*/  DADD R10, R8, R10 ;  /* 0x00000000080a7229 */ /* 0x002fce000000000a */
[----:B------:R-:W1:Y:S01]  /*1ff0*/  F2F.F64.F32 R8, R2 ;  /* 0x0000000200087310 */ /* 0x000e620000201800 */
[----:B0-----:R-:W-:Y:S01]  /*2000*/  DADD R16, R4, R10 ;  /* 0x0000000004107229 */ /* 0x001fe2000000000a */
[----:B------:R-:W-:-:S06]  /*2010*/  IMAD.U32 R4, RZ, RZ, UR12 ;  /* 0x0000000cff047e24 */ /* 0x000fcc000f8e00ff */
[----:B------:R-:W0:Y:S01]  /*2020*/  F2F.F64.F32 R10, R6 ;  /* 0x00000006000a7310 */ /* 0x000e220000201800 */
[----:B------:R-:W-:Y:S01]  /*2030*/  IADD3 R5, PT, PT, R4, -UR11, RZ ;  /* 0x8000000b04057c10 */ /* 0x000fe2000fffe0ff */
[----:B-1----:R-:W-:-:S03]  /*2040*/  DADD R8, R8, R16 ;  /* 0x0000000008087229 */ /* 0x002fc60000000010 */
[----:B------:R-:W-:-:S05]  /*2050*/  ISETP.GE.U32.AND P0, PT, R5, UR7, PT ;  /* 0x0000000705007c0c */ /* 0x000fca000bf06070 */
[----:B0-----:R-:W-:-:S08]  /*2060*/  DADD R10, R10, R8 ;  /* 0x000000000a0a7229 */ /* 0x001fd00000000008 */
[----:B------:R-:W-:Y:S05]  /*2070*/  @!P0 BRA `(.L_x_257) ;  /* 0x0000000c00388947 */ /* 0x000fea0003800000 */
[----:B------:R-:W-:Y:S02]  /*2080*/  UIMAD UR11, UR13, 0x1400, UR11 ;  /* 0x000014000d0b78a4 */ /* 0x000fe4000f8e020b */
[----:B------:R-:W-:-:S04]  /*2090*/  UIADD3 UR4, UPT, UPT, UR4, 0x1, URZ ;  /* 0x0000000104047890 */ /* 0x000fc8000fffe0ff */
[----:B------:R-:W-:-:S13]  /*20a0*/  ISETP.LT.U32.AND P0, PT, R19, UR11, PT ;  /* 0x0000000b13007c0c */ /* 0x000fda000bf01070 */
[----:B------:R-:W-:Y:S05]  /*20b0*/  @!P0 BRA `(.L_x_259) ;  /* 0xfffffffc00688947 */ /* 0x000fea000383ffff */
.L_x_258:
[----:B------:R-:W-:Y:S01]  /*20c0*/  VIADD R5, R4, -UR11 ;  /* 0x8000000b04057c36 */ /* 0x000fe20008000000 */
[----:B------:R-:W-:Y:S04]  /*20d0*/  BSSY.RECONVERGENT B1, `(.L_x_257) ;  /* 0x00000c8000017945 */ /* 0x000fe80003800200 */
[----:B------:R-:W-:-:S04]  /*20e0*/  ISETP.GE.AND P0, PT, R0, R5, PT ;  /* 0x000000050000720c */ /* 0x000fc80003f06270 */
        /* <DEDUP_REMOVED lines=20> */
.L_x_264:
[----:B------:R-:W-:-:S04]  /*2230*/  VIADD R15, R7, 0xffffec00 ;  /* 0xffffec00070f7836 */ /* 0x000fc80000000000 */
[----:B------:R-:W-:-:S05]  /*2240*/  IMAD.WIDE.U32 R14, R15, 0x4, R12 ;  /* 0x000000040f0e7825 */ /* 0x000fca00078e000c */
[----:B------:R0:W2:Y:S01]  /*2250*/  LDG.E R25, desc[UR8][R14.64] ;  /* 0x000000080e197981 */ /* 0x0000a2000c1e1900 */
[----:B------:R-:W-:-:S04]  /*2260*/  VIADD R17, R7, 0xffffee80 ;  /* 0xffffee8007117836 */ /* 0x000fc80000000000 */
[----:B------:R-:W-:-:S05]  /*2270*/  IMAD.WIDE.U32 R16, R17, 0x4, R12 ;  /* 0x0000000411107825 */ /* 0x000fca00078e000c */
[----:B------:R1:W3:Y:S01]  /*2280*/  LDG.E R24, desc[UR8][R16.64] ;  /* 0x0000000810187981 */ /* 0x0002e2000c1e1900 */
[----:B------:R-:W-:-:S04]  /*2290*/  VIADD R21, R7, 0xfffff100 ;  /* 0xfffff10007157836 */ /* 0x000fc80000000000 */
[----:B------:R-:W-:-:S05]  /*22a0*/  IMAD.WIDE.U32 R20, R21, 0x4, R12 ;  /* 0x0000000415147825 */ /* 0x000fca00078e000c */
[----:B------:R-:W4:Y:S01]  /*22b0*/  LDG.E R23, desc[UR8][R20.64] ;  /* 0x0000000814177981 */ /* 0x000f22000c1e1900 */
[----:B------:R-:W-:-:S04]  /*22c0*/  VIADD R29, R7, 0xfffff380 ;  /* 0xfffff380071d7836 */ /* 0x000fc80000000000 */
[----:B------:R-:W-:-:S05]  /*22d0*/  IMAD.WIDE.U32 R28, R29, 0x4, R12 ;  /* 0x000000041d1c7825 */ /* 0x000fca00078e000c */
[----:B------:R-:W5:Y:S01]  /*22e0*/  LDG.E R9, desc[UR8][R28.64] ;  /* 0x000000081c097981 */ /* 0x000f62000c1e1900 */
[C---:B------:R-:W-:Y:S02]  /*22f0*/  VIADD R19, R7.reuse, 0xfffff600 ;  /* 0xfffff60007137836 */ /* 0x040fe40000000000 */
[----:B------:R-:W-:Y:S02]  /*2300*/  VIADD R27, R7, 0xfffff880 ;  /* 0xfffff880071b7836 */ /* 0x000fe40000000000 */
[----:B------:R-:W-:-:S05]  /*2310*/  IMAD.WIDE.U32 R18, R19, 0x4, R12 ;  /* 0x0000000413127825 */ /* 0x000fca00078e000c */
[----:B------:R-:W5:Y:S01]  /*2320*/  LDG.E R22, desc[UR8][R18.64] ;  /* 0x0000000812167981 */ /* 0x000f62000c1e1900 */
[----:B------:R-:W-:-:S04]  /*2330*/  IMAD.WIDE.U32 R26, R27, 0x4, R12 ;  /* 0x000000041b1a7825 */ /* 0x000fc800078e000c */
[C---:B0-----:R-:W-:Y:S01]  /*2340*/  VIADD R15, R7.reuse, 0xfffffb00 ;  /* 0xfffffb00070f7836 */ /* 0x041fe20000000000 */
[----:B------:R-:W5:Y:S01]  /*2350*/  LDG.E R4, desc[UR8][R26.64] ;  /* 0x000000081a047981 */ /* 0x000f62000c1e1900 */
[----:B-1----:R-:W-:Y:S02]  /*2360*/  VIADD R17, R7, 0xfffffd80 ;  /* 0xfffffd8007117836 */ /* 0x002fe40000000000 */
[----:B------:R-:W-:-:S05]  /*2370*/  IMAD.WIDE.U32 R14, R15, 0x4, R12 ;  /* 0x000000040f0e7825 */ /* 0x000fca00078e000c */
[----:B------:R0:W5:Y:S02]  /*2380*/  LDG.E R21, desc[UR8][R14.64] ;  /* 0x000000080e157981 */ /* 0x000164000c1e1900 */
[----:B0-----:R-:W-:-:S05]  /*2390*/  IMAD.WIDE.U32 R14, R17, 0x4, R12 ;  /* 0x00000004110e7825 */ /* 0x001fca00078e000c */
[----:B------:R-:W5:Y:S01]  /*23a0*/  LDG.E R20, desc[UR8][R14.64] ;  /* 0x000000080e147981 */ /* 0x000f62000c1e1900 */
[----:B------:R-:W-:-:S04]  /*23b0*/  IMAD.WIDE.U32 R16, R7, 0x4, R12 ;  /* 0x0000000407107825 */ /* 0x000fc800078e000c */
[C---:B------:R-:W-:Y:S01]  /*23c0*/  VIADD R29, R7.reuse, 0x280 ;  /* 0x00000280071d7836 */ /* 0x040fe20000000000 */
[----:B------:R0:W5:Y:S01]  /*23d0*/  LDG.E R19, desc[UR8][R16.64] ;  /* 0x0000000810137981 */ /* 0x000162000c1e1900 */
[----:B------:R-:W-:Y:S02]  /*23e0*/  VIADD R27, R7, 0x500 ;  /* 0x00000500071b7836 */ /* 0x000fe40000000000 */
[----:B0-----:R-:W-:-:S05]  /*23f0*/  IMAD.WIDE.U32 R16, R29, 0x4, R12 ;  /* 0x000000041d107825 */ /* 0x001fca00078e000c */
[----:B------:R3:W5:Y:S01]  /*2400*/  LDG.E R18, desc[UR8][R16.64] ;  /* 0x0000000810127981 */ /* 0x000762000c1e1900 */
[----:B------:R-:W-:Y:S01]  /*2410*/  VIADD R29, R7, 0xc80 ;  /* 0x00000c80071d7836 */ /* 0x000fe20000000000 */
[----:B--2---:R-:W0:Y:S08]  /*2420*/  F2F.F64.F32 R14, R25 ;  /* 0x00000019000e7310 */ /* 0x004e300000201800 */
[----:B---3--:R1:W2:Y:S01]  /*2430*/  F2F.F64.F32 R16, R24 ;  /* 0x0000001800107310 */ /* 0x0082a20000201800 */
[----:B0-----:R-:W-:Y:S01]  /*2440*/  DADD R14, R14, R10 ;  /* 0x000000000e0e7229 */ /* 0x001fe2000000000a */
[----:B------:R-:W-:-:S04]  /*2450*/  IMAD.WIDE.U32 R10, R27, 0x4, R12 ;  /* 0x000000041b0a7825 */ /* 0x000fc800078e000c */
[----:B------:R-:W-:Y:S02]  /*2460*/  VIADD R27, R7, 0x780 ;  /* 0x00000780071b7836 */ /* 0x000fe40000000000 */
[----:B------:R-:W3:Y:S02]  /*2470*/  LDG.E R11, desc[UR8][R10.64] ;  /* 0x000000080a0b7981 */ /* 0x000ee4000c1e1900 */
[----:B-1----:R-:W-:Y:S01]  /*2480*/  IMAD.WIDE.U32 R24, R27, 0x4, R12 ;  /* 0x000000041b187825 */ /* 0x002fe200078e000c */
[----:B--2---:R-:W-:-:S03]  /*2490*/  DADD R16, R14, R16 ;  /* 0x000000000e107229 */ /* 0x004fc60000000010 */
[----:B------:R-:W-:Y:S01]  /*24a0*/  VIADD R27, R7, 0xa00 ;  /* 0x00000a00071b7836 */ /* 0x000fe20000000000 */
[----:B------:R0:W2:Y:S01]  /*24b0*/  LDG.E R10, desc[UR8][R24.64] ;  /* 0x00000008180a7981 */ /* 0x0000a2000c1e1900 */
[----:B----4-:R1:W4:Y:S02]  /*24c0*/  F2F.F64.F32 R14, R23 ;  /* 0x00000017000e7310 */ /* 0x0103240000201800 */
[----:B0-----:R-:W-:-:S05]  /*24d0*/  IMAD.WIDE.U32 R24, R27, 0x4, R12 ;  /* 0x000000041b187825 */ /* 0x001fca00078e000c */
[----:B-1----:R0:W2:Y:S01]  /*24e0*/  LDG.E R23, desc[UR8][R24.64] ;  /* 0x0000000818177981 */ /* 0x0020a2000c1e1900 */
[----:B------:R-:W-:Y:S01]  /*24f0*/  VIADD R27, R7, 0xf00 ;  /* 0x00000f00071b7836 */ /* 0x000fe20000000000 */
[----:B----4-:R-:W-:Y:S01]  /*2500*/  DADD R14, R16, R14 ;  /* 0x00000000100e7229 */ /* 0x010fe2000000000e */
[----:B0-----:R-:W-:-:S06]  /*2510*/  IMAD.WIDE.U32 R24, R29, 0x4, R12 ;  /* 0x000000041d187825 */ /* 0x001fcc00078e000c */
[----:B------:R-:W4:Y:S01]  /*2520*/  LDG.E R24, desc[UR8][R24.64] ;  /* 0x0000000818187981 */ /* 0x000f22000c1e1900 */
[----:B------:R-:W-:-:S04]  /*2530*/  IMAD.WIDE.U32 R16, R27, 0x4, R12 ;  /* 0x000000041b107825 */ /* 0x000fc800078e000c */
[----:B------:R-:W-:Y:S01]  /*2540*/  VIADD R27, R7, 0x1180 ;  /* 0x00001180071b7836 */ /* 0x000fe20000000000 */
[----:B------:R0:W4:Y:S03]  /*2550*/  LDG.E R25, desc[UR8][R16.64] ;  /* 0x0000000810197981 */ /* 0x000126000c1e1900 */
[----:B0-----:R-:W-:-:S05]  /*2560*/  IMAD.WIDE.U32 R16, R27, 0x4, R12 ;  /* 0x000000041b107825 */ /* 0x001fca00078e000c */
[----:B------:R5:W4:Y:S02]  /*2570*/  LDG.E R26, desc[UR8][R16.64] ;  /* 0x00000008101a7981 */ /* 0x000b24000c1e1900 */
[----:B-----5:R-:W0:Y:S02]  /*2580*/  F2F.F64.F32 R16, R9 ;  /* 0x0000000900107310 */ /* 0x020e240000201800 */
[----:B0-----:R-:W-:-:S06]  /*2590*/  DADD R14, R14, R16 ;  /* 0x000000000e0e7229 */ /* 0x001fcc0000000010 */
[----:B------:R-:W0:Y:S08]  /*25a0*/  F2F.F64.F32 R16, R22 ;  /* 0x0000001600107310 */ /* 0x000e300000201800 */
        /* <DEDUP_REMOVED lines=15> */
[----:B---3--:R-:W0:Y:S08]  /*26a0*/  F2F.F64.F32 R16, R11 ;  /* 0x0000000b00107310 */ /* 0x008e300000201800 */
[----:B--2---:R-:W1:Y:S01]  /*26b0*/  F2F.F64.F32 R10, R10 ;  /* 0x0000000a000a7310 */ /* 0x004e620000201800 */
[----:B0-----:R-:W-:-:S07]  /*26c0*/  DADD R14, R14, R16 ;  /* 0x000000000e0e7229 */ /* 0x001fce0000000010 */
[----:B------:R-:W0:Y:S01]  /*26d0*/  F2F.F64.F32 R16, R23 ;  /* 0x0000001700107310 */ /* 0x000e220000201800 */
[----:B-1----:R-:W-:-:S07]  /*26e0*/  DADD R20, R14, R10 ;  /* 0x000000000e147229 */ /* 0x002fce000000000a */
[----:B----4-:R-:W1:Y:S01]  /*26f0*/  F2F.F64.F32 R14, R24 ;  /* 0x00000018000e7310 */ /* 0x010e620000201800 */
        /* <DEDUP_REMOVED lines=8> */
.L_x_263:
[----:B------:R-:W-:-:S07]  /*2780*/  IADD3 R2, PT, PT, R2, -0x1400, RZ ;  /* 0xffffec0002027810 */ /* 0x000fce0007ffe0ff */
.L_x_262:
[----:B------:R-:W-:Y:S05]  /*2790*/  BSYNC.RECONVERGENT B2 ;  /* 0x0000000000027941 */ /* 0x000fea0003800200 */
.L_x_261:
        /* <DEDUP_REMOVED lines=10> */
[----:B------:R-:W2:Y:S01]  /*2840*/  LDG.E R22, desc[UR8][R22.64] ;  /* 0x0000000816167981 */ /* 0x000ea2000c1e1900 */
[----:B------:R-:W-:Y:S02]  /*2850*/  VIADD R15, R7, 0x500 ;  /* 0x00000500070f7836 */ /* 0x000fe40000000000 */
[----:B------:R-:W-:-:S05]  /*2860*/  IMAD.WIDE.U32 R8, R9, 0x4, R12 ;  /* 0x0000000409087825 */ /* 0x000fca00078e000c */
[----:B------:R-:W3:Y:S01]  /*2870*/  LDG.E R6, desc[UR8][R8.64] ;  /* 0x0000000808067981 */ /* 0x000ee2000c1e1900 */
[----:B------:R-:W-:-:S04]  /*2880*/  IMAD.WIDE.U32 R14, R15, 0x4, R12 ;  /* 0x000000040f0e7825 */ /* 0x000fc800078e000c */
[C---:B------:R-:W-:Y:S01]  /*2890*/  VIADD R27, R7.reuse, 0x780 ;  /* 0x00000780071b7836 */ /* 0x040fe20000000000 */
[----:B------:R0:W4:Y:S01]  /*28a0*/  LDG.E R20, desc[UR8][R14.64] ;  /* 0x000000080e147981 */ /* 0x000122000c1e1900 */
[----:B------:R-:W-:Y:S02]  /*28b0*/  VIADD R29, R7, 0xa00 ;  /* 0x00000a00071d7836 */ /* 0x000fe40000000000 */
[----:B------:R-:W-:-:S05]  /*28c0*/  IMAD.WIDE.U32 R26, R27, 0x4, R12 ;  /* 0x000000041b1a7825 */ /* 0x000fca00078e000c */
[----:B------:R1:W5:Y:S01]  /*28d0*/  LDG.E R4, desc[UR8][R26.64] ;  /* 0x000000081a047981 */ /* 0x000362000c1e1900 */
[----:B------:R-:W-:-:S04]  /*28e0*/  IMAD.WIDE.U32 R28, R29, 0x4, R12 ;  /* 0x000000041d1c7825 */ /* 0x000fc800078e000c */
[C---:B------:R-:W-:Y:S01]  /*28f0*/  VIADD R25, R7.reuse, 0xc80 ;  /* 0x00000c8007197836 */ /* 0x040fe20000000000 */
[----:B------:R-:W5:Y:S01]  /*2900*/  LDG.E R16, desc[UR8][R28.64] ;  /* 0x000000081c107981 */ /* 0x000f62000c1e1900 */
[----:B------:R-:W-:Y:S02]  /*2910*/  VIADD R19, R7, 0xf00 ;  /* 0x00000f0007137836 */ /* 0x000fe40000000000 */
[----:B------:R-:W-:-:S05]  /*2920*/  IMAD.WIDE.U32 R24, R25, 0x4, R12 ;  /* 0x0000000419187825 */ /* 0x000fca00078e000c */
[----:B------:R5:W5:Y:S01]  /*2930*/  LDG.E R17, desc[UR8][R24.64] ;  /* 0x0000000818117981 */ /* 0x000b62000c1e1900 */
[----:B------:R-:W-:-:S04]  /*2940*/  IMAD.WIDE.U32 R18, R19, 0x4, R12 ;  /* 0x0000000413127825 */ /* 0x000fc800078e000c */
[----:B0-----:R-:W-:Y:S02]  /*2950*/  VIADD R15, R7, 0x1180 ;  /* 0x00001180070f7836 */ /* 0x001fe40000000000 */
[----:B------:R-:W5:Y:S02]  /*2960*/  LDG.E R18, desc[UR8][R18.64] ;  /* 0x0000000812127981 */ /* 0x000f64000c1e1900 */
[----:B------:R-:W-:-:S06]  /*2970*/  IMAD.WIDE.U32 R14, R15, 0x4, R12 ;  /* 0x000000040f0e7825 */ /* 0x000fcc00078e000c */
        /* <DEDUP_REMOVED lines=18> */
.L_x_266:
[----:B------:R-:W-:Y:S05]  /*2aa0*/  BSYNC.RECONVERGENT B2 ;  /* 0x0000000000027941 */ /* 0x000fea0003800200 */
.L_x_265:
[----:B------:R-:W-:Y:S05]  /*2ab0*/  @!P1 BRA `(.L_x_260) ;  /* 0x0000000000a49947 */ /* 0x000fea0003800000 */
[----:B------:R-:W-:Y:S01]  /*2ac0*/  ISETP.GE.U32.AND P0, PT, R21, 0x4, PT ;  /* 0x000000041500780c */ /* 0x000fe20003f06070 */
[----:B------:R-:W-:Y:S01]  /*2ad0*/  BSSY.RECONVERGENT B2, `(.L_x_267) ;  /* 0x0000018000027945 */ /* 0x000fe20003800200 */
[----:B------:R-:W-:-:S11]  /*2ae0*/  LOP3.LUT P1, RZ, R5, 0x3, RZ, 0xc0, !PT ;  /* 0x0000000305ff7812 */ /* 0x000fd6000782c0ff */
[----:B------:R-:W-:Y:S05]  /*2af0*/  @!P0 BRA `(.L_x_268) ;  /* 0x0000000000548947 */ /* 0x000fea0003800000 */
[----:B------:R-:W-:-:S04]  /*2b00*/  VIADD R7, R2, UR11 ;  /* 0x0000000b02077c36 */ /* 0x000fc80008000000 */
[----:B------:R-:W-:-:S04]  /*2b10*/  IMAD.WIDE.U32 R4, R7, 0x4, R12 ;  /* 0x0000000407047825 */ /* 0x000fc800078e000c */
[C---:B------:R-:W-:Y:S01]  /*2b20*/  VIADD R9, R7.reuse, 0x280 ;  /* 0x0000028007097836 */ /* 0x040fe20000000000 */
[----:B------:R-:W2:Y:S01]  /*2b30*/  LDG.E R20, desc[UR8][R4.64] ;  /* 0x0000000804147981 */ /* 0x000ea2000c1e1900 */
[----:B------:R-:W-:Y:S02]  /*2b40*/  VIADD R17, R7, 0x500 ;  /* 0x0000050007117836 */ /* 0x000fe40000000000 */
        /* <DEDUP_REMOVED lines=16> */
.L_x_268:
[----:B------:R-:W-:Y:S05]  /*2c50*/  BSYNC.RECONVERGENT B2 ;  /* 0x0000000000027941 */ /* 0x000fea0003800200 */
.L_x_267:
[----:B------:R-:W-:Y:S05]  /*2c60*/  @!P1 BRA `(.L_x_260) ;  /* 0x0000000000389947 */ /* 0x000fea0003800000 */
[----:B------:R-:W-:-:S04]  /*2c70*/  IMAD.HI.U32 R3, R3, -0x33333333, RZ ;  /* 0xcccccccd03037827 */ /* 0x000fc800078e00ff */
[----:B------:R-:W-:Y:S01]  /*2c80*/  VIADD R7, R2, UR6 ;  /* 0x0000000602077c36 */ /* 0x000fe20008000000 */
[----:B------:R-:W-:-:S04]  /*2c90*/  LOP3.LUT R3, R3, 0xffff, RZ, 0xc0, !PT ;  /* 0x0000ffff03037812 */ /* 0x000fc800078ec0ff */
[----:B------:R-:W-:-:S04]  /*2ca0*/  LEA.HI R3, R3, 0x1, RZ, 0x17 ;  /* 0x0000000103037811 */ /* 0x000fc800078fb8ff */
[----:B------:R-:W-:-:S05]  /*2cb0*/  LOP3.LUT R3, R3, 0x3, RZ, 0xc0, !PT ;  /* 0x0000000303037812 */ /* 0x000fca00078ec0ff */
[----:B------:R-:W-:-:S07]  /*2cc0*/  IMAD.MOV R6, RZ, RZ, -R3 ;  /* 0x000000ffff067224 */ /* 0x000fce00078e0a03 */
.L_x_269:
[----:B------:R-:W-:-:S06]  /*2cd0*/  IMAD.WIDE.U32 R2, R7, 0x4, R12 ;  /* 0x0000000407027825 */ /* 0x000fcc00078e000c */
[----:B------:R-:W2:Y:S01]  /*2ce0*/  LDG.E R2, desc[UR8][R2.64] ;  /* 0x0000000802027981 */ /* 0x000ea2000c1e1900 */
[----:B------:R-:W-:Y:S02]  /*2cf0*/  VIADD R6, R6, 0x1 ;  /* 0x0000000106067836 */ /* 0x000fe40000000000 */
[----:B------:R-:W-:-:S03]  /*2d00*/  VIADD R7, R7, 0x280 ;  /* 0x0000028007077836 */ /* 0x000fc60000000000 */
[----:B------:R-:W-:Y:S01]  /*2d10*/  ISETP.NE.AND P0, PT, R6, RZ, PT ;  /* 0x000000ff0600720c */ /* 0x000fe20003f05270 */
[----:B--2---:R-:W0:Y:S02]  /*2d20*/  F2F.F64.F32 R4, R2 ;  /* 0x0000000200047310 */ /* 0x004e240000201800 */
[----:B0-----:R-:W-:-:S10]  /*2d30*/  DADD R10, R4, R10 ;  /* 0x00000000040a7229 */ /* 0x001fd4000000000a */
[----:B------:R-:W-:Y:S05]  /*2d40*/  @P0 BRA `(.L_x_269) ;  /* 0xfffffffc00e00947 */ /* 0x000fea000383ffff */
.L_x_260:
[----:B------:R-:W-:Y:S05]  /*2d50*/  BSYNC.RECONVERGENT B1 ;  /* 0x0000000000017941 */ /* 0x000fea0003800200 */
.L_x_257:
        /* <DEDUP_REMOVED lines=47> */
[----:B------:R-:W0:Y:S04]  /*3050*/  LDS.128 R16, [UR4+0x20] ;  /* 0x00002004ff107984 */ /* 0x000e280008000c00 */
[----:B------:R-:W1:Y:S04]  /*3060*/  LDS.128 R12, [UR4+0x30] ;  /* 0x00003004ff0c7984 */ /* 0x000e680008000c00 */
[----:B------:R-:W2:Y:S01]  /*3070*/  LDS.128 R8, [UR4+0x40] ;  /* 0x00004004ff087984 */ /* 0x000ea20008000c00 */
[----:B0-----:R-:W-:-:S03]  /*3080*/  DADD R16, R4, R16 ;  /* 0x0000000004107229 */ /* 0x001fc60000000010 */
[----:B------:R-:W0:Y:S05]  /*3090*/  LDS.128 R4, [UR4+0x50] ;  /* 0x00005004ff047984 */ /* 0x000e2a0008000c00 */
[----:B------:R-:W-:-:S08]  /*30a0*/  DADD R16, R16, R18 ;  /* 0x0000000010107229 */ /* 0x000fd00000000012 */
[----:B-1----:R-:W-:-:S08]  /*30b0*/  DADD R12, R16, R12 ;  /* 0x00000000100c7229 */ /* 0x002fd0000000000c */
[----:B------:R-:W-:Y:S02]  /*30c0*/  DADD R2, R12, R14 ;  /* 0x000000000c027229 */ /* 0x000fe4000000000e */
[----:B------:R-:W1:Y:S06]  /*30d0*/  LDS.128 R12, [UR4+0x60] ;  /* 0x00006004ff0c7984 */ /* 0x000e6c0008000c00 */
        /* <DEDUP_REMOVED lines=20> */
.L_x_256:
[----:B------:R-:W-:Y:S05]  /*3220*/  BSYNC.RECONVERGENT B0 ;  /* 0x0000000000007941 */ /* 0x000fea0003800200 */
.L_x_240:
[----:B------:R-:W-:Y:S05]  /*3230*/  @P0 EXIT ;  /* 0x000000000000094d */ /* 0x000fea0003800000 */
[----:B------:R-:W1:Y:S02]  /*3240*/  LDCU.64 UR4, c[0x0][0x388] ;  /* 0x00007100ff0477ac */ /* 0x000e640008000a00 */
[----:B-1----:R-:W-:-:S06]  /*3250*/  UIMAD.WIDE.U32 UR4, UR10, 0x8, UR4 ;  /* 0x000000080a0478a5 */ /* 0x002fcc000f8e0004 */
[----:B------:R-:W-:Y:S02]  /*3260*/  IMAD.U32 R2, RZ, RZ, UR4 ;  /* 0x00000004ff027e24 */ /* 0x000fe4000f8e00ff */
[----:B0-----:R-:W-:-:S05]  /*3270*/  IMAD.U32 R3, RZ, RZ, UR5 ;  /* 0x00000005ff037e24 */ /* 0x001fca000f8e00ff */
[----:B------:R-:W-:Y:S01]  /*3280*/  STG.E.64 desc[UR8][R2.64], R4 ;  /* 0x0000000402007986 */ /* 0x000fe2000c101b08 */
[----:B------:R-:W-:Y:S05]  /*3290*/  EXIT ;  /* 0x000000000000794d */ /* 0x000fea0003800000 */
.L_x_270:
        /* <DEDUP_REMOVED lines=14> */
.L_x_439:


//--------------------- .text._ZN3cub18CUB_300001_SM_10006detail6reduce28DeviceReduceSingleTileKernelINS2_10policy_hubIdjN4cuda3std3__44plusIdEEE10Policy1000EN6thrust24THRUST_300001_SM_1000_NS6detail15normal_iteratorINSD_10device_ptrIfEEEEPdjS9_ddNS7_10__identityEEEvT0_T1_T2_T3_T4_T6_ --------------------------
	.section	.text._ZN3cub18CUB_300001_SM_10006detail6reduce28DeviceReduceSingleTileKernelINS2_10policy_hubIdjN4cuda3std3__44plusIdEEE10Policy1000EN6thrust24THRUST_300001_SM_1000_NS6detail15normal_iteratorINSD_10device_ptrIfEEEEPdjS9_ddNS7_10__identityEEEvT0_T1_T2_T3_T4_T6_,"ax",@progbits
	.align	128
        .global         _ZN3cub18CUB_300001_SM_10006detail6reduce28DeviceReduceSingleTileKernelINS2_10policy_hubIdjN4cuda3std3__44plusIdEEE10Policy1000EN6thrust24THRUST_300001_SM_1000_NS6detail15normal_iteratorINSD_10device_ptrIfEEEEPdjS9_ddNS7_10__identityEEEvT0_T1_T2_T3_T4_T6_
        .type           _ZN3cub18CUB_300001_SM_10006detail6reduce28DeviceReduceSingleTileKernelINS2_10policy_hubIdjN4cuda3std3__44plusIdEEE10Policy1000EN6thrust24THRUST_300001_SM_1000_NS6detail15normal_iteratorINSD_10device_ptrIfEEEEPdjS9_ddNS7_10__identityEEEvT0_T1_T2_T3_T4_T6_,@function
        .size           _ZN3cub18CUB_300001_SM_10006detail6reduce28DeviceReduceSingleTileKernelINS2_10policy_hubIdjN4cuda3std3__44plusIdEEE10Policy1000EN6thrust24THRUST_300001_SM_1000_NS6detail15normal_iteratorINSD_10device_ptrIfEEEEPdjS9_ddNS7_10__identityEEEvT0_T1_T2_T3_T4_T6_,(.L_x_440 - _ZN3cub18CUB_300001_SM_10006detail6reduce28DeviceReduceSingleTileKernelINS2_10policy_hubIdjN4cuda3std3__44plusIdEEE10Policy1000EN6thrust24THRUST_300001_SM_1000_NS6detail15normal_iteratorINSD_10device_ptrIfEEEEPdjS9_ddNS7_10__identityEEEvT0_T1_T2_T3_T4_T6_)
        .other          _ZN3cub18CUB_300001_SM_10006detail6reduce28DeviceReduceSingleTileKernelINS2_10policy_hubIdjN4cuda3std3__44plusIdEEE10Policy1000EN6thrust24THRUST_300001_SM_1000_NS6detail15normal_iteratorINSD_10device_ptrIfEEEEPdjS9_ddNS7_10__identityEEEvT0_T1_T2_T3_T4_T6_,@"STO_CUDA_ENTRY STV_DEFAULT"
_ZN3cub18CUB_300001_SM_10006detail6reduce28DeviceReduceSingleTileKernelINS2_10policy_hubIdjN4cuda3std3__44plusIdEEE10Policy1000EN6thrust24THRUST_300001_SM_1000_NS6detail15normal_iteratorINSD_10device_ptrIfEEEEPdjS9_ddNS7_10__identityEEEvT0_T1_T2_T3_T4_T6_:
.text._ZN3cub18CUB_300001_SM_10006detail6reduce28DeviceReduceSingleTileKernelINS2_10policy_hubIdjN4cuda3std3__44plusIdEEE10Policy1000EN6thrust24THRUST_300001_SM_1000_NS6detail15normal_iteratorINSD_10device_ptrIfEEEEPdjS9_ddNS7_10__identityEEEvT0_T1_T2_T3_T4_T6_:
        /* <DEDUP_REMOVED lines=13> */
.L_x_271:
        /* <DEDUP_REMOVED lines=14> */
.L_x_275:
[----:B------:R-:W-:Y:S05]  /*01b0*/  BSYNC.RECONVERGENT B1 ;  /* 0x0000000000017941 */ /* 0x000fea0003800200 */
.L_x_274:
        /* <DEDUP_REMOVED lines=12> */
[----:B0-----:R-:W0:Y:S02]  /*0280*/  LDC.64 R6, c[0x0][0x380] ;  /* 0x0000e000ff067b82 */ /* 0x001e240000000a00 */
[----:B0-----:R-:W-:-:S03]  /*0290*/  IMAD.WIDE.U32 R6, R5, 0x4, R6 ;  /* 0x0000000405067825 */ /* 0x001fc600078e0006 */
[----:B------:R-:W-:Y:S02]  /*02a0*/  IADD3 R12, P1, PT, R6, 0x5000, RZ ;  /* 0x00005000060c7810 */ /* 0x000fe40007f3e0ff */
[----:B------:R-:W-:-:S03]  /*02b0*/  LOP3.LUT R6, R0, 0xfffff0, RZ, 0xc0, !PT ;  /* 0x00fffff000067812 */ /* 0x000fc600078ec0ff */
[----:B------:R-:W-:Y:S02]  /*02c0*/  IMAD.X R13, RZ, RZ, R7, P1 ;  /* 0x000000ffff0d7224 */ /* 0x000fe400008e0607 */
[----:B------:R-:W-:-:S07]  /*02d0*/  IMAD.MOV R6, RZ, RZ, -R6 ;  /* 0x000000ffff067224 */ /* 0x000fce00078e0a06 */
.L_x_280:
        /* <DEDUP_REMOVED lines=54> */
.L_x_279:
[----:B------:R-:W-:Y:S05]  /*0640*/  BSYNC.RECONVERGENT B2 ;  /* 0x0000000000027941 */ /* 0x000fea0003800200 */
.L_x_278:
[----:B------:R-:W-:Y:S05]  /*0650*/  @!P0 BRA `(.L_x_277) ;  /* 0x0000000400148947 */ /* 0x000fea0003800000 */
[----:B------:R-:W-:Y:S01]  /*0660*/  ISETP.GE.U32.AND P0, PT, R4, 0x8, PT ;  /* 0x000000080400780c */ /* 0x000fe20003f06070 */
[----:B------:R-:W-:Y:S01]  /*0670*/  BSSY.RECONVERGENT B2, `(.L_x_281) ;  /* 0x000001f000027945 */ /* 0x000fe20003800200 */
[----:B------:R-:W-:-:S04]  /*0680*/  LOP3.LUT R9, R0, 0x7, RZ, 0xc0, !PT ;  /* 0x0000000700097812 */ /* 0x000fc800078ec0ff */
[----:B------:R-:W-:-:S07]  /*0690*/  ISETP.NE.AND P1, PT, R9, RZ, PT ;  /* 0x000000ff0900720c */ /* 0x000fce0003f25270 */
[----:B------:R-:W-:Y:S06]  /*06a0*/  @!P0 BRA `(.L_x_282) ;  /* 0x00000000006c8947 */ /* 0x000fec0003800000 */
[----:B0-----:R-:W0:Y:S02]  /*06b0*/  LDC.64 R6, c[0x0][0x380] ;  /* 0x0000e000ff067b82 */ /* 0x001e240000000a00 */
        /* <DEDUP_REMOVED lines=26> */
.L_x_282:
[----:B------:R-:W-:Y:S05]  /*0860*/  BSYNC.RECONVERGENT B2 ;  /* 0x0000000000027941 */ /* 0x000fea0003800200 */
.L_x_281:
        /* <DEDUP_REMOVED lines=21> */
.L_x_284:
[----:B------:R-:W-:Y:S05]  /*09c0*/  BSYNC.RECONVERGENT B2 ;  /* 0x0000000000027941 */ /* 0x000fea0003800200 */
.L_x_283:
[----:B------:R-:W-:Y:S05]  /*09d0*/  @!P1 BRA `(.L_x_277) ;  /* 0x0000000000349947 */ /* 0x000fea0003800000 */
[----:B0-----:R-:W0:Y:S01]  /*09e0*/  LDC.64 R6, c[0x0][0x380] ;  /* 0x0000e000ff067b82 */ /* 0x001e220000000a00 */
[----:B------:R-:W-:Y:S02]  /*09f0*/  IMAD.MOV R0, RZ, RZ, -R0 ;  /* 0x000000ffff007224 */ /* 0x000fe400078e0a00 */
[----:B0-----:R-:W-:-:S04]  /*0a00*/  IMAD.WIDE.U32 R4, R5, 0x4, R6 ;  /* 0x0000000405047825 */ /* 0x001fc800078e0006 */
[----:B------:R-:W-:Y:S02]  /*0a10*/  IMAD.MOV.U32 R6, RZ, RZ, R4 ;  /* 0x000000ffff067224 */ /* 0x000fe400078e0004 */
[----:B------:R-:W-:-:S07]  /*0a20*/  IMAD.MOV.U32 R7, RZ, RZ, R5 ;  /* 0x000000ffff077224 */ /* 0x000fce00078e0005 */
.L_x_285:
[----:B------:R0:W2:Y:S01]  /*0a30*/  LDG.E R4, desc[UR6][R6.64] ;  /* 0x0000000606047981 */ /* 0x0000a2000c1e1900 */
[----:B------:R-:W-:-:S05]  /*0a40*/  VIADD R0, R0, 0x1 ;  /* 0x0000000100007836 */ /* 0x000fca0000000000 */
[----:B------:R-:W-:Y:S02]  /*0a50*/  ISETP.NE.AND P0, PT, R0, RZ, PT ;  /* 0x000000ff0000720c */ /* 0x000fe40003f05270 */
[----:B0-----:R-:W-:-:S05]  /*0a60*/  IADD3 R6, P1, PT, R6, 0xa00, RZ ;  /* 0x00000a0006067810 */ /* 0x001fca0007f3e0ff */
[----:B------:R-:W-:Y:S01]  /*0a70*/  IMAD.X R7, RZ, RZ, R7, P1 ;  /* 0x000000ffff077224 */ /* 0x000fe200008e0607 */
[----:B--2---:R-:W1:Y:S02]  /*0a80*/  F2F.F64.F32 R4, R4 ;  /* 0x0000000400047310 */ /* 0x004e640000201800 */
[----:B-1----:R-:W-:-:S03]  /*0a90*/  DADD R14, R4, R14 ;  /* 0x00000000040e7229 */ /* 0x002fc6000000000e */
[----:B------:R-:W-:Y:S08]  /*0aa0*/  @P0 BRA `(.L_x_285) ;  /* 0xfffffffc00e00947 */ /* 0x000ff0000383ffff */
.L_x_277:
[----:B------:R-:W-:Y:S05]  /*0ab0*/  BSYNC.RECONVERGENT B1 ;  /* 0x0000000000017941 */ /* 0x000fea0003800200 */
.L_x_276:
        /* <DEDUP_REMOVED lines=57> */
[----:B------:R-:W-:Y:S01]  /*0e50*/  DADD R2, R2, R10 ;  /* 0x0000000002027229 */ /* 0x000fe2000000000a */
[----:B------:R-:W1:Y:S07]  /*0e60*/  LDS.128 R8, [UR4+0x70] ;  /* 0x00007004ff087984 */ /* 0x000e6e0008000c00 */
        /* <DEDUP_REMOVED lines=18> */
.L_x_286:
        /* <DEDUP_REMOVED lines=10> */
[C---:B0-----:R-:W-:Y:S01]  /*1030*/  VIADD R6, R0.reuse, 0x2 ;  /* 0x0000000200067836 */ /* 0x041fe20000000000 */
        /* <DEDUP_REMOVED lines=14> */
[C---:B------:R-:W-:Y:S02]  /*1120*/  VIADD R6, R0.reuse, 0x8 ;  /* 0x0000000800067836 */ /* 0x040fe40000000000 */
[----:B------:R-:W-:Y:S01]  /*1130*/  VIADD R0, R0, 0x10 ;  /* 0x0000001000007836 */ /* 0x000fe20000000000 */
[----:B------:R-:W1:Y:S02]  /*1140*/  SHFL.DOWN PT, R5, R11, 0x4, R7 ;  /* 0x088000000b057989 */ /* 0x000e6400000e0007 */
[----:B-1----:R-:W-:-:S10]  /*1150*/  DADD R4, R4, R10 ;  /* 0x0000000004047229 */ /* 0x002fd4000000000a */
[----:B------:R-:W-:Y:S02]  /*1160*/  FSEL R8, R10, R4, P0 ;  /* 0x000000040a087208 */ /* 0x000fe40000000000 */
[----:B------:R-:W-:Y:S02]  /*1170*/  FSEL R9, R11, R5, P0 ;  /* 0x000000050b097208 */ /* 0x000fe40000000000 */
[----:B------:R-:W-:Y:S01]  /*1180*/  ISETP.GT.AND P0, PT, R6, R7, PT ;  /* 0x000000070600720c */ /* 0x000fe20003f04270 */
[----:B------:R-:W-:Y:S01]  /*1190*/  SHFL.DOWN PT, R4, R8, 0x8, R7 ;  /* 0x0900000008047989 */ /* 0x000fe200000e0007 */
[----:B------:R-:W-:-:S03]  /*11a0*/  @!P1 SHF.R.U32.HI R6, RZ, 0x2, R3 ;  /* 0x00000002ff069819 */ /* 0x000fc60000011603 */
[----:B------:R-:W1:Y:S01]  /*11b0*/  SHFL.DOWN PT, R5, R9, 0x8, R7 ;  /* 0x0900000009057989 */ /* 0x000e6200000e0007 */
[----:B------:R-:W-:Y:S01]  /*11c0*/  @!P1 LOP3.LUT R6, R6, 0xf8, RZ, 0xc0, !PT ;  /* 0x000000f806069812 */ /* 0x000fe200078ec0ff */
[----:B-1----:R-:W-:-:S10]  /*11d0*/  DADD R4, R4, R8 ;  /* 0x0000000004047229 */ /* 0x002fd40000000008 */
[----:B------:R-:W-:Y:S02]  /*11e0*/  FSEL R10, R8, R4, P0 ;  /* 0x00000004080a7208 */ /* 0x000fe40000000000 */
[----:B------:R-:W-:Y:S02]  /*11f0*/  FSEL R11, R9, R5, P0 ;  /* 0x00000005090b7208 */ /* 0x000fe40000000000 */
[----:B------:R-:W-:Y:S01]  /*1200*/  ISETP.GT.AND P0, PT, R0, R7, PT ;  /* 0x000000070000720c */ /* 0x000fe20003f04270 */
[----:B------:R-:W-:Y:S01]  /*1210*/  SHFL.DOWN PT, R4, R10, 0x10, R7 ;  /* 0x0a0000000a047989 */ /* 0x000fe200000e0007 */
[----:B------:R-:W-:-:S03]  /*1220*/  @!P1 MOV R8, 0x400 ;  /* 0x0000040000089802 */ /* 0x000fc60000000f00 */
[----:B------:R-:W1:Y:S01]  /*1230*/  SHFL.DOWN PT, R5, R11, 0x10, R7 ;  /* 0x0a0000000b057989 */ /* 0x000e6200000e0007 */
[----:B0-----:R-:W-:-:S05]  /*1240*/  @!P1 LEA R13, R13, R8, 0x18 ;  /* 0x000000080d0d9211 */ /* 0x001fca00078ec0ff */
        /* <DEDUP_REMOVED lines=12> */
[----:B0-----:R-:W0:Y:S04]  /*1310*/  LDS.128 R12, [UR4+0x20] ;  /* 0x00002004ff0c7984 */ /* 0x001e280008000c00 */
        /* <DEDUP_REMOVED lines=85> */
.L_x_273:
[----:B------:R-:W0:Y:S01]  /*1870*/  S2R R0, SR_TID.X ;  /* 0x0000000000007919 */ /* 0x000e220000002100 */
[----:B------:R-:W1:Y:S02]  /*1880*/  LDCU.64 UR4, c[0x0][0x380] ;  /* 0x00007000ff0477ac */ /* 0x000e640008000a00 */
[----:B-1----:R-:W-:Y:S02]  /*1890*/  IMAD.U32 R12, RZ, RZ, UR4 ;  /* 0x00000004ff0c7e24 */ /* 0x002fe4000f8e00ff */
[----:B------:R-:W-:Y:S02]  /*18a0*/  IMAD.U32 R13, RZ, RZ, UR5 ;  /* 0x00000005ff0d7e24 */ /* 0x000fe4000f8e00ff */
        /* <DEDUP_REMOVED lines=9> */
[----:B------:R-:W-:Y:S01]  /*1940*/  UMOV UR4, 0x1400 ;  /* 0x0000140000047882 */ /* 0x000fe20000000000 */
        /* <DEDUP_REMOVED lines=10> */
[----:B-1----:R-:W-:-:S07]  /*19f0*/  DADD R8, R10, R8 ;  /* 0x000000000a087229 */ /* 0x002fce0000000008 */
[----:B------:R-:W1:Y:S01]  /*1a00*/  F2F.F64.F32 R14, R3 ;  /* 0x00000003000e7310 */ /* 0x000e620000201800 */
[----:B------:R-:W-:-:S08]  /*1a10*/  DADD R8, R6, R8 ;  /* 0x0000000006087229 */ /* 0x000fd00000000008 */
[----:B0-----:R-:W-:Y:S01]  /*1a20*/  DADD R8, R4, R8 ;  /* 0x0000000004087229 */ /* 0x001fe20000000008 */
[----:B------:R-:W-:-:S05]  /*1a30*/  VIADD R4, R2, 0xffffec00 ;  /* 0xffffec0002047836 */ /* 0x000fca0000000000 */
[----:B------:R-:W-:Y:S02]  /*1a40*/  ISETP.GE.U32.AND P0, PT, R4, 0x1400, PT ;  /* 0x000014000400780c */ /* 0x000fe40003f06070 */
[----:B-1----:R-:W-:-:S11]  /*1a50*/  DADD R14, R14, R8 ;  /* 0x000000000e0e7229 */ /* 0x002fd60000000008 */
[----:B------:R-:W-:Y:S05]  /*1a60*/  @!P0 BRA `(.L_x_288) ;  /* 0x00000000008c8947 */ /* 0x000fea0003800000 */
[----:B------:R-:W0:Y:S01]  /*1a70*/  LDC R2, c[0x0][0x390] ;  /* 0x0000e400ff027b82 */ /* 0x000e220000000800 */
[----:B------:R-:W-:-:S07]  /*1a80*/  UMOV UR4, 0x1400 ;  /* 0x0000140000047882 */ /* 0x000fce0000000000 */
[----:B------:R-:W1:Y:S02]  /*1a90*/  LDC.64 R12, c[0x0][0x380] ;  /* 0x0000e000ff0c7b82 */ /* 0x000e640000000a00 */
.L_x_290:
[----:B------:R-:W-:-:S04]  /*1aa0*/  VIADD R17, R0, UR4 ;  /* 0x0000000400117c36 */ /* 0x000fc80008000000 */
[----:B-1----:R-:W-:-:S05]  /*1ab0*/  IMAD.WIDE.U32 R16, R17, 0x4, R12 ;  /* 0x0000000411107825 */ /* 0x002fca00078e000c */
        /* <DEDUP_REMOVED lines=17> */
[----:B------:R-:W2:Y:S01]  /*1bd0*/  F2F.F64.F32 R8, R6 ;  /* 0x0000000600087310 */ /* 0x000ea20000201800 */
[----:B-1----:R-:W-:-:S07]  /*1be0*/  DADD R14, R10, R14 ;  /* 0x000000000a0e7229 */ /* 0x002fce000000000e */
[----:B------:R-:W1:Y:S01]  /*1bf0*/  F2F.F64.F32 R10, R5 ;  /* 0x00000005000a7310 */ /* 0x000e620000201800 */
[----:B--2---:R-:W-:-:S07]  /*1c00*/  DADD R8, R8, R14 ;  /* 0x0000000008087229 */ /* 0x004fce000000000e */
[----:B------:R-:W2:Y:S01]  /*1c10*/  F2F.F64.F32 R14, R3 ;  /* 0x00000003000e7310 */ /* 0x000ea20000201800 */
[----:B-1----:R-:W-:Y:S01]  /*1c20*/  DADD R8, R10, R8 ;  /* 0x000000000a087229 */ /* 0x002fe20000000008 */
[----:B0-----:R-:W-:-:S05]  /*1c30*/  VIADD R10, R2, -UR4 ;  /* 0x80000004020a7c36 */ /* 0x001fca0008000000 */
[----:B------:R-:W-:Y:S02]  /*1c40*/  ISETP.GE.U32.AND P0, PT, R10, 0x1400, PT ;  /* 0x000014000a00780c */ /* 0x000fe40003f06070 */
[----:B--2---:R-:W-:-:S11]  /*1c50*/  DADD R14, R14, R8 ;  /* 0x000000000e0e7229 */ /* 0x004fd60000000008 */
[----:B------:R-:W-:Y:S05]  /*1c60*/  @!P0 BRA `(.L_x_289) ;  /* 0x0000000c00188947 */ /* 0x000fea0003800000 */
[----:B------:R-:W-:-:S06]  /*1c70*/  UIADD3 UR4, UPT, UPT, UR4, 0x1400, URZ ;  /* 0x0000140004047890 */ /* 0x000fcc000fffe0ff */
[----:B------:R-:W-:-:S13]  /*1c80*/  ISETP.LT.U32.AND P0, PT, R4, UR4, PT ;  /* 0x0000000404007c0c */ /* 0x000fda000bf01070 */
[----:B------:R-:W-:Y:S05]  /*1c90*/  @!P0 BRA `(.L_x_290) ;  /* 0xfffffffc00808947 */ /* 0x000fea000383ffff */
.L_x_288:
        /* <DEDUP_REMOVED lines=19> */
.L_x_295:
[----:B------:R-:W-:-:S04]  /*1dd0*/  IMAD.WIDE.U32 R16, R5, 0x4, R12 ;  /* 0x0000000405107825 */ /* 0x000fc800078e000c */
[C---:B------:R-:W-:Y:S02]  /*1de0*/  VIADD R19, R5.reuse, 0x280 ;  /* 0x0000028005137836 */ /* 0x040fe40000000000 */
[----:B------:R-:W2:Y:S01]  /*1df0*/  LDG.E R16, desc[UR6][R16.64] ;  /* 0x0000000610107981 */ /* 0x000ea2000c1e1900 */
[----:B------:R-:W-:Y:S02]  /*1e00*/  VIADD R23, R5, 0x500 ;  /* 0x0000050005177836 */ /* 0x000fe40000000000 */
[----:B------:R-:W-:-:S06]  /*1e10*/  IMAD.WIDE.U32 R18, R19, 0x4, R12 ;  /* 0x0000000413127825 */ /* 0x000fcc00078e000c */
[----:B------:R-:W3:Y:S01]  /*1e20*/  LDG.E R18, desc[UR6][R18.64] ;  /* 0x0000000612127981 */ /* 0x000ee2000c1e1900 */
[----:B------:R-:W-:-:S04]  /*1e30*/  IMAD.WIDE.U32 R22, R23, 0x4, R12 ;  /* 0x0000000417167825 */ /* 0x000fc800078e000c */
[C---:B------:R-:W-:Y:S01]  /*1e40*/  VIADD R25, R5.reuse, 0x780 ;  /* 0x0000078005197836 */ /* 0x040fe20000000000 */
[----:B------:R-:W4:Y:S01]  /*1e50*/  LDG.E R7, desc[UR6][R22.64] ;  /* 0x0000000616077981 */ /* 0x000f22000c1e1900 */
[----:B------:R-:W-:Y:S02]  /*1e60*/  VIADD R21, R5, 0xa00 ;  /* 0x00000a0005157836 */ /* 0x000fe40000000000 */
[----:B------:R-:W-:-:S05]  /*1e70*/  IMAD.WIDE.U32 R24, R25, 0x4, R12 ;  /* 0x0000000419187825 */ /* 0x000fca00078e000c */
[----:B------:R-:W5:Y:S01]  /*1e80*/  LDG.E R8, desc[UR6][R24.64] ;  /* 0x0000000618087981 */ /* 0x000f62000c1e1900 */
[----:B------:R-:W-:-:S04]  /*1e90*/  IMAD.WIDE.U32 R20, R21, 0x4, R12 ;  /* 0x0000000415147825 */ /* 0x000fc800078e000c */
[C---:B------:R-:W-:Y:S01]  /*1ea0*/  VIADD R11, R5.reuse, 0xc80 ;  /* 0x00000c80050b7836 */ /* 0x040fe20000000000 */
[----:B------:R0:W5:Y:S01]  /*1eb0*/  LDG.E R9, desc[UR6][R20.64] ;  /* 0x0000000614097981 */ /* 0x000162000c1e1900 */
[----:B------:R-:W-:Y:S02]  /*1ec0*/  VIADD R27, R5, 0xf00 ;  /* 0x00000f00051b7836 */ /* 0x000fe40000000000 */
[----:B0-----:R-:W-:-:S05]  /*1ed0*/  IMAD.WIDE.U32 R20, R11, 0x4, R12 ;  /* 0x000000040b147825 */ /* 0x001fca00078e000c */
[----:B------:R0:W5:Y:S01]  /*1ee0*/  LDG.E R10, desc[UR6][R20.64] ;  /* 0x00000006140a7981 */ /* 0x000162000c1e1900 */
[----:B------:R-:W-:-:S04]  /*1ef0*/  IMAD.WIDE.U32 R26, R27, 0x4, R12 ;  /* 0x000000041b1a7825 */ /* 0x000fc800078e000c */
[C---:B------:R-:W-:Y:S01]  /*1f00*/  VIADD R23, R5.reuse, 0x1180 ;  /* 0x0000118005177836 */ /* 0x040fe20000000000 */
[----:B------:R1:W5:Y:S01]  /*1f10*/  LDG.E R11, desc[UR6][R26.64] ;  /* 0x000000061a0b7981 */ /* 0x000362000c1e1900 */
[----:B------:R-:W-:Y:S02]  /*1f20*/  VIADD R29, R5, 0x1400 ;  /* 0x00001400051d7836 */ /* 0x000fe40000000000 */
[----:B------:R-:W-:-:S06]  /*1f30*/  IMAD.WIDE.U32 R22, R23, 0x4, R12 ;  /* 0x0000000417167825 */ /* 0x000fcc00078e000c */
[----:B------:R-:W5:Y:S01]  /*1f40*/  LDG.E R22, desc[UR6][R22.64] ;  /* 0x0000000616167981 */ /* 0x000f62000c1e1900 */
[----:B------:R-:W-:-:S04]  /*1f50*/  IMAD.WIDE.U32 R28, R29, 0x4, R12 ;  /* 0x000000041d1c7825 */ /* 0x000fc800078e000c */
[----:B------:R-:W-:Y:S01]  /*1f60*/  VIADD R25, R5, 0x1680 ;  /* 0x0000168005197836 */ /* 0x000fe20000000000 */
[----:B------:R1:W5:Y:S03]  /*1f70*/  LDG.E R23, desc[UR6][R28.64] ;  /* 0x000000061c177981 */ /* 0x000366000c1e1900 */
[----:B------:R-:W-:-:S04]  /*1f80*/  IMAD.WIDE.U32 R24, R25, 0x4, R12 ;  /* 0x0000000419187825 */ /* 0x000fc800078e000c */
[C---:B0-----:R-:W-:Y:S02]  /*1f90*/  VIADD R21, R5.reuse, 0x1900 ;  /* 0x0000190005157836 */ /* 0x041fe40000000000 */
[----:B------:R-:W5:Y:S01]  /*1fa0*/  LDG.E R24, desc[UR6][R24.64] ;  /* 0x0000000618187981 */ /* 0x000f62000c1e1900 */
[----:B-1----:R-:W-:Y:S02]  /*1fb0*/  VIADD R27, R5, 0x1b80 ;  /* 0x00001b80051b7836 */ /* 0x002fe40000000000 */
[----:B------:R-:W-:-:S04]  /*1fc0*/  IMAD.WIDE.U32 R20, R21, 0x4, R12 ;  /* 0x0000000415147825 */ /* 0x000fc800078e000c */
[--C-:B------:R-:W-:Y:S01]  /*1fd0*/  IMAD.WIDE.U32 R26, R27, 0x4, R12.reuse ;  /* 0x000000041b1a7825 */ /* 0x100fe200078e000c */
[----:B------:R0:W5:Y:S03]  /*1fe0*/  LDG.E R25, desc[UR6][R20.64] ;  /* 0x0000000614197981 */ /* 0x000166000c1e1900 */
[C---:B------:R-:W-:Y:S02]  /*1ff0*/  VIADD R17, R5.reuse, 0x1e00 ;  /* 0x00001e0005117836 */ /* 0x040fe40000000000 */
[----:B------:R-:W5:Y:S01]  /*2000*/  LDG.E R26, desc[UR6][R26.64] ;  /* 0x000000061a1a7981 */ /* 0x000f62000c1e1900 */
[----:B------:R-:W-:Y:S02]  /*2010*/  VIADD R29, R5, 0x2080 ;  /* 0x00002080051d7836 */ /* 0x000fe40000000000 */
[----:B0-----:R-:W-:-:S05]  /*2020*/  IMAD.WIDE.U32 R20, R17, 0x4, R12 ;  /* 0x0000000411147825 */ /* 0x001fca00078e000c */
[----:B------:R0:W5:Y:S01]  /*2030*/  LDG.E R27, desc[UR6][R20.64] ;  /* 0x00000006141b7981 */ /* 0x000162000c1e1900 */
[----:B------:R-:W-:-:S04]  /*2040*/  IMAD.WIDE.U32 R28, R29, 0x4, R12 ;  /* 0x000000041d1c7825 */ /* 0x000fc800078e000c */
[----:B------:R-:W-:Y:S02]  /*2050*/  VIADD R17, R5, 0x2300 ;  /* 0x0000230005117836 */ /* 0x000fe40000000000 */
[----:B------:R-:W5:Y:S02]  /*2060*/  LDG.E R28, desc[UR6][R28.64] ;  /* 0x000000061c1c7981 */ /* 0x000f64000c1e1900 */
[----:B0-----:R-:W-:-:S04]  /*2070*/  IMAD.WIDE.U32 R20, R17, 0x4, R12 ;  /* 0x0000000411147825 */ /* 0x001fc800078e000c */
[----:B------:R-:W-:Y:S01]  /*2080*/  VIADD R17, R5, 0x2580 ;  /* 0x0000258005117836 */ /* 0x000fe20000000000 */
[----:B------:R0:W5:Y:S03]  /*2090*/  LDG.E R29, desc[UR6][R20.64] ;  /* 0x00000006141d7981 */ /* 0x000166000c1e1900 */
[----:B0-----:R-:W-:-:S06]  /*20a0*/  IMAD.WIDE.U32 R20, R17, 0x4, R12 ;  /* 0x0000000411147825 */ /* 0x001fcc00078e000c */
[----:B------:R-:W5:Y:S01]  /*20b0*/  LDG.E R20, desc[UR6][R20.64] ;  /* 0x0000000614147981 */ /* 0x000f62000c1e1900 */
[----:B------:R-:W-:Y:S02]  /*20c0*/  VIADD R6, R6, 0x10 ;  /* 0x0000001006067836 */ /* 0x000fe40000000000 */
[----:B------:R-:W-:Y:S02]  /*20d0*/  VIADD R2, R2, 0x2800 ;  /* 0x0000280002027836 */ /* 0x000fe40000000000 */
[----:B------:R-:W-:Y:S01]  /*20e0*/  VIADD R5, R5, 0x2800 ;  /* 0x0000280005057836 */ /* 0x000fe20000000000 */
[----:B------:R-:W-:Y:S01]  /*20f0*/  ISETP.NE.AND P0, PT, R6, RZ, PT ;  /* 0x000000ff0600720c */ /* 0x000fe20003f05270 */
        /* <DEDUP_REMOVED lines=34> */
.L_x_294:
[----:B------:R-:W-:-:S07]  /*2320*/  VIADD R2, R2, 0xffffec00 ;  /* 0xffffec0002027836 */ /* 0x000fce0000000000 */
.L_x_293:
[----:B------:R-:W-:Y:S05]  /*2330*/  BSYNC.RECONVERGENT B2 ;  /* 0x0000000000027941 */ /* 0x000fea0003800200 */
.L_x_292:
        /* <DEDUP_REMOVED lines=24> */
[----:B------:R-:W-:-:S05]  /*24c0*/  IMAD.WIDE.U32 R28, R29, 0x4, R12 ;  /* 0x000000041d1c7825 */ /* 0x000fca00078e000c */
[----:B------:R-:W5:Y:S01]  /*24d0*/  LDG.E R8, desc[UR6][R28.64] ;  /* 0x000000061c087981 */ /* 0x000f62000c1e1900 */
[----:B------:R-:W-:-:S04]  /*24e0*/  IMAD.WIDE.U32 R20, R21, 0x4, R12 ;  /* 0x0000000415147825 */ /* 0x000fc800078e000c */
[----:B------:R-:W-:Y:S01]  /*24f0*/  VIADD R5, R5, 0x1180 ;  /* 0x0000118005057836 */ /* 0x000fe20000000000 */
[----:B------:R1:W5:Y:S03]  /*2500*/  LDG.E R11, desc[UR6][R20.64] ;  /* 0x00000006140b7981 */ /* 0x000366000c1e1900 */
[----:B0-----:R-:W-:-:S05]  /*2510*/  IMAD.WIDE.U32 R26, R5, 0x4, R12 ;  /* 0x00000004051a7825 */ /* 0x001fca00078e000c */
[----:B------:R-:W5:Y:S01]  /*2520*/  LDG.E R10, desc[UR6][R26.64] ;  /* 0x000000061a0a7981 */ /* 0x000f62000c1e1900 */
[----:B------:R-:W-:Y:S01]  /*2530*/  VIADD R2, R2, 0x1400 ;  /* 0x0000140002027836 */ /* 0x000fe20000000000 */
[----:B--2---:R-:W0:Y:S08]  /*2540*/  F2F.F64.F32 R4, R18 ;  /* 0x0000001200047310 */ /* 0x004e300000201800 */
[----:B---3--:R-:W2:Y:S01]  /*2550*/  F2F.F64.F32 R6, R6 ;  /* 0x0000000600067310 */ /* 0x008ea20000201800 */
[----:B0-----:R-:W-:-:S07]  /*2560*/  DADD R14, R14, R4 ;  /* 0x000000000e0e7229 */ /* 0x001fce0000000004 */
[----:B----4-:R-:W0:Y:S01]  /*2570*/  F2F.F64.F32 R4, R17 ;  /* 0x0000001100047310 */ /* 0x010e220000201800 */
[----:B--2---:R-:W-:-:S07]  /*2580*/  DADD R14, R14, R6 ;  /* 0x000000000e0e7229 */ /* 0x004fce0000000006 */
[----:B-----5:R-:W2:Y:S01]  /*2590*/  F2F.F64.F32 R24, R16 ;  /* 0x0000001000187310 */ /* 0x020ea20000201800 */
[----:B0-----:R-:W-:-:S07]  /*25a0*/  DADD R4, R14, R4 ;  /* 0x000000000e047229 */ /* 0x001fce0000000004 */
[----:B------:R-:W0:Y:S01]  /*25b0*/  F2F.F64.F32 R14, R9 ;  /* 0x00000009000e7310 */ /* 0x000e220000201800 */
[----:B--2---:R-:W-:-:S07]  /*25c0*/  DADD R4, R4, R24 ;  /* 0x0000000004047229 */ /* 0x004fce0000000018 */
[----:B-1----:R-:W1:Y:S01]  /*25d0*/  F2F.F64.F32 R20, R8 ;  /* 0x0000000800147310 */ /* 0x002e620000201800 */
[----:B0-----:R-:W-:-:S07]  /*25e0*/  DADD R4, R4, R14 ;  /* 0x0000000004047229 */ /* 0x001fce000000000e */
[----:B------:R-:W0:Y:S01]  /*25f0*/  F2F.F64.F32 R14, R11 ;  /* 0x0000000b000e7310 */ /* 0x000e220000201800 */
[----:B-1----:R-:W-:-:S07]  /*2600*/  DADD R4, R4, R20 ;  /* 0x0000000004047229 */ /* 0x002fce0000000014 */
[----:B------:R-:W1:Y:S01]  /*2610*/  F2F.F64.F32 R6, R10 ;  /* 0x0000000a00067310 */ /* 0x000e620000201800 */
[----:B0-----:R-:W-:-:S08]  /*2620*/  DADD R14, R4, R14 ;  /* 0x00000000040e7229 */ /* 0x001fd0000000000e */
[----:B-1----:R-:W-:-:S11]  /*2630*/  DADD R14, R14, R6 ;  /* 0x000000000e0e7229 */ /* 0x002fd60000000006 */
.L_x_297:
[----:B------:R-:W-:Y:S05]  /*2640*/  BSYNC.RECONVERGENT B2 ;  /* 0x0000000000027941 */ /* 0x000fea0003800200 */
.L_x_296:
        /* <DEDUP_REMOVED lines=27> */
.L_x_299:
[----:B------:R-:W-:Y:S05]  /*2800*/  BSYNC.RECONVERGENT B2 ;  /* 0x0000000000027941 */ /* 0x000fea0003800200 */
.L_x_298:
[----:B------:R-:W-:Y:S05]  /*2810*/  @!P1 BRA `(.L_x_291) ;  /* 0x0000000000289947 */ /* 0x000fea0003800000 */
[----:B------:R-:W-:Y:S02]  /*2820*/  VIADD R7, R2, UR4 ;  /* 0x0000000402077c36 */ /* 0x000fe40008000000 */
[----:B------:R-:W-:-:S07]  /*2830*/  IMAD.MOV R6, RZ, RZ, -R3 ;  /* 0x000000ffff067224 */ /* 0x000fce00078e0a03 */
.L_x_300:
        /* <DEDUP_REMOVED lines=8> */
.L_x_291:
[----:B------:R-:W-:Y:S05]  /*28c0*/  BSYNC.RECONVERGENT B1 ;  /* 0x0000000000017941 */ /* 0x000fea0003800200 */
.L_x_289:
        /* <DEDUP_REMOVED lines=76> */
.L_x_287:
[----:B------:R-:W-:Y:S05]  /*2d90*/  BSYNC.RECONVERGENT B0 ;  /* 0x0000000000007941 */ /* 0x000fea0003800200 */
.L_x_272:
[----:B------:R-:W-:Y:S05]  /*2da0*/  @P0 EXIT ;  /* 0x000000000000094d */ /* 0x000fea0003800000 */
[----:B------:R-:W0:Y:S01]  /*2db0*/  LDCU.64 UR4, c[0x0][0x398] ;  /* 0x00007300ff0477ac */ /* 0x000e220008000a00 */
[----:B------:R-:W2:Y:S01]  /*2dc0*/  LDC.64 R2, c[0x0][0x388] ;  /* 0x0000e200ff027b82 */ /* 0x000ea20000000a00 */
[----:B0-----:R-:W-:-:S07]  /*2dd0*/  DADD R4, R4, UR4 ;  /* 0x0000000404047e29 */ /* 0x001fce0008000000 */
[----:B--2---:R-:W-:Y:S01]  /*2de0*/  STG.E.64 desc[UR6][R2.64], R4 ;  /* 0x0000000402007986 */ /* 0x004fe2000c101b06 */
[----:B------:R-:W-:Y:S05]  /*2df0*/  EXIT ;  /* 0x000000000000794d */ /* 0x000fea0003800000 */
.L_x_301:
        /* <DEDUP_REMOVED lines=16> */
.L_x_440:


//--------------------- .text._ZN3cub18CUB_300001_SM_10006detail9transform16transform_kernelINS2_10policy_hubILb0EN4cuda3std3__45tupleIJN6thrust24THRUST_300001_SM_1000_NS6detail15normal_iteratorINSA_10device_ptrIfEEEESF_EEEE10policy1000ElNS7_10multipliesIdEENSC_INSD_IdEEEEJPfSN_EEEvT0_iT1_T2_DpNS2_10kernel_argIT3_EE --------------------------
	.section	.text._ZN3cub18CUB_300001_SM_10006detail9transform16transform_kernelINS2_10policy_hubILb0EN4cuda3std3__45tupleIJN6thrust24THRUST_300001_SM_1000_NS6detail15normal_iteratorINSA_10device_ptrIfEEEESF_EEEE10policy1000ElNS7_10multipliesIdEENSC_INSD_IdEEEEJPfSN_EEEvT0_iT1_T2_DpNS2_10kernel_argIT3_EE,"ax",@progbits
	.align	128
        .global         _ZN3cub18CUB_300001_SM_10006detail9transform16transform_kernelINS2_10policy_hubILb0EN4cuda3std3__45tupleIJN6thrust24THRUST_300001_SM_1000_NS6detail15normal_iteratorINSA_10device_ptrIfEEEESF_EEEE10policy1000ElNS7_10multipliesIdEENSC_INSD_IdEEEEJPfSN_EEEvT0_iT1_T2_DpNS2_10kernel_argIT3_EE
        .type           _ZN3cub18CUB_300001_SM_10006detail9transform16transform_kernelINS2_10policy_hubILb0EN4cuda3std3__45tupleIJN6thrust24THRUST_300001_SM_1000_NS6detail15normal_iteratorINSA_10device_ptrIfEEEESF_EEEE10policy1000ElNS7_10multipliesIdEENSC_INSD_IdEEEEJPfSN_EEEvT0_iT1_T2_DpNS2_10kernel_argIT3_EE,@function
        .size           _ZN3cub18CUB_300001_SM_10006detail9transform16transform_kernelINS2_10policy_hubILb0EN4cuda3std3__45tupleIJN6thrust24THRUST_300001_SM_1000_NS6detail15normal_iteratorINSA_10device_ptrIfEEEESF_EEEE10policy1000ElNS7_10multipliesIdEENSC_INSD_IdEEEEJPfSN_EEEvT0_iT1_T2_DpNS2_10kernel_argIT3_EE,(.L_x_429 - _ZN3cub18CUB_300001_SM_10006detail9transform16transform_kernelINS2_10policy_hubILb0EN4cuda3std3__45tupleIJN6thrust24THRUST_300001_SM_1000_NS6detail15normal_iteratorINSA_10device_ptrIfEEEESF_EEEE10policy1000ElNS7_10multipliesIdEENSC_INSD_IdEEEEJPfSN_EEEvT0_iT1_T2_DpNS2_10kernel_argIT3_EE)
        .other          _ZN3cub18CUB_300001_SM_10006detail9transform16transform_kernelINS2_10policy_hubILb0EN4cuda3std3__45tupleIJN6thrust24THRUST_300001_SM_1000_NS6detail15normal_iteratorINSA_10device_ptrIfEEEESF_EEEE10policy1000ElNS7_10multipliesIdEENSC_INSD_IdEEEEJPfSN_EEEvT0_iT1_T2_DpNS2_10kernel_argIT3_EE,@"STO_CUDA_ENTRY STV_DEFAULT"
_ZN3cub18CUB_300001_SM_10006detail9transform16transform_kernelINS2_10policy_hubILb0EN4cuda3std3__45tupleIJN6thrust24THRUST_300001_SM_1000_NS6detail15normal_iteratorINSA_10device_ptrIfEEEESF_EEEE10policy1000ElNS7_10multipliesIdEENSC_INSD_IdEEEEJPfSN_EEEvT0_iT1_T2_DpNS2_10kernel_argIT3_EE:
.text._ZN3cub18CUB_300001_SM_10006detail9transform16transform_kernelINS2_10policy_hubILb0EN4cuda3std3__45tupleIJN6thrust24THRUST_300001_SM_1000_NS6detail15normal_iteratorINSA_10device_ptrIfEEEESF_EEEE10policy1000ElNS7_10multipliesIdEENSC_INSD_IdEEEEJPfSN_EEEvT0_iT1_T2_DpNS2_10kernel_argIT3_EE:
[----:B------:R-:W-:Y:S01]  /*0000*/  LDC R1, c[0x0][0x37c] ;  /* 0x0000df00ff017b82 */ /* 0x000fe20000000800 */
[----:B------:R-:W1:Y:S07]  /*0010*/  LDCU UR24, c[0x0][0x388] ;  /* 0x00007100ff1877ac */ /* 0x000e6e0008000800 */
[----:B------:R-:W2:Y:S01]  /*0020*/  S2UR UR5, SR_CTAID.X ;  /* 0x00000000000579c3 */ /* 0x000ea20000002500 */
[----:B------:R-:W3:Y:S01]  /*0030*/  LDCU UR7, c[0x0][0x370] ;  /* 0x00006e00ff0777ac */ /* 0x000ee20008000800 */
[----:B------:R-:W4:Y:S06]  /*0040*/  LDCU.64 UR22, c[0x0][0x358] ;  /* 0x00006b00ff1677ac */ /* 0x000f2c0008000a00 */
[----:B------:R-:W5:Y:S01]  /*0050*/  LDC.64 R2, c[0x0][0x380] ;  /* 0x0000e000ff027b82 */ /* 0x000f620000000a00 */
[----:B-1----:R-:W-:-:S04]  /*0060*/  USHF.L.U32 UR19, UR24, 0x7, URZ ;  /* 0x0000000718137899 */ /* 0x002fc800080006ff */
[----:B------:R-:W-:Y:S02]  /*0070*/  USHF.R.S32.HI UR8, URZ, 0x1f, UR19 ;  /* 0x0000001fff087899 */ /* 0x000fe40008011413 */
[----:B--2---:R-:W-:Y:S02]  /*0080*/  UIMAD.WIDE.U32 UR20, UR19, UR5, URZ ;  /* 0x00000005131472a5 */ /* 0x004fe4000f8e00ff */
[----:B------:R-:W-:Y:S02]  /*0090*/  UIMAD UR6, UR8, UR5, URZ ;  /* 0x00000005080672a4 */ /* 0x000fe4000f8e02ff */
[----:B------:R-:W-:Y:S02]  /*00a0*/  UIADD3 UR4, UPT, UPT, UR5, 0x2, URZ ;  /* 0x0000000205047890 */ /* 0x000fe4000fffe0ff */
[----:B------:R-:W-:Y:S02]  /*00b0*/  UIADD3 UR6, UPT, UPT, UR21, UR6, URZ ;  /* 0x0000000615067290 */ /* 0x000fe4000fffe0ff */
[----:B---3--:R-:W-:Y:S01]  /*00c0*/  UISETP.GE.U32.AND UP0, UPT, UR4, UR7, UPT ;  /* 0x000000070400728c */ /* 0x008fe2000bf06070 */
[----:B-----5:R-:W-:-:S03]  /*00d0*/  IADD3 R0, P0, PT, R2, -UR20, RZ ;  /* 0x8000001402007c10 */ /* 0x020fc6000ff1e0ff */
[----:B------:R-:W-:Y:S01]  /*00e0*/  UISETP.EQ.OR UP0, UPT, UR5, URZ, UP0 ;  /* 0x000000ff0500728c */ /* 0x000fe20008702670 */
[----:B------:R-:W-:Y:S02]  /*00f0*/  IADD3.X R2, PT, PT, R3, ~UR6, RZ, P0, !PT ;  /* 0x8000000603027c10 */ /* 0x000fe400087fe4ff */
[----:B------:R-:W-:-:S04]  /*0100*/  ISETP.LT.U32.AND P0, PT, R0, UR19, PT ;  /* 0x0000001300007c0c */ /* 0x000fc8000bf01070 */
[----:B------:R-:W-:-:S04]  /*0110*/  ISETP.LT.AND.EX P0, PT, R2, UR8, PT, P0 ;  /* 0x0000000802007c0c */ /* 0x000fc8000bf01300 */
[----:B------:R-:W-:Y:S01]  /*0120*/  SEL R0, R0, UR19, P0 ;  /* 0x0000001300007c07 */ /* 0x000fe20008000000 */
[----:B----4-:R-:W-:Y:S08]  /*0130*/  BRA.U UP0, `(.L_x_302) ;  /* 0x0000000100e47547 */ /* 0x010ff0000b800000 */
[----:B------:R-:W1:Y:S01]  /*0140*/  S2R R2, SR_TID.X ;  /* 0x0000000000027919 */ /* 0x000e620000002100 */
[----:B------:R-:W-:Y:S01]  /*0150*/  ELECT P0, URZ, PT ;  /* 0x0000000000ff782f */ /* 0x000fe20003800000 */
[----:B------:R-:W-:Y:S03]  /*0160*/  BSSY.RECONVERGENT B0, `(.L_x_303) ;  /* 0x000002e000007945 */ /* 0x000fe60003800200 */
[----:B-1----:R-:W-:-:S13]  /*0170*/  ISETP.GT.U32.OR P0, PT, R2, 0x1f, !P0 ;  /* 0x0000001f0200780c */ /* 0x002fda0004704470 */
[----:B------:R-:W-:Y:S05]  /*0180*/  @P0 BRA `(.L_x_304) ;  /* 0x0000000000ac0947 */ /* 0x000fea0003800000 */
[----:B------:R-:W1:Y:S01]  /*0190*/  S2UR UR18, SR_CgaCtaId ;  /* 0x00000000001279c3 */ /* 0x000e620000008800 */
[----:B------:R-:W2:Y:S01]  /*01a0*/  LDCU UR15, c[0x0][0x3a0] ;  /* 0x00007400ff0f77ac */ /* 0x000ea20008000800 */
[----:B------:R-:W3:Y:S01]  /*01b0*/  LDCU UR17, c[0x0][0x3b0] ;  /* 0x00007600ff1177ac */ /* 0x000ee20008000800 */
[----:B------:R-:W-:Y:S01]  /*01c0*/  ULEA UR14, UR24, 0xf, 0x9 ;  /* 0x0000000f180e7891 */ /* 0x000fe2000f8e48ff */
[----:B------:R-:W-:Y:S01]  /*01d0*/  UMOV UR7, 0x400 ;  /* 0x0000040000077882 */ /* 0x000fe20000000000 */
[----:B------:R-:W-:Y:S01]  /*01e0*/  UMOV UR10, 0x1 ;  /* 0x00000001000a7882 */ /* 0x000fe20000000000 */
[----:B------:R-:W4:Y:S01]  /*01f0*/  LDCU.64 UR4, c[0x0][0x398] ;  /* 0x00007300ff0477ac */ /* 0x000f220008000a00 */
[----:B------:R-:W-:-:S04]  /*0200*/  UIADD3 UR10, UPT, UPT, -UR10, 0x100000, URZ ;  /* 0x001000000a0a7890 */ /* 0x000fc8000fffe1ff */
[----:B------:R-:W-:Y:S02]  /*0210*/  USHF.L.U32 UR11, UR10, 0xb, URZ ;  /* 0x0000000b0a0b7899 */ /* 0x000fe400080006ff */
[----:B------:R-:W-:Y:S02]  /*0220*/  USHF.L.U32 UR10, UR10, 0x1, URZ ;  /* 0x000000010a0a7899 */ /* 0x000fe400080006ff */
[----:B--2---:R-:W-:Y:S01]  /*0230*/  UIADD3 UR15, UPT, UPT, UR14, UR15, URZ ;  /* 0x0000000f0e0f7290 */ /* 0x004fe2000fffe0ff */
[----:B------:R-:W2:Y:S01]  /*0240*/  LDCU.64 UR12, c[0x0][0x3a8] ;  /* 0x00007500ff0c77ac */ /* 0x000ea20008000a00 */
[----:B---3--:R-:W-:Y:S02]  /*0250*/  UIADD3 UR14, UPT, UPT, UR14, UR17, URZ ;  /* 0x000000110e0e7290 */ /* 0x008fe4000fffe0ff */
[----:B-1----:R-:W-:Y:S02]  /*0260*/  ULEA UR17, UR18, UR7, 0x18 ;  /* 0x0000000712117291 */ /* 0x002fe4000f8ec0ff */
[----:B------:R-:W-:-:S02]  /*0270*/  UIADD3 UR16, UPT, UPT, UR7, 0x80, URZ ;  /* 0x0000008007107890 */ /* 0x000fc4000fffe0ff */
[----:B------:R-:W-:Y:S02]  /*0280*/  USHF.L.U64.HI UR9, UR20, 0x2, UR6 ;  /* 0x0000000214097899 */ /* 0x000fe40008010206 */
[----:B------:R-:W-:Y:S02]  /*0290*/  USHF.L.U32 UR8, UR20, 0x2, URZ ;  /* 0x0000000214087899 */ /* 0x000fe400080006ff */
[----:B------:R-:W-:Y:S02]  /*02a0*/  ULOP3.LUT UR15, UR15, 0xfffffff0, URZ, 0xc0, !UPT ;  /* 0xfffffff00f0f7892 */ /* 0x000fe4000f8ec0ff */
[----:B------:R-:W-:Y:S01]  /*02b0*/  ULOP3.LUT UR14, UR14, 0xfffffff0, URZ, 0xc0, !UPT ;  /* 0xfffffff00e0e7892 */ /* 0x000fe2000f8ec0ff */
[----:B------:R-:W1:Y:S02]  /*02c0*/  FENCE.VIEW.ASYNC.S ;  /* 0x00000000000073c6 */ /* 0x000e640000000000 */
[----:B-1----:R1:W3:Y:S02]  /*02d0*/  SYNCS.EXCH.64 URZ, [UR17], UR10 ;  /* 0x0000000a11ff75b2 */ /* 0x0022e40008000100 */
[----:B------:R-:W-:Y:S01]  /*02e0*/  @!PT LDS RZ, [RZ] ;  /* 0x00000000fffff984 */ /* 0x000fe20000000800 */
[----:B------:R-:W-:Y:S01]  /*02f0*/  @!PT LDS RZ, [RZ] ;  /* 0x00000000fffff984 */ /* 0x000fe20000000800 */
[----:B------:R-:W-:Y:S01]  /*0300*/  @!PT LDS RZ, [RZ] ;  /* 0x00000000fffff984 */ /* 0x000fe20000000800 */
[----:B------:R-:W-:Y:S01]  /*0310*/  @!PT LDS RZ, [RZ] ;  /* 0x00000000fffff984 */ /* 0x000fe20000000800 */
[----:B---3--:R3:W-:Y:S06]  /*0320*/  MEMBAR.ALL.CTA ;  /* 0x0000000000007992 */ /* 0x0087ec0000008000 */
[----:B---3--:R-:W3:Y:S01]  /*0330*/  FENCE.VIEW.ASYNC.S ;  /* 0x00000000000073c6 */ /* 0x008ee20000000000 */
[----:B------:R-:W-:-:S02]  /*0340*/  ULEA UR16, UR18, UR16, 0x18 ;  /* 0x0000001012107291 */ /* 0x000fc4000f8ec0ff */
[----:B----4-:R-:W-:Y:S02]  /*0350*/  UIADD3.64 UR4, UPT, UPT, UR8, UR4, URZ ;  /* 0x0000000408047297 */ /* 0x010fe4000fffe0ff */
[----:B------:R-:W-:Y:S02]  /*0360*/  USHF.R.U32.HI UR7, URZ, 0x4, UR15 ;  /* 0x00000004ff077899 */ /* 0x000fe4000801160f */
[----:B--2---:R-:W-:Y:S02]  /*0370*/  UIADD3.64 UR8, UPT, UPT, UR8, UR12, URZ ;  /* 0x0000000c08087297 */ /* 0x004fe4000fffe0ff */
[----:B------:R-:W-:Y:S02]  /*0380*/  UIADD3 UR15, UPT, UPT, UR15, UR14, URZ ;  /* 0x0000000e0f0f7290 */ /* 0x000fe4000fffe0ff */
[----:B------:R-:W-:Y:S02]  /*0390*/  ULEA UR12, UR24, UR16, 0x9 ;  /* 0x00000010180c7291 */ /* 0x000fe4000f8e48ff */
[----:B------:R-:W-:-:S02]  /*03a0*/  USHF.R.U32.HI UR14, URZ, 0x4, UR14 ;  /* 0x00000004ff0e7899 */ /* 0x000fc4000801160e */
[----:B------:R-:W-:Y:S01]  /*03b0*/  UPRMT UR7, UR7, 0x5410, URZ ;  /* 0x0000541007077896 */ /* 0x000fe200080000ff */
[----:B------:R-:W-:Y:S01]  /*03c0*/  IMAD.U32 R2, RZ, RZ, UR15 ;  /* 0x0000000fff027e24 */ /* 0x000fe2000f8e00ff */
[----:B------:R-:W-:Y:S02]  /*03d0*/  UIADD3 UR12, UPT, UPT, UR12, 0x80, URZ ;  /* 0x000000800c0c7890 */ /* 0x000fe4000fffe0ff */
[----:B------:R-:W-:Y:S01]  /*03e0*/  UPRMT UR14, UR14, 0x5410, URZ ;  /* 0x000054100e0e7896 */ /* 0x000fe200080000ff */
[----:B------:R-:W-:-:S04]  /*03f0*/  UMOV UR13, UR17 ;  /* 0x00000011000d7c82 */ /* 0x000fc80008000000 */
[----:B---3--:R1:W-:Y:S04]  /*0400*/  UBLKCP.S.G [UR16], [UR4], UR7 ;  /* 0x00000010040073ba */ /* 0x0083e80008000207 */
[----:B------:R1:W-:Y:S01]  /*0410*/  UBLKCP.S.G [UR12], [UR8], UR14 ;  /* 0x0000000c080073ba */ /* 0x0003e2000800020e */
[----:B------:R1:W-:Y:S01]  /*0420*/  SYNCS.ARRIVE.TRANS64 RZ, [UR17], R2 ;  /* 0x00000002ffff79a7 */ /* 0x0003e20008000011 */
[----:B------:R-:W-:Y:S01]  /*0430*/  NOP ;  /* 0x0000000000007918 */ /* 0x000fe20000000000 */
.L_x_304:
[----:B-1----:R-:W-:Y:S05]  /*0440*/  BSYNC.RECONVERGENT B0 ;  /* 0x0000000000007941 */ /* 0x002fea0003800200 */
.L_x_303:
[----:B------:R-:W1:Y:S08]  /*0450*/  S2UR UR5, SR_CgaCtaId ;  /* 0x00000000000579c3 */ /* 0x000e700000008800 */
[----:B------:R-:W-:Y:S01]  /*0460*/  BAR.SYNC.DEFER_BLOCKING 0x0 ;  /* 0x0000000000007b1d */ /* 0x000fe20000010000 */
[----:B------:R-:W-:-:S05]  /*0470*/  SHF.L.U32 R2, RZ, 0x1f, RZ ;  /* 0x0000001fff027819 */ /* 0x000fca00000006ff */
[----:B------:R-:W-:Y:S02]  /*0480*/  UMOV UR4, 0x400 ;  /* 0x0000040000047882 */ /* 0x000fe40000000000 */
[----:B-1----:R-:W-:-:S12]  /*0490*/  ULEA UR4, UR5, UR4, 0x18 ;  /* 0x0000000405047291 */ /* 0x002fd8000f8ec0ff */
.L_x_305:
[----:B------:R-:W1:Y:S02]  /*04a0*/  SYNCS.PHASECHK.TRANS64.TRYWAIT P0, [UR4], R2 ;  /* 0x00000002ff0075a7 */ /* 0x000e640008001104 */
[----:B-1----:R-:W-:Y:S05]  /*04b0*/  @!P0 BRA `(.L_x_305) ;  /* 0xfffffffc00f88947 */ /* 0x002fea000383ffff */
[----:B------:R-:W-:Y:S05]  /*04c0*/  BRA `(.L_x_306) ;  /* 0x0000001400407947 */ /* 0x000fea0003800000 */
.L_x_302:
[----:B------:R-:W1:Y:S01]  /*04d0*/  S2R R3, SR_TID.Y ;  /* 0x0000000000037919 */ /* 0x000e620000002200 */
[----:B------:R-:W2:Y:S01]  /*04e0*/  LDCU UR9, c[0x0][0x360] ;  /* 0x00006c00ff0977ac */ /* 0x000ea20008000800 */
[----:B------:R-:W-:Y:S01]  /*04f0*/  IMAD.SHL.U32 R4, R0, 0x4, RZ ;  /* 0x0000000400047824 */ /* 0x000fe200078e00ff */
[----:B------:R-:W-:Y:S01]  /*0500*/  BSSY.RECONVERGENT B0, `(.L_x_307) ;  /* 0x00000aa000007945 */ /* 0x000fe20003800200 */
[----:B------:R-:W1:Y:S01]  /*0510*/  S2R R6, SR_TID.Z ;  /* 0x0000000000067919 */ /* 0x000e620000002300 */
[----:B------:R-:W2:Y:S01]  /*0520*/  LDCU UR10, c[0x0][0x364] ;  /* 0x00006c80ff0a77ac */ /* 0x000ea20008000800 */
[----:B------:R-:W3:Y:S01]  /*0530*/  LDC R2, c[0x0][0x368] ;  /* 0x0000da00ff027b82 */ /* 0x000ee20000000800 */
[----:B------:R-:W-:Y:S01]  /*0540*/  SHF.R.S32.HI R5, RZ, 0x1f, R4 ;  /* 0x0000001fff057819 */ /* 0x000fe20000011404 */
[----:B------:R-:W4:Y:S03]  /*0550*/  S2R R8, SR_TID.X ;  /* 0x0000000000087919 */ /* 0x000f260000002100 */
[----:B------:R-:W-:-:S02]  /*0560*/  SHF.R.U64 R4, R4, 0x2, R5 ;  /* 0x0000000204047819 */ /* 0x000fc40000001205 */
[----:B------:R-:W-:Y:S01]  /*0570*/  SHF.R.U32.HI R5, RZ, 0x2, R5 ;  /* 0x00000002ff057819 */ /* 0x000fe20000011605 */
[----:B--2---:R-:W-:Y:S02]  /*0580*/  UIMAD UR4, UR9, UR10, URZ ;  /* 0x0000000a090472a4 */ /* 0x004fe4000f8e02ff */
[----:B-1----:R-:W-:Y:S02]  /*0590*/  IMAD R3, R6, UR10, R3 ;  /* 0x0000000a06037c24 */ /* 0x002fe4000f8e0203 */
[----:B------:R-:W-:Y:S02]  /*05a0*/  IMAD.MOV.U32 R6, RZ, RZ, RZ ;  /* 0x000000ffff067224 */ /* 0x000fe400078e00ff */
[----:B----4-:R-:W-:Y:S02]  /*05b0*/  IMAD R3, R3, UR9, R8 ;  /* 0x0000000903037c24 */ /* 0x010fe4000f8e0208 */
[----:B---3--:R-:W-:Y:S01]  /*05c0*/  IMAD R8, R2, UR4, RZ ;  /* 0x0000000402087c24 */ /* 0x008fe2000f8e02ff */
[----:B------:R-:W-:-:S02]  /*05d0*/  UMOV UR4, URZ ;  /* 0x000000ff00047c82 */ /* 0x000fc40008000000 */
[----:B------:R-:W-:-:S04]  /*05e0*/  ISETP.GT.U32.AND P0, PT, R4, R3, PT ;  /* 0x000000030400720c */ /* 0x000fc80003f04070 */
[----:B------:R-:W-:-:S13]  /*05f0*/  ISETP.GT.U32.AND.EX P0, PT, R5, RZ, PT, P0 ;  /* 0x000000ff0500720c */ /* 0x000fda0003f04100 */
[----:B------:R-:W-:Y:S05]  /*0600*/  @!P0 BRA `(.L_x_308) ;  /* 0x0000000800648947 */ /* 0x000fea0003800000 */
[----:B------:R-:W-:Y:S01]  /*0610*/  IMAD.IADD R9, R8, 0x1, R3 ;  /* 0x0000000108097824 */ /* 0x000fe200078e0203 */
[----:B------:R-:W-:Y:S01]  /*0620*/  BSSY.RECONVERGENT B1, `(.L_x_309) ;  /* 0x0000024000017945 */ /* 0x000fe20003800200 */
[----:B------:R-:W-:-:S03]  /*0630*/  IMAD.MOV.U32 R12, RZ, RZ, -0x1 ;  /* 0xffffffffff0c7424 */ /* 0x000fc600078e00ff */
[CC--:B------:R-:W-:Y:S02]  /*0640*/  ISETP.GT.U32.AND P1, PT, R4.reuse, R9.reuse, PT ;  /* 0x000000090400720c */ /* 0x0c0fe40003f24070 */
[CC--:B------:R-:W-:Y:S02]  /*0650*/  ISETP.GT.U32.AND P0, PT, R4.reuse, R9.reuse, PT ;  /* 0x000000090400720c */ /* 0x0c0fe40003f04070 */
[C---:B------:R-:W-:Y:S02]  /*0660*/  ISETP.GT.U32.AND.EX P1, PT, R5.reuse, RZ, PT, P1 ;  /* 0x000000ff0500720c */ /* 0x040fe40003f24110 */
[----:B------:R-:W-:Y:S02]  /*0670*/  ISETP.GT.U32.AND.EX P0, PT, R5, RZ, PT, P0 ;  /* 0x000000ff0500720c */ /* 0x000fe40003f04100 */
[----:B------:R-:W-:Y:S02]  /*0680*/  SEL R10, R4, R9, P1 ;  /* 0x00000009040a7207 */ /* 0x000fe40000800000 */
[----:B------:R-:W-:-:S02]  /*0690*/  SEL R7, RZ, 0x1, !P0 ;  /* 0x00000001ff077807 */ /* 0x000fc40004000000 */
[----:B------:R-:W-:Y:S02]  /*06a0*/  SEL R11, R5, RZ, P1 ;  /* 0x000000ff050b7207 */ /* 0x000fe40000800000 */
[----:B------:R-:W-:-:S04]  /*06b0*/  IADD3 R14, P0, P1, R10, -R7, -R9 ;  /* 0x800000070a0e7210 */ /* 0x000fc8000791e809 */
[----:B------:R-:W-:-:S04]  /*06c0*/  IADD3.X R15, PT, PT, R11, -0x1, R12, P0, P1 ;  /* 0xffffffff0b0f7810 */ /* 0x000fc800007e240c */
[----:B------:R-:W-:-:S13]  /*06d0*/  ISETP.NE.U32.AND P0, PT, R15, RZ, PT ;  /* 0x000000ff0f00720c */ /* 0x000fda0003f05070 */
[----:B------:R-:W-:Y:S05]  /*06e0*/  @P0 BRA `(.L_x_310) ;  /* 0x0000000000500947 */ /* 0x000fea0003800000 */
[----:B------:R-:W1:Y:S01]  /*06f0*/  I2F.U32.RP R9, R8 ;  /* 0x0000000800097306 */ /* 0x000e620000209000 */
[----:B------:R-:W-:Y:S01]  /*0700*/  IMAD.MOV R13, RZ, RZ, -R8 ;  /* 0x000000ffff0d7224 */ /* 0x000fe200078e0a08 */
[----:B------:R-:W-:-:S06]  /*0710*/  ISETP.NE.U32.AND P2, PT, R8, RZ, PT ;  /* 0x000000ff0800720c */ /* 0x000fcc0003f45070 */
[----:B-1----:R-:W1:Y:S02]  /*0720*/  MUFU.RCP R9, R9 ;  /* 0x0000000900097308 */ /* 0x002e640000001000 */
[----:B-1----:R-:W-:-:S06]  /*0730*/  VIADD R10, R9, 0xffffffe ;  /* 0x0ffffffe090a7836 */ /* 0x002fcc0000000000 */
[----:B------:R1:W2:Y:S02]  /*0740*/  F2I.FTZ.U32.TRUNC.NTZ R11, R10 ;  /* 0x0000000a000b7305 */ /* 0x0002a4000021f000 */
[----:B-1----:R-:W-:Y:S02]  /*0750*/  IMAD.MOV.U32 R10, RZ, RZ, RZ ;  /* 0x000000ffff0a7224 */ /* 0x002fe400078e00ff */
[----:B--2---:R-:W-:-:S04]  /*0760*/  IMAD R13, R13, R11, RZ ;  /* 0x0000000b0d0d7224 */ /* 0x004fc800078e02ff */
[----:B------:R-:W-:-:S06]  /*0770*/  IMAD.HI.U32 R11, R11, R13, R10 ;  /* 0x0000000d0b0b7227 */ /* 0x000fcc00078e000a */
[----:B------:R-:W-:-:S04]  /*0780*/  IMAD.HI.U32 R10, R11, R14, RZ ;  /* 0x0000000e0b0a7227 */ /* 0x000fc800078e00ff */
[----:B------:R-:W-:-:S04]  /*0790*/  IMAD.MOV R11, RZ, RZ, -R10 ;  /* 0x000000ffff0b7224 */ /* 0x000fc800078e0a0a */
[----:B------:R-:W-:-:S05]  /*07a0*/  IMAD R11, R8, R11, R14 ;  /* 0x0000000b080b7224 */ /* 0x000fca00078e020e */
[----:B------:R-:W-:-:S13]  /*07b0*/  ISETP.GE.U32.AND P0, PT, R11, R8, PT ;  /* 0x000000080b00720c */ /* 0x000fda0003f06070 */
[----:B------:R-:W-:Y:S02]  /*07c0*/  @P0 IMAD.IADD R11, R11, 0x1, -R8 ;  /* 0x000000010b0b0824 */ /* 0x000fe400078e0a08 */
[----:B------:R-:W-:-:S03]  /*07d0*/  @P0 VIADD R10, R10, 0x1 ;  /* 0x000000010a0a0836 */ /* 0x000fc60000000000 */
[----:B------:R-:W-:Y:S01]  /*07e0*/  ISETP.GE.U32.AND P1, PT, R11, R8, PT ;  /* 0x000000080b00720c */ /* 0x000fe20003f26070 */
[----:B------:R-:W-:-:S12]  /*07f0*/  HFMA2 R11, -RZ, RZ, 0, 0 ;  /* 0x00000000ff0b7431 */ /* 0x000fd800000001ff */
[----:B------:R-:W-:Y:S01]  /*0800*/  @P1 VIADD R10, R10, 0x1 ;  /* 0x000000010a0a1836 */ /* 0x000fe20000000000 */
[----:B------:R-:W-:Y:S01]  /*0810*/  @!P2 LOP3.LUT R10, RZ, R8, RZ, 0x33, !PT ;  /* 0x00000008ff0aa212 */ /* 0x000fe200078e33ff */
[----:B------:R-:W-:Y:S06]  /*0820*/  BRA `(.L_x_311) ;  /* 0x00000000000c7947 */ /* 0x000fec0003800000 */
.L_x_310:
[----:B------:R-:W-:Y:S01]  /*0830*/  IMAD.MOV.U32 R9, RZ, RZ, R14 ;  /* 0x000000ffff097224 */ /* 0x000fe200078e000e */
[----:B------:R-:W-:-:S07]  /*0840*/  MOV R14, 0x860 ;  /* 0x00000860000e7802 */ /* 0x000fce0000000f00 */
[----:B------:R-:W-:Y:S05]  /*0850*/  CALL.REL.NOINC `($__internal_0_$__cuda_sm20_div_u64) ;  /* 0x0000001400807944 */ /* 0x000fea0003c00000 */
.L_x_311:
[----:B------:R-:W-:Y:S05]  /*0860*/  BSYNC.RECONVERGENT B1 ;  /* 0x0000000000017941 */ /* 0x000fea0003800200 */
.L_x_309:
[----:B------:R-:W-:Y:S01]  /*0870*/  IADD3 R9, P0, PT, R10, R7, RZ ;  /* 0x000000070a097210 */ /* 0x000fe20007f1e0ff */
[----:B------:R-:W1:Y:S01]  /*0880*/  LDC R13, c[0x0][0x3a0] ;  /* 0x0000e800ff0d7b82 */ /* 0x000e620000000800 */
[----:B------:R-:W-:Y:S01]  /*0890*/  BSSY.RECONVERGENT B1, `(.L_x_312) ;  /* 0x0000033000017945 */ /* 0x000fe20003800200 */
[----:B------:R-:W-:Y:S01]  /*08a0*/  IMAD.MOV.U32 R29, RZ, RZ, R3 ;  /* 0x000000ffff1d7224 */ /* 0x000fe200078e0003 */
[C---:B------:R-:W-:Y:S01]  /*08b0*/  LOP3.LUT R7, R9.reuse, 0x3, RZ, 0xc0, !PT ;  /* 0x0000000309077812 */ /* 0x040fe200078ec0ff */
[----:B------:R-:W-:Y:S01]  /*08c0*/  IMAD.X R10, RZ, RZ, R11, P0 ;  /* 0x000000ffff0a7224 */ /* 0x000fe200000e060b */
[----:B------:R-:W-:Y:S02]  /*08d0*/  ISETP.GE.U32.AND P0, PT, R9, 0x3, PT ;  /* 0x000000030900780c */ /* 0x000fe40003f06070 */
[----:B------:R-:W-:Y:S02]  /*08e0*/  ISETP.NE.U32.AND P1, PT, R7, 0x3, PT ;  /* 0x000000030700780c */ /* 0x000fe40003f25070 */
[----:B------:R-:W-:Y:S01]  /*08f0*/  ISETP.GE.U32.AND.EX P0, PT, R10, RZ, PT, P0 ;  /* 0x000000ff0a00720c */ /* 0x000fe20003f06100 */
[----:B------:R-:W-:Y:S01]  /*0900*/  IMAD.MOV.U32 R10, RZ, RZ, R6 ;  /* 0x000000ffff0a7224 */ /* 0x000fe200078e0006 */
[----:B------:R-:W-:-:S02]  /*0910*/  ISETP.NE.AND.EX P1, PT, RZ, RZ, PT, P1 ;  /* 0x000000ffff00720c */ /* 0x000fc40003f25310 */
[----:B-1----:R-:W-:-:S11]  /*0920*/  SHF.R.S32.HI R11, RZ, 0x1f, R13 ;  /* 0x0000001fff0b7819 */ /* 0x002fd6000001140d */
[----:B------:R-:W-:Y:S05]  /*0930*/  @!P1 BRA `(.L_x_313) ;  /* 0x0000000000a09947 */ /* 0x000fea0003800000 */
[----:B------:R-:W1:Y:S01]  /*0940*/  S2UR UR7, SR_CgaCtaId ;  /* 0x00000000000779c3 */ /* 0x000e620000008800 */
[----:B------:R-:W2:Y:S01]  /*0950*/  LDCU.64 UR12, c[0x0][0x398] ;  /* 0x00007300ff0c77ac */ /* 0x000ea20008000a00 */
[C---:B------:R-:W-:Y:S02]  /*0960*/  IMAD.SHL.U32 R7, R3.reuse, 0x4, RZ ;  /* 0x0000000403077824 */ /* 0x040fe400078e00ff */
[----:B------:R-:W-:Y:S01]  /*0970*/  IMAD.U32 R14, RZ, RZ, UR20 ;  /* 0x00000014ff0e7e24 */ /* 0x000fe2000f8e00ff */
[----:B------:R-:W-:Y:S01]  /*0980*/  UMOV UR5, 0x400 ;  /* 0x0000040000057882 */ /* 0x000fe20000000000 */
[----:B------:R-:W-:Y:S01]  /*0990*/  IMAD.U32 R15, RZ, RZ, UR21 ;  /* 0x00000015ff0f7e24 */ /* 0x000fe2000f8e00ff */
[----:B------:R-:W-:Y:S01]  /*09a0*/  SHF.L.U64.HI R15, R3, 0x2, R6 ;  /* 0x00000002030f7819 */ /* 0x000fe20000010206 */
[----:B------:R-:W-:Y:S01]  /*09b0*/  IMAD.U32 R12, RZ, RZ, UR6 ;  /* 0x00000006ff0c7e24 */ /* 0x000fe2000f8e00ff */
[----:B------:R-:W-:Y:S01]  /*09c0*/  LEA R10, P1, R14, R7, 0x2 ;  /* 0x000000070e0a7211 */ /* 0x000fe200078210ff */
[----:B------:R-:W-:Y:S01]  /*09d0*/  VIADD R9, R9, 0x1 ;  /* 0x0000000109097836 */ /* 0x000fe20000000000 */
[----:B------:R-:W-:Y:S01]  /*09e0*/  UIADD3 UR5, UPT, UPT, UR5, 0x80, URZ ;  /* 0x0000008005057890 */ /* 0x000fe2000fffe0ff */
[----:B------:R-:W-:Y:S01]  /*09f0*/  IMAD R7, R2, UR10, RZ ;  /* 0x0000000a02077c24 */ /* 0x000fe2000f8e02ff */
[----:B------:R-:W-:Y:S01]  /*0a00*/  LEA.HI.X R14, R14, R15, R12, 0x2, P1 ;  /* 0x0000000f0e0e7211 */ /* 0x000fe200008f140c */
[----:B------:R-:W-:Y:S01]  /*0a10*/  IMAD.MOV.U32 R29, RZ, RZ, R3 ;  /* 0x000000ffff1d7224 */ /* 0x000fe200078e0003 */
[----:B------:R-:W-:Y:S01]  /*0a20*/  LOP3.LUT R9, R9, 0x3, RZ, 0xc0, !PT ;  /* 0x0000000309097812 */ /* 0x000fe200078ec0ff */
[----:B------:R-:W-:Y:S01]  /*0a30*/  IMAD R7, R7, UR9, RZ ;  /* 0x0000000907077c24 */ /* 0x000fe2000f8e02ff */
[----:B--2---:R-:W-:-:S02]  /*0a40*/  IADD3 R17, P1, P2, R10, UR12, R13 ;  /* 0x0000000c0a117c10 */ /* 0x004fc4000fa3e00d */
[----:B------:R-:W-:Y:S02]  /*0a50*/  MOV R10, R6 ;  /* 0x00000006000a7202 */ /* 0x000fe40000000f00 */
[----:B------:R-:W-:Y:S01]  /*0a60*/  IADD3.X R18, PT, PT, R14, UR13, R11, P1, P2 ;  /* 0x0000000d0e127c10 */ /* 0x000fe20008fe440b */
[----:B-1----:R-:W-:Y:S01]  /*0a70*/  ULEA UR5, UR7, UR5, 0x18 ;  /* 0x0000000507057291 */ /* 0x002fe2000f8ec0ff */
[----:B------:R-:W-:-:S05]  /*0a80*/  IADD3 R9, P1, PT, RZ, -R9, RZ ;  /* 0x80000009ff097210 */ /* 0x000fca0007f3e0ff */
[----:B------:R-:W-:Y:S02]  /*0a90*/  VIADD R12, R13, UR5 ;  /* 0x000000050d0c7c36 */ /* 0x000fe40008000000 */
[----:B------:R-:W-:Y:S02]  /*0aa0*/  IMAD.X R16, RZ, RZ, -0x1, P1 ;  /* 0xffffffffff107424 */ /* 0x000fe400008e06ff */
[----:B------:R-:W-:-:S07]  /*0ab0*/  IMAD R12, R3, 0x4, R12 ;  /* 0x00000004030c7824 */ /* 0x000fce00078e020c */
.L_x_314:
[----:B------:R-:W-:Y:S01]  /*0ac0*/  IADD3 R9, P1, PT, R9, 0x1, RZ ;  /* 0x0000000109097810 */ /* 0x000fe20007f3e0ff */
[----:B------:R-:W-:Y:S01]  /*0ad0*/  IMAD.MOV.U32 R14, RZ, RZ, R17 ;  /* 0x000000ffff0e7224 */ /* 0x000fe200078e0011 */
[C---:B------:R-:W-:Y:S01]  /*0ae0*/  IADD3 R29, P2, PT, R8.reuse, R29, RZ ;  /* 0x0000001d081d7210 */ /* 0x040fe20007f5e0ff */
[----:B------:R-:W-:Y:S01]  /*0af0*/  IMAD.MOV.U32 R15, RZ, RZ, R18 ;  /* 0x000000ffff0f7224 */ /* 0x000fe200078e0012 */
[C---:B------:R-:W-:Y:S01]  /*0b00*/  LEA R17, P3, R8.reuse, R17, 0x2 ;  /* 0x0000001108117211 */ /* 0x040fe200078610ff */
[----:B------:R-:W-:Y:S01]  /*0b10*/  IMAD.X R16, RZ, RZ, R16, P1 ;  /* 0x000000ffff107224 */ /* 0x000fe200008e0610 */
[----:B------:R-:W-:Y:S01]  /*0b20*/  ISETP.NE.U32.AND P1, PT, R9, RZ, PT ;  /* 0x000000ff0900720c */ /* 0x000fe20003f25070 */
[----:B------:R-:W-:Y:S01]  /*0b30*/  IMAD.X R10, RZ, RZ, R10, P2 ;  /* 0x000000ffff0a7224 */ /* 0x000fe200010e060a */
[----:B------:R-:W-:Y:S01]  /*0b40*/  @!PT LDS RZ, [RZ] ;  /* 0x00000000fffff984 */ /* 0x000fe20000000800 */
[----:B------:R-:W-:Y:S01]  /*0b50*/  @!PT LDS RZ, [RZ] ;  /* 0x00000000fffff984 */ /* 0x000fe20000000800 */
[----:B------:R-:W-:Y:S01]  /*0b60*/  @!PT LDS RZ, [RZ] ;  /* 0x00000000fffff984 */ /* 0x000fe20000000800 */
[----:B------:R1:W-:Y:S01]  /*0b70*/  LDGSTS.E [R12], desc[UR22][R14.64] ;  /* 0x000000000e0c7fae */ /* 0x0003e2000b9a1016 */
[----:B------:R-:W-:Y:S02]  /*0b80*/  LEA.HI.X R18, R8, R18, RZ, 0x2, P3 ;  /* 0x0000001208127211 */ /* 0x000fe400018f14ff */
[----:B------:R-:W-:Y:S01]  /*0b90*/  ISETP.NE.AND.EX P1, PT, R16, RZ, PT, P1 ;  /* 0x000000ff1000720c */ /* 0x000fe20003f25310 */
[----:B-1----:R-:W-:-:S12]  /*0ba0*/  IMAD R12, R7, 0x4, R12 ;  /* 0x00000004070c7824 */ /* 0x002fd800078e020c */
[----:B------:R-:W-:Y:S05]  /*0bb0*/  @P1 BRA `(.L_x_314) ;  /* 0xfffffffc00c01947 */ /* 0x000fea000383ffff */
.L_x_313:
[----:B------:R-:W-:Y:S05]  /*0bc0*/  BSYNC.RECONVERGENT B1 ;  /* 0x0000000000017941 */ /* 0x000fea0003800200 */
.L_x_312:
[----:B------:R-:W-:Y:S05]  /*0bd0*/  @!P0 BRA `(.L_x_308) ;  /* 0x0000000000f08947 */ /* 0x000fea0003800000 */
[----:B------:R-:W1:Y:S01]  /*0be0*/  S2UR UR8, SR_CgaCtaId ;  /* 0x00000000000879c3 */ /* 0x000e620000008800 */
[----:B------:R-:W2:Y:S01]  /*0bf0*/  LDCU.64 UR12, c[0x0][0x398] ;  /* 0x00007300ff0c77ac */ /* 0x000ea20008000a00 */
[C---:B------:R-:W-:Y:S01]  /*0c00*/  IMAD.SHL.U32 R9, R29.reuse, 0x4, RZ ;  /* 0x000000041d097824 */ /* 0x040fe200078e00ff */
[----:B------:R-:W-:Y:S01]  /*0c10*/  SHF.L.U32 R18, R8, 0x2, RZ ;  /* 0x0000000208127819 */ /* 0x000fe200000006ff */
[----:B------:R-:W-:Y:S01]  /*0c20*/  IMAD.U32 R14, RZ, RZ, UR20 ;  /* 0x00000014ff0e7e24 */ /* 0x000fe2000f8e00ff */
[----:B------:R-:W-:Y:S01]  /*0c30*/  UMOV UR7, 0x400 ;  /* 0x0000040000077882 */ /* 0x000fe20000000000 */
[----:B------:R-:W-:Y:S01]  /*0c40*/  IMAD.U32 R15, RZ, RZ, UR21 ;  /* 0x00000015ff0f7e24 */ /* 0x000fe2000f8e00ff */
[C---:B------:R-:W-:Y:S01]  /*0c50*/  SHF.L.U64.HI R15, R29.reuse, 0x2, R10 ;  /* 0x000000021d0f7819 */ /* 0x040fe2000001020a */
[----:B------:R-:W-:Y:S01]  /*0c60*/  IMAD.U32 R12, RZ, RZ, UR6 ;  /* 0x00000006ff0c7e24 */ /* 0x000fe2000f8e00ff */
[----:B------:R-:W-:Y:S01]  /*0c70*/  LEA R9, P0, R14, R9, 0x2 ;  /* 0x000000090e097211 */ /* 0x000fe200078010ff */
[----:B------:R-:W-:Y:S01]  /*0c80*/  UIADD3 UR7, UPT, UPT, UR7, 0x80, URZ ;  /* 0x0000008007077890 */ /* 0x000fe2000fffe0ff */
[----:B------:R-:W-:Y:S01]  /*0c90*/  IMAD R24, R2, UR10, RZ ;  /* 0x0000000a02187c24 */ /* 0x000fe2000f8e02ff */
[----:B------:R-:W-:Y:S01]  /*0ca0*/  SHF.R.U32.HI R19, RZ, 0x1e, R8 ;  /* 0x0000001eff137819 */ /* 0x000fe20000011608 */
[----:B------:R-:W-:Y:S01]  /*0cb0*/  UMOV UR5, URZ ;  /* 0x000000ff00057c82 */ /* 0x000fe20008000000 */
[----:B------:R-:W-:Y:S01]  /*0cc0*/  LEA.HI.X R12, R14, R15, R12, 0x2, P0 ;  /* 0x0000000f0e0c7211 */ /* 0x000fe200000f140c */
[----:B------:R-:W-:Y:S01]  /*0cd0*/  IMAD R24, R24, UR9, RZ ;  /* 0x0000000918187c24 */ /* 0x000fe2000f8e02ff */
[----:B------:R-:W-:-:S02]  /*0ce0*/  IADD3 R14, P0, PT, R29, UR20, RZ ;  /* 0x000000141d0e7c10 */ /* 0x000fc4000ff1e0ff */
[----:B--2---:R-:W-:Y:S02]  /*0cf0*/  IADD3 R7, P1, PT, R13, UR12, RZ ;  /* 0x0000000c0d077c10 */ /* 0x004fe4000ff3e0ff */
[----:B------:R-:W-:Y:S02]  /*0d00*/  IADD3.X R15, PT, PT, R10, UR6, RZ, P0, !PT ;  /* 0x000000060a0f7c10 */ /* 0x000fe400087fe4ff */
[----:B------:R-:W-:Y:S01]  /*0d10*/  IADD3.X R11, PT, PT, R11, UR13, RZ, P1, !PT ;  /* 0x0000000d0b0b7c10 */ /* 0x000fe20008ffe4ff */
[----:B-1----:R-:W-:Y:S01]  /*0d20*/  ULEA UR7, UR8, UR7, 0x18 ;  /* 0x0000000708077291 */ /* 0x002fe2000f8ec0ff */
[C---:B------:R-:W-:Y:S01]  /*0d30*/  SHF.L.U64.HI R15, R14.reuse, 0x2, R15 ;  /* 0x000000020e0f7819 */ /* 0x040fe2000001020f */
[----:B------:R-:W-:Y:S01]  /*0d40*/  IMAD.SHL.U32 R14, R14, 0x4, RZ ;  /* 0x000000040e0e7824 */ /* 0x000fe200078e00ff */
[-C--:B------:R-:W-:Y:S02]  /*0d50*/  IADD3 R22, P1, PT, R18, R9.reuse, RZ ;  /* 0x0000000912167210 */ /* 0x080fe40007f3e0ff */
[----:B------:R-:W-:Y:S01]  /*0d60*/  LEA R20, P0, R8, R9, 0x3 ;  /* 0x0000000908147211 */ /* 0x000fe200078018ff */
[----:B------:R-:W-:-:S02]  /*0d70*/  VIADD R16, R13, UR7 ;  /* 0x000000070d107c36 */ /* 0x000fc40008000000 */
[C---:B------:R-:W-:Y:S01]  /*0d80*/  IMAD.WIDE.U32 R14, R8.reuse, 0xc, R14 ;  /* 0x0000000c080e7825 */ /* 0x040fe200078e000e */
[----:B------:R-:W-:-:S03]  /*0d90*/  LEA.HI.X R26, R8, R12, RZ, 0x3, P0 ;  /* 0x0000000c081a7211 */ /* 0x000fc600000f1cff */
[----:B------:R-:W-:Y:S02]  /*0da0*/  IMAD R13, R29, 0x4, R16 ;  /* 0x000000041d0d7824 */ /* 0x000fe400078e0210 */
[----:B------:R-:W-:Y:S02]  /*0db0*/  IMAD.X R28, R19, 0x1, R12, P1 ;  /* 0x00000001131c7824 */ /* 0x000fe400008e060c */
[----:B------:R-:W-:Y:S02]  /*0dc0*/  VIADD R23, R15, UR5 ;  /* 0x000000050f177c36 */ /* 0x000fe40008000000 */
[C-C-:B------:R-:W-:Y:S02]  /*0dd0*/  IMAD R21, R24.reuse, 0x4, R13.reuse ;  /* 0x0000000418157824 */ /* 0x140fe400078e020d */
[C-C-:B------:R-:W-:Y:S02]  /*0de0*/  IMAD R25, R24.reuse, 0x8, R13.reuse ;  /* 0x0000000818197824 */ /* 0x140fe400078e020d */
[----:B------:R-:W-:-:S07]  /*0df0*/  IMAD R27, R24, 0xc, R13 ;  /* 0x0000000c181b7824 */ /* 0x000fce00078e020d */
.L_x_315:
[----:B------:R-:W-:-:S05]  /*0e00*/  IADD3 R16, P0, PT, R7, R9, RZ ;  /* 0x0000000907107210 */ /* 0x000fca0007f1e0ff */
[----:B------:R-:W-:-:S05]  /*0e10*/  IMAD.X R17, R11, 0x1, R12, P0 ;  /* 0x000000010b117824 */ /* 0x000fca00000e060c */
[----:B------:R-:W-:Y:S01]  /*0e20*/  @!PT LDS RZ, [RZ] ;  /* 0x00000000fffff984 */ /* 0x000fe20000000800 */
[----:B------:R-:W-:Y:S01]  /*0e30*/  @!PT LDS RZ, [RZ] ;  /* 0x00000000fffff984 */ /* 0x000fe20000000800 */
[----:B------:R-:W-:Y:S01]  /*0e40*/  @!PT LDS RZ, [RZ] ;  /* 0x00000000fffff984 */ /* 0x000fe20000000800 */
[----:B------:R1:W-:Y:S02]  /*0e50*/  LDGSTS.E [R13], desc[UR22][R16.64] ;  /* 0x00000000100d7fae */ /* 0x0003e4000b9a1016 */
[----:B-1----:R-:W-:Y:S01]  /*0e60*/  IADD3 R16, P0, PT, R7, R22, RZ ;  /* 0x0000001607107210 */ /* 0x002fe20007f1e0ff */
[----:B------:R-:W-:-:S04]  /*0e70*/  IMAD R13, R24, 0x10, R13 ;  /* 0x00000010180d7824 */ /* 0x000fc800078e020d */
[----:B------:R-:W-:-:S05]  /*0e80*/  IMAD.X R17, R11, 0x1, R28, P0 ;  /* 0x000000010b117824 */ /* 0x000fca00000e061c */
[----:B------:R1:W-:Y:S02]  /*0e90*/  LDGSTS.E [R21], desc[UR22][R16.64] ;  /* 0x0000000010157fae */ /* 0x0003e4000b9a1016 */
[----:B-1----:R-:W-:Y:S01]  /*0ea0*/  IADD3 R16, P0, PT, R7, R20, RZ ;  /* 0x0000001407107210 */ /* 0x002fe20007f1e0ff */
[----:B------:R-:W-:-:S04]  /*0eb0*/  IMAD R21, R24, 0x10, R21 ;  /* 0x0000001018157824 */ /* 0x000fc800078e0215 */
[----:B------:R-:W-:-:S05]  /*0ec0*/  IMAD.X R17, R11, 0x1, R26, P0 ;  /* 0x000000010b117824 */ /* 0x000fca00000e061a */
[----:B------:R1:W-:Y:S02]  /*0ed0*/  LDGSTS.E [R25], desc[UR22][R16.64] ;  /* 0x0000000010197fae */ /* 0x0003e4000b9a1016 */
[----:B-1----:R-:W-:Y:S01]  /*0ee0*/  IADD3 R16, P0, PT, R7, R14, RZ ;  /* 0x0000000e07107210 */ /* 0x002fe20007f1e0ff */
[----:B------:R-:W-:Y:S01]  /*0ef0*/  IMAD R25, R24, 0x10, R25 ;  /* 0x0000001018197824 */ /* 0x000fe200078e0219 */
[----:B------:R-:W-:-:S03]  /*0f00*/  LEA R7, P1, R8, R7, 0x4 ;  /* 0x0000000708077211 */ /* 0x000fc600078220ff */
[----:B------:R-:W-:Y:S01]  /*0f10*/  IMAD.X R17, R11, 0x1, R23, P0 ;  /* 0x000000010b117824 */ /* 0x000fe200000e0617 */
[----:B------:R-:W-:Y:S02]  /*0f20*/  IADD3 R29, P0, PT, R18, R29, RZ ;  /* 0x0000001d121d7210 */ /* 0x000fe40007f1e0ff */
[----:B------:R-:W-:Y:S02]  /*0f30*/  LEA.HI.X R11, R8, R11, RZ, 0x4, P1 ;  /* 0x0000000b080b7211 */ /* 0x000fe400008f24ff */
[----:B------:R-:W-:Y:S01]  /*0f40*/  IADD3.X R10, PT, PT, R19, R10, RZ, P0, !PT ;  /* 0x0000000a130a7210 */ /* 0x000fe200007fe4ff */
[----:B------:R1:W-:Y:S01]  /*0f50*/  LDGSTS.E [R27], desc[UR22][R16.64] ;  /* 0x00000000101b7fae */ /* 0x0003e2000b9a1016 */
[----:B------:R-:W-:-:S04]  /*0f60*/  ISETP.GE.U32.AND P0, PT, R29, R4, PT ;  /* 0x000000041d00720c */ /* 0x000fc80003f06070 */
[----:B------:R-:W-:Y:S01]  /*0f70*/  ISETP.GE.U32.AND.EX P0, PT, R10, R5, PT, P0 ;  /* 0x000000050a00720c */ /* 0x000fe20003f06100 */
[----:B-1----:R-:W-:-:S12]  /*0f80*/  IMAD R27, R24, 0x10, R27 ;  /* 0x00000010181b7824 */ /* 0x002fd800078e021b */
[----:B------:R-:W-:Y:S05]  /*0f90*/  @!P0 BRA `(.L_x_315) ;  /* 0xfffffffc00988947 */ /* 0x000fea000383ffff */
.L_x_308:
[----:B------:R-:W-:Y:S05]  /*0fa0*/  BSYNC.RECONVERGENT B0 ;  /* 0x0000000000007941 */ /* 0x000fea0003800200 */
.L_x_307:
[----:B------:R-:W-:Y:S01]  /*0fb0*/  ISETP.GT.U32.AND P0, PT, R4, R3, PT ;  /* 0x000000030400720c */ /* 0x000fe20003f04070 */
[----:B------:R-:W0:Y:S01]  /*0fc0*/  LDGDEPBAR ;  /* 0x00000000000079af */ /* 0x000e220000000000 */
[----:B------:R-:W-:Y:S02]  /*0fd0*/  BSSY.RECONVERGENT B0, `(.L_x_316) ;  /* 0x000009c000007945 */ /* 0x000fe40003800200 */
[----:B------:R-:W-:-:S13]  /*0fe0*/  ISETP.GT.U32.AND.EX P0, PT, R5, R6, PT, P0 ;  /* 0x000000060500720c */ /* 0x000fda0003f04100 */
        /* <DEDUP_REMOVED lines=17> */
[----:B------:R-:W-:Y:S01]  /*1100*/  ISETP.NE.U32.AND P2, PT, R8, RZ, PT ;  /* 0x000000ff0800720c */ /* 0x000fe20003f45070 */
[----:B------:R-:W-:-:S05]  /*1110*/  IMAD.MOV.U32 R10, RZ, RZ, RZ ;  /* 0x000000ffff0a7224 */ /* 0x000fca00078e00ff */
[----:B-1----:R-:W1:Y:S02]  /*1120*/  MUFU.RCP R13, R13 ;  /* 0x0000000d000d7308 */ /* 0x002e640000001000 */
[----:B-1----:R-:W-:-:S06]  /*1130*/  VIADD R11, R13, 0xffffffe ;  /* 0x0ffffffe0d0b7836 */ /* 0x002fcc0000000000 */
[----:B------:R-:W1:Y:S02]  /*1140*/  F2I.FTZ.U32.TRUNC.NTZ R11, R11 ;  /* 0x0000000b000b7305 */ /* 0x000e64000021f000 */
[----:B-1----:R-:W-:-:S04]  /*1150*/  IMAD R9, R9, R11, RZ ;  /* 0x0000000b09097224 */ /* 0x002fc800078e02ff */
[----:B------:R-:W-:-:S04]  /*1160*/  IMAD.HI.U32 R9, R11, R9, R10 ;  /* 0x000000090b097227 */ /* 0x000fc800078e000a */
[----:B------:R-:W-:Y:S02]  /*1170*/  IMAD.MOV.U32 R11, RZ, RZ, RZ ;  /* 0x000000ffff0b7224 */ /* 0x000fe400078e00ff */
[----:B------:R-:W-:-:S04]  /*1180*/  IMAD.HI.U32 R10, R9, R12, RZ ;  /* 0x0000000c090a7227 */ /* 0x000fc800078e00ff */
[----:B------:R-:W-:-:S04]  /*1190*/  IMAD.MOV R9, RZ, RZ, -R10 ;  /* 0x000000ffff097224 */ /* 0x000fc800078e0a0a */
[----:B------:R-:W-:-:S05]  /*11a0*/  IMAD R9, R8, R9, R12 ;  /* 0x0000000908097224 */ /* 0x000fca00078e020c */
[----:B------:R-:W-:-:S13]  /*11b0*/  ISETP.GE.U32.AND P0, PT, R9, R8, PT ;  /* 0x000000080900720c */ /* 0x000fda0003f06070 */
[----:B------:R-:W-:Y:S01]  /*11c0*/  @P0 IMAD.IADD R9, R9, 0x1, -R8 ;  /* 0x0000000109090824 */ /* 0x000fe200078e0a08 */
[----:B------:R-:W-:-:S04]  /*11d0*/  @P0 IADD3 R10, PT, PT, R10, 0x1, RZ ;  /* 0x000000010a0a0810 */ /* 0x000fc80007ffe0ff */
[----:B------:R-:W-:-:S13]  /*11e0*/  ISETP.GE.U32.AND P1, PT, R9, R8, PT ;  /* 0x000000080900720c */ /* 0x000fda0003f26070 */
[----:B------:R-:W-:Y:S01]  /*11f0*/  @P1 VIADD R10, R10, 0x1 ;  /* 0x000000010a0a1836 */ /* 0x000fe20000000000 */
[----:B------:R-:W-:Y:S01]  /*1200*/  @!P2 LOP3.LUT R10, RZ, R8, RZ, 0x33, !PT ;  /* 0x00000008ff0aa212 */ /* 0x000fe200078e33ff */
[----:B------:R-:W-:Y:S06]  /*1210*/  BRA `(.L_x_320) ;  /* 0x00000000000c7947 */ /* 0x000fec0003800000 */
.L_x_319:
[----:B------:R-:W-:Y:S01]  /*1220*/  IMAD.MOV.U32 R9, RZ, RZ, R12 ;  /* 0x000000ffff097224 */ /* 0x000fe200078e000c */
[----:B------:R-:W-:-:S07]  /*1230*/  MOV R14, 0x1250 ;  /* 0x00001250000e7802 */ /* 0x000fce0000000f00 */
[----:B------:R-:W-:Y:S05]  /*1240*/  CALL.REL.NOINC `($__internal_0_$__cuda_sm20_div_u64) ;  /* 0x0000000c00047944 */ /* 0x000fea0003c00000 */
.L_x_320:
[----:B------:R-:W-:Y:S05]  /*1250*/  BSYNC.RECONVERGENT B1 ;  /* 0x0000000000017941 */ /* 0x000fea0003800200 */
.L_x_318:
[----:B------:R-:W-:Y:S01]  /*1260*/  IADD3 R7, P0, PT, R10, R7, RZ ;  /* 0x000000070a077210 */ /* 0x000fe20007f1e0ff */
[----:B------:R-:W1:Y:S01]  /*1270*/  LDC R12, c[0x0][0x3b0] ;  /* 0x0000ec00ff0c7b82 */ /* 0x000e620000000800 */
[----:B------:R-:W-:Y:S02]  /*1280*/  BSSY.RECONVERGENT B1, `(.L_x_321) ;  /* 0x0000031000017945 */ /* 0x000fe40003800200 */
[C---:B------:R-:W-:Y:S01]  /*1290*/  LOP3.LUT R9, R7.reuse, 0x3, RZ, 0xc0, !PT ;  /* 0x0000000307097812 */ /* 0x040fe200078ec0ff */
[----:B------:R-:W-:Y:S01]  /*12a0*/  IMAD.X R10, RZ, RZ, R11, P0 ;  /* 0x000000ffff0a7224 */ /* 0x000fe200000e060b */
[----:B------:R-:W-:Y:S02]  /*12b0*/  ISETP.GE.U32.AND P0, PT, R7, 0x3, PT ;  /* 0x000000030700780c */ /* 0x000fe40003f06070 */
[----:B------:R-:W-:Y:S02]  /*12c0*/  ISETP.NE.U32.AND P1, PT, R9, 0x3, PT ;  /* 0x000000030900780c */ /* 0x000fe40003f25070 */
[----:B------:R-:W-:-:S02]  /*12d0*/  ISETP.GE.U32.AND.EX P0, PT, R10, RZ, PT, P0 ;  /* 0x000000ff0a00720c */ /* 0x000fc40003f06100 */
[----:B------:R-:W-:Y:S02]  /*12e0*/  ISETP.NE.AND.EX P1, PT, RZ, RZ, PT, P1 ;  /* 0x000000ffff00720c */ /* 0x000fe40003f25310 */
[----:B-1----:R-:W-:-:S11]  /*12f0*/  SHF.R.S32.HI R13, RZ, 0x1f, R12 ;  /* 0x0000001fff0d7819 */ /* 0x002fd6000001140c */
[----:B------:R-:W-:Y:S05]  /*1300*/  @!P1 BRA `(.L_x_322) ;  /* 0x0000000000a09947 */ /* 0x000fea0003800000 */
[----:B------:R-:W1:Y:S01]  /*1310*/  S2UR UR7, SR_CgaCtaId ;  /* 0x00000000000779c3 */ /* 0x000e620000008800 */
[----:B------:R-:W2:Y:S01]  /*1320*/  LDCU.64 UR12, c[0x0][0x3a8] ;  /* 0x00007500ff0c77ac */ /* 0x000ea20008000a00 */
[----:B------:R-:W-:Y:S02]  /*1330*/  IMAD.SHL.U32 R15, R3, 0x4, RZ ;  /* 0x00000004030f7824 */ /* 0x000fe400078e00ff */
[----:B------:R-:W-:Y:S01]  /*1340*/  IMAD.U32 R10, RZ, RZ, UR20 ;  /* 0x00000014ff0a7e24 */ /* 0x000fe2000f8e00ff */
[----:B------:R-:W-:Y:S01]  /*1350*/  UMOV UR5, 0x400 ;  /* 0x0000040000057882 */ /* 0x000fe20000000000 */
[----:B------:R-:W-:Y:S01]  /*1360*/  VIADD R9, R7, 0x1 ;  /* 0x0000000107097836 */ /* 0x000fe20000000000 */
[----:B------:R-:W-:Y:S01]  /*1370*/  UIADD3 UR5, UPT, UPT, UR5, 0x80, URZ ;  /* 0x0000008005057890 */ /* 0x000fe2000fffe0ff */
[----:B------:R-:W3:Y:S01]  /*1380*/  LDC R14, c[0x0][0x388] ;  /* 0x0000e200ff0e7b82 */ /* 0x000ee20000000800 */
[----:B------:R-:W-:Y:S01]  /*1390*/  IMAD.U32 R16, RZ, RZ, UR6 ;  /* 0x00000006ff107e24 */ /* 0x000fe2000f8e00ff */
[----:B------:R-:W-:Y:S01]  /*13a0*/  SHF.L.U64.HI R7, R3, 0x2, R6 ;  /* 0x0000000203077819 */ /* 0x000fe20000010206 */
[----:B------:R-:W-:Y:S01]  /*13b0*/  IMAD.U32 R11, RZ, RZ, UR21 ;  /* 0x00000015ff0b7e24 */ /* 0x000fe2000f8e00ff */
[----:B------:R-:W-:Y:S01]  /*13c0*/  LEA R15, P1, R10, R15, 0x2 ;  /* 0x0000000f0a0f7211 */ /* 0x000fe200078210ff */
[----:B------:R-:W-:Y:S01]  /*13d0*/  IMAD R11, R2, UR10, RZ ;  /* 0x0000000a020b7c24 */ /* 0x000fe2000f8e02ff */
[----:B------:R-:W-:-:S02]  /*13e0*/  LOP3.LUT R9, R9, 0x3, RZ, 0xc0, !PT ;  /* 0x0000000309097812 */ /* 0x000fc400078ec0ff */
[----:B------:R-:W-:Y:S01]  /*13f0*/  LEA.HI.X R16, R10, R7, R16, 0x2, P1 ;  /* 0x000000070a107211 */ /* 0x000fe200008f1410 */
[----:B------:R-:W-:Y:S01]  /*1400*/  IMAD R18, R11, UR9, RZ ;  /* 0x000000090b127c24 */ /* 0x000fe2000f8e02ff */
[----:B------:R-:W-:Y:S02]  /*1410*/  IADD3 R9, P3, PT, RZ, -R9, RZ ;  /* 0x80000009ff097210 */ /* 0x000fe40007f7e0ff */
[----:B--2---:R-:W-:Y:S01]  /*1420*/  IADD3 R15, P1, P2, R15, UR12, R12 ;  /* 0x0000000c0f0f7c10 */ /* 0x004fe2000fa3e00c */
[----:B-1----:R-:W-:-:S03]  /*1430*/  ULEA UR5, UR7, UR5, 0x18 ;  /* 0x0000000507057291 */ /* 0x002fc6000f8ec0ff */
[----:B------:R-:W-:-:S03]  /*1440*/  IADD3.X R16, PT, PT, R16, UR13, R13, P1, P2 ;  /* 0x0000000d10107c10 */ /* 0x000fc60008fe440d */
[----:B------:R-:W-:-:S04]  /*1450*/  VIADD R7, R12, UR5 ;  /* 0x000000050c077c36 */ /* 0x000fc80008000000 */
[----:B---3--:R-:W-:Y:S01]  /*1460*/  IMAD R10, R14, 0x200, R7 ;  /* 0x000002000e0a7824 */ /* 0x008fe200078e0207 */
[----:B------:R-:W-:-:S03]  /*1470*/  IADD3.X R14, PT, PT, RZ, -0x1, RZ, P3, !PT ;  /* 0xffffffffff0e7810 */ /* 0x000fc60001ffe4ff */
[----:B------:R-:W-:-:S07]  /*1480*/  IMAD R7, R3, 0x4, R10 ;  /* 0x0000000403077824 */ /* 0x000fce00078e020a */
.L_x_323:
        /* <DEDUP_REMOVED lines=11> */
[----:B------:R1:W-:Y:S01]  /*1540*/  LDGSTS.E [R7+0x80], desc[UR22][R10.64] ;  /* 0x000800000a077fae */ /* 0x0003e2000b9a1016 */
[----:B------:R-:W-:Y:S02]  /*1550*/  LEA.HI.X R16, R8, R16, RZ, 0x2, P3 ;  /* 0x0000001008107211 */ /* 0x000fe400018f14ff */
[----:B------:R-:W-:Y:S01]  /*1560*/  ISETP.NE.AND.EX P1, PT, R14, RZ, PT, P1 ;  /* 0x000000ff0e00720c */ /* 0x000fe20003f25310 */
[----:B-1----:R-:W-:-:S12]  /*1570*/  IMAD R7, R18, 0x4, R7 ;  /* 0x0000000412077824 */ /* 0x002fd800078e0207 */
[----:B------:R-:W-:Y:S05]  /*1580*/  @P1 BRA `(.L_x_323) ;  /* 0xfffffffc00c01947 */ /* 0x000fea000383ffff */
.L_x_322:
[----:B------:R-:W-:Y:S05]  /*1590*/  BSYNC.RECONVERGENT B1 ;  /* 0x0000000000017941 */ /* 0x000fea0003800200 */
.L_x_321:
[----:B------:R-:W-:Y:S05]  /*15a0*/  @!P0 BRA `(.L_x_317) ;  /* 0x0000000000f88947 */ /* 0x000fea0003800000 */
[----:B------:R-:W1:Y:S01]  /*15b0*/  S2UR UR7, SR_CgaCtaId ;  /* 0x00000000000779c3 */ /* 0x000e620000008800 */
[----:B------:R-:W-:Y:S01]  /*15c0*/  UMOV UR5, 0x400 ;  /* 0x0000040000057882 */ /* 0x000fe20000000000 */
[----:B------:R-:W2:Y:S01]  /*15d0*/  LDCU.64 UR12, c[0x0][0x3a8] ;  /* 0x00007500ff0c77ac */ /* 0x000ea20008000a00 */
[C---:B------:R-:W-:Y:S01]  /*15e0*/  IADD3 R14, P0, PT, R3.reuse, UR20, RZ ;  /* 0x00000014030e7c10 */ /* 0x040fe2000ff1e0ff */
[C---:B------:R-:W-:Y:S01]  /*15f0*/  IMAD.SHL.U32 R9, R3.reuse, 0x4, RZ ;  /* 0x0000000403097824 */ /* 0x040fe200078e00ff */
[----:B------:R-:W-:Y:S01]  /*1600*/  UIADD3 UR5, UPT, UPT, UR5, 0x80, URZ ;  /* 0x0000008005057890 */ /* 0x000fe2000fffe0ff */
[----:B------:R-:W-:Y:S02]  /*1610*/  IMAD.U32 R10, RZ, RZ, UR20 ;  /* 0x00000014ff0a7e24 */ /* 0x000fe4000f8e00ff */
[----:B------:R-:W3:Y:S01]  /*1620*/  LDC R16, c[0x0][0x388] ;  /* 0x0000e200ff107b82 */ /* 0x000ee20000000800 */
[----:B------:R-:W-:Y:S01]  /*1630*/  IMAD.U32 R11, RZ, RZ, UR21 ;  /* 0x00000015ff0b7e24 */ /* 0x000fe2000f8e00ff */
[----:B------:R-:W-:Y:S01]  /*1640*/  SHF.L.U64.HI R11, R3, 0x2, R6 ;  /* 0x00000002030b7819 */ /* 0x000fe20000010206 */
[----:B------:R-:W-:Y:S01]  /*1650*/  IMAD.U32 R17, RZ, RZ, UR6 ;  /* 0x00000006ff117e24 */ /* 0x000fe2000f8e00ff */
[----:B------:R-:W-:Y:S01]  /*1660*/  LEA R9, P2, R10, R9, 0x2 ;  /* 0x000000090a097211 */ /* 0x000fe200078410ff */
[----:B------:R-:W-:-:S03]  /*1670*/  IMAD R21, R2, UR10, RZ ;  /* 0x0000000a02157c24 */ /* 0x000fc6000f8e02ff */
[----:B------:R-:W-:Y:S01]  /*1680*/  LEA.HI.X R10, R10, R11, R17, 0x2, P2 ;  /* 0x0000000b0a0a7211 */ /* 0x000fe200010f1411 */
[----:B------:R-:W-:Y:S01]  /*1690*/  IMAD R21, R21, UR9, RZ ;  /* 0x0000000915157c24 */ /* 0x000fe2000f8e02ff */
[----:B--2---:R-:W-:Y:S01]  /*16a0*/  IADD3 R7, P1, PT, R12, UR12, RZ ;  /* 0x0000000c0c077c10 */ /* 0x004fe2000ff3e0ff */
[----:B-1----:R-:W-:-:S03]  /*16b0*/  ULEA UR5, UR7, UR5, 0x18 ;  /* 0x0000000507057291 */ /* 0x002fc6000f8ec0ff */
[----:B------:R-:W-:Y:S02]  /*16c0*/  IADD3.X R11, PT, PT, R13, UR13, RZ, P1, !PT ;  /* 0x0000000d0d0b7c10 */ /* 0x000fe40008ffe4ff */
[----:B------:R-:W-:Y:S02]  /*16d0*/  SHF.R.U32.HI R13, RZ, 0x1e, R8 ;  /* 0x0000001eff0d7819 */ /* 0x000fe40000011608 */
[----:B------:R-:W-:Y:S01]  /*16e0*/  LEA R22, P1, R8, R9, 0x3 ;  /* 0x0000000908167211 */ /* 0x000fe200078218ff */
[----:B------:R-:W-:Y:S01]  /*16f0*/  VIADD R15, R12, UR5 ;  /* 0x000000050c0f7c36 */ /* 0x000fe20008000000 */
[----:B------:R-:W-:Y:S01]  /*1700*/  UMOV UR5, URZ ;  /* 0x000000ff00057c82 */ /* 0x000fe20008000000 */
[C---:B------:R-:W-:Y:S01]  /*1710*/  IMAD.SHL.U32 R12, R8.reuse, 0x4, RZ ;  /* 0x00000004080c7824 */ /* 0x040fe200078e00ff */
[----:B------:R-:W-:Y:S02]  /*1720*/  LEA.HI.X R28, R8, R10, RZ, 0x3, P1 ;  /* 0x0000000a081c7211 */ /* 0x000fe400008f1cff */
[----:B---3--:R-:W-:-:S02]  /*1730*/  LEA R16, R16, R15, 0x9 ;  /* 0x0000000f10107211 */ /* 0x008fc400078e48ff */
[----:B------:R-:W-:Y:S02]  /*1740*/  IADD3.X R15, PT, PT, R6, UR6, RZ, P0, !PT ;  /* 0x00000006060f7c10 */ /* 0x000fe400087fe4ff */
[----:B------:R-:W-:Y:S01]  /*1750*/  IADD3 R20, P0, PT, R12, R9, RZ ;  /* 0x000000090c147210 */ /* 0x000fe20007f1e0ff */
[----:B------:R-:W-:Y:S01]  /*1760*/  IMAD R2, R3, 0x4, R16 ;  /* 0x0000000403027824 */ /* 0x000fe200078e0210 */
[C---:B------:R-:W-:Y:S01]  /*1770*/  SHF.L.U64.HI R15, R14.reuse, 0x2, R15 ;  /* 0x000000020e0f7819 */ /* 0x040fe2000001020f */
[----:B------:R-:W-:Y:S02]  /*1780*/  IMAD.SHL.U32 R14, R14, 0x4, RZ ;  /* 0x000000040e0e7824 */ /* 0x000fe400078e00ff */
[----:B------:R-:W-:Y:S02]  /*1790*/  IMAD.X R26, R13, 0x1, R10, P0 ;  /* 0x000000010d1a7824 */ /* 0x000fe400000e060a */
[----:B------:R-:W-:-:S04]  /*17a0*/  IMAD.WIDE.U32 R14, R8, 0xc, R14 ;  /* 0x0000000c080e7825 */ /* 0x000fc800078e000e */
[----:B------:R-:W-:Y:S02]  /*17b0*/  VIADD R23, R15, UR5 ;  /* 0x000000050f177c36 */ /* 0x000fe40008000000 */
[C-C-:B------:R-:W-:Y:S02]  /*17c0*/  IMAD R24, R21.reuse, 0x4, R2.reuse ;  /* 0x0000000415187824 */ /* 0x140fe400078e0202 */
[C-C-:B------:R-:W-:Y:S02]  /*17d0*/  IMAD R25, R21.reuse, 0x8, R2.reuse ;  /* 0x0000000815197824 */ /* 0x140fe400078e0202 */
[----:B------:R-:W-:-:S07]  /*17e0*/  IMAD R27, R21, 0xc, R2 ;  /* 0x0000000c151b7824 */ /* 0x000fce00078e0202 */
.L_x_324:
[----:B------:R-:W-:-:S05]  /*17f0*/  IADD3 R18, P0, PT, R7, R9, RZ ;  /* 0x0000000907127210 */ /* 0x000fca0007f1e0ff */
[----:B------:R-:W-:Y:S01]  /*1800*/  IMAD.X R19, R11, 0x1, R10, P0 ;  /* 0x000000010b137824 */ /* 0x000fe200000e060a */
[----:B------:R-:W-:-:S04]  /*1810*/  IADD3 R16, P0, PT, R7, R20, RZ ;  /* 0x0000001407107210 */ /* 0x000fc80007f1e0ff */
[----:B------:R-:W-:Y:S01]  /*1820*/  @!PT LDS RZ, [RZ] ;  /* 0x00000000fffff984 */ /* 0x000fe20000000800 */
[----:B------:R-:W-:Y:S01]  /*1830*/  @!PT LDS RZ, [RZ] ;  /* 0x00000000fffff984 */ /* 0x000fe20000000800 */
[----:B------:R-:W-:Y:S01]  /*1840*/  @!PT LDS RZ, [RZ] ;  /* 0x00000000fffff984 */ /* 0x000fe20000000800 */
[----:B------:R1:W-:Y:S01]  /*1850*/  LDGSTS.E [R2+0x80], desc[UR22][R18.64] ;  /* 0x0008000012027fae */ /* 0x0003e2000b9a1016 */
[----:B------:R-:W-:-:S05]  /*1860*/  IMAD.X R17, R11, 0x1, R26, P0 ;  /* 0x000000010b117824 */ /* 0x000fca00000e061a */
[----:B------:R2:W-:Y:S01]  /*1870*/  LDGSTS.E [R24+0x80], desc[UR22][R16.64] ;  /* 0x0008000010187fae */ /* 0x0005e2000b9a1016 */
[----:B-1----:R-:W-:Y:S01]  /*1880*/  IMAD R2, R21, 0x10, R2 ;  /* 0x0000001015027824 */ /* 0x002fe200078e0202 */
[----:B--2---:R-:W-:Y:S01]  /*1890*/  IADD3 R16, P0, PT, R7, R22, RZ ;  /* 0x0000001607107210 */ /* 0x004fe20007f1e0ff */
[----:B------:R-:W-:-:S04]  /*18a0*/  IMAD R24, R21, 0x10, R24 ;  /* 0x0000001015187824 */ /* 0x000fc800078e0218 */
[----:B------:R-:W-:Y:S01]  /*18b0*/  IMAD.X R17, R11, 0x1, R28, P0 ;  /* 0x000000010b117824 */ /* 0x000fe200000e061c */
[----:B------:R-:W-:Y:S02]  /*18c0*/  IADD3 R18, P0, PT, R7, R14, RZ ;  /* 0x0000000e07127210 */ /* 0x000fe40007f1e0ff */
[----:B------:R-:W-:Y:S02]  /*18d0*/  LEA R7, P1, R8, R7, 0x4 ;  /* 0x0000000708077211 */ /* 0x000fe400078220ff */
[----:B------:R-:W-:Y:S01]  /*18e0*/  IADD3.X R19, PT, PT, R11, R23, RZ, P0, !PT ;  /* 0x000000170b137210 */ /* 0x000fe200007fe4ff */
[----:B------:R1:W-:Y:S01]  /*18f0*/  LDGSTS.E [R25+0x80], desc[UR22][R16.64] ;  /* 0x0008000010197fae */ /* 0x0003e2000b9a1016 */
[----:B------:R-:W-:Y:S02]  /*1900*/  IADD3 R3, P0, PT, R12, R3, RZ ;  /* 0x000000030c037210 */ /* 0x000fe40007f1e0ff */
[----:B------:R-:W-:Y:S01]  /*1910*/  LEA.HI.X R11, R8, R11, RZ, 0x4, P1 ;  /* 0x0000000b080b7211 */ /* 0x000fe200008f24ff */
[----:B------:R2:W-:Y:S02]  /*1920*/  LDGSTS.E [R27+0x80], desc[UR22][R18.64] ;  /* 0x00080000121b7fae */ /* 0x0005e4000b9a1016 */
[----:B------:R-:W-:Y:S01]  /*1930*/  IMAD.X R6, R13, 0x1, R6, P0 ;  /* 0x000000010d067824 */ /* 0x000fe200000e0606 */
[----:B------:R-:W-:-:S04]  /*1940*/  ISETP.GE.U32.AND P0, PT, R3, R4, PT ;  /* 0x000000040300720c */ /* 0x000fc80003f06070 */
[----:B------:R-:W-:Y:S01]  /*1950*/  ISETP.GE.U32.AND.EX P0, PT, R6, R5, PT, P0 ;  /* 0x000000050600720c */ /* 0x000fe20003f06100 */
[C---:B-1----:R-:W-:Y:S02]  /*1960*/  IMAD R25, R21.reuse, 0x10, R25 ;  /* 0x0000001015197824 */ /* 0x042fe400078e0219 */
[----:B--2---:R-:W-:-:S10]  /*1970*/  IMAD R27, R21, 0x10, R27 ;  /* 0x00000010151b7824 */ /* 0x004fd400078e021b */
[----:B------:R-:W-:Y:S05]  /*1980*/  @!P0 BRA `(.L_x_324) ;  /* 0xfffffffc00988947 */ /* 0x000fea000383ffff */
.L_x_317:
[----:B------:R-:W-:Y:S05]  /*1990*/  BSYNC.RECONVERGENT B0 ;  /* 0x0000000000007941 */ /* 0x000fea0003800200 */
.L_x_316:
[----:B------:R-:W0:Y:S01]  /*19a0*/  LDGDEPBAR ;  /* 0x00000000000079af */ /* 0x000e220000000000 */
[----:B------:R-:W-:-:S04]  /*19b0*/  DEPBAR.LE SB0, 0x0 ;  /* 0x000080000000791a */ /* 0x000fc80000000000 */
[----:B------:R-:W-:Y:S06]  /*19c0*/  BAR.SYNC.DEFER_BLOCKING 0x0 ;  /* 0x0000000000007b1d */ /* 0x000fec0000010000 */
.L_x_306:
[----:B------:R-:W-:-:S13]  /*19d0*/  ISETP.NE.AND P0, PT, R0, UR19, PT ;  /* 0x0000001300007c0c */ /* 0x000fda000bf05270 */
[----:B------:R-:W-:Y:S05]  /*19e0*/  @!P0 BRA `(.L_x_325) ;  /* 0x0000000000908947 */ /* 0x000fea0003800000 */
[----:B------:R-:W1:Y:S02]  /*19f0*/  LDC R8, c[0x0][0x388] ;  /* 0x0000e200ff087b82 */ /* 0x000e640000000800 */
[----:B-1----:R-:W-:-:S13]  /*1a00*/  ISETP.GE.AND P0, PT, R8, 0x1, PT ;  /* 0x000000010800780c */ /* 0x002fda0003f06270 */
[----:B------:R-:W-:Y:S05]  /*1a10*/  @!P0 EXIT ;  /* 0x000000000000894d */ /* 0x000fea0003800000 */
[----:B------:R-:W1:Y:S01]  /*1a20*/  S2R R5, SR_CgaCtaId ;  /* 0x0000000000057919 */ /* 0x000e620000008800 */
[----:B------:R-:W2:Y:S01]  /*1a30*/  LDC R3, c[0x0][0x3b0] ;  /* 0x0000ec00ff037b82 */ /* 0x000ea20000000800 */
[----:B------:R-:W3:Y:S01]  /*1a40*/  LDCU UR7, c[0x0][0x3a0] ;  /* 0x00007400ff0777ac */ /* 0x000ee20008000800 */
[----:B------:R-:W-:Y:S01]  /*1a50*/  MOV R2, 0x400 ;  /* 0x0000040000027802 */ /* 0x000fe20000000f00 */
[----:B------:R-:W3:Y:S01]  /*1a60*/  S2R R9, SR_TID.X ;  /* 0x0000000000097919 */ /* 0x000ee20000002100 */
[----:B------:R-:W4:Y:S03]  /*1a70*/  LDCU.64 UR4, c[0x0][0x390] ;  /* 0x00007200ff0477ac */ /* 0x000f260008000a00 */
[----:B------:R-:W-:Y:S01]  /*1a80*/  VIADD R4, R2, 0x80 ;  /* 0x0000008002047836 */ /* 0x000fe20000000000 */
[----:B----4-:R-:W-:Y:S01]  /*1a90*/  ULEA UR4, UP0, UR20, UR4, 0x3 ;  /* 0x0000000414047291 */ /* 0x010fe2000f8018ff */
[----:B--2---:R-:W-:-:S02]  /*1aa0*/  IMAD R2, R8, 0x200, R3 ;  /* 0x0000020008027824 */ /* 0x004fc400078e0203 */
[----:B------:R-:W-:Y:S01]  /*1ab0*/  IMAD.MOV R8, RZ, RZ, -R8 ;  /* 0x000000ffff087224 */ /* 0x000fe200078e0a08 */
[----:B------:R-:W-:Y:S01]  /*1ac0*/  ULEA.HI.X UR5, UR20, UR5, UR6, 0x3, UP0 ;  /* 0x0000000514057291 */ /* 0x000fe200080f1c06 */
[----:B-1----:R-:W-:Y:S02]  /*1ad0*/  LEA R4, R5, R4, 0x18 ;  /* 0x0000000405047211 */ /* 0x002fe400078ec0ff */
[C---:B---3--:R-:W-:Y:S01]  /*1ae0*/  LEA R3, R9.reuse, UR7, 0x2 ;  /* 0x0000000709037c11 */ /* 0x048fe2000f8e10ff */
[----:B------:R-:W-:-:S04]  /*1af0*/  IMAD R2, R9, 0x4, R2 ;  /* 0x0000000409027824 */ /* 0x000fc800078e0202 */
[----:B------:R-:W-:Y:S01]  /*1b00*/  IMAD.IADD R11, R4, 0x1, R3 ;  /* 0x00000001040b7824 */ /* 0x000fe200078e0203 */
[----:B------:R-:W-:-:S07]  /*1b10*/  IADD3 R10, PT, PT, R2, 0x80, R4 ;  /* 0x00000080020a7810 */ /* 0x000fce0007ffe004 */
.L_x_326:
[----:B------:R-:W-:Y:S01]  /*1b20*/  ISETP.GE.AND P0, PT, R9, R0, PT ;  /* 0x000000000900720c */ /* 0x000fe20003f06270 */
[----:B------:R-:W-:Y:S01]  /*1b30*/  IMAD.U32 R7, RZ, RZ, UR5 ;  /* 0x00000005ff077e24 */ /* 0x000fe2000f8e00ff */
[----:B------:R-:W-:Y:S01]  /*1b40*/  MOV R6, UR4 ;  /* 0x0000000400067c02 */ /* 0x000fe20008000f00 */
[----:B------:R-:W-:-:S10]  /*1b50*/  VIADD R8, R8, 0x1 ;  /* 0x0000000108087836 */ /* 0x000fd40000000000 */
[----:B------:R1:W2:Y:S04]  /*1b60*/  @!P0 LDS R12, [R11] ;  /* 0x000000000b0c8984 */ /* 0x0002a80000000800 */
[----:B------:R3:W4:Y:S01]  /*1b70*/  @!P0 LDS R13, [R10] ;  /* 0x000000000a0d8984 */ /* 0x0007220000000800 */
[----:B-1----:R-:W-:Y:S02]  /*1b80*/  VIADD R11, R11, 0x200 ;  /* 0x000002000b0b7836 */ /* 0x002fe40000000000 */
[----:B---3--:R-:W-:Y:S01]  /*1b90*/  VIADD R10, R10, 0x200 ;  /* 0x000002000a0a7836 */ /* 0x008fe20000000000 */
[----:B--2---:R-:W-:Y:S08]  /*1ba0*/  @!P0 F2F.F64.F32 R2, R12 ;  /* 0x0000000c00028310 */ /* 0x004ff00000201800 */
[----:B----4-:R-:W1:Y:S02]  /*1bb0*/  @!P0 F2F.F64.F32 R4, R13 ;  /* 0x0000000d00048310 */ /* 0x010e640000201800 */
[----:B-1----:R-:W-:Y:S01]  /*1bc0*/  @!P0 DMUL R2, R2, R4 ;  /* 0x0000000402028228 */ /* 0x002fe20000000000 */
[----:B------:R-:W-:-:S04]  /*1bd0*/  @!P0 IMAD.WIDE R4, R9, 0x8, R6 ;  /* 0x0000000809048825 */ /* 0x000fc800078e0206 */
[----:B------:R-:W-:Y:S02]  /*1be0*/  VIADD R9, R9, 0x80 ;  /* 0x0000008009097836 */ /* 0x000fe40000000000 */
[----:B------:R1:W-:Y:S01]  /*1bf0*/  @!P0 STG.E.64 desc[UR22][R4.64], R2 ;  /* 0x0000000204008986 */ /* 0x0003e2000c101b16 */
[----:B------:R-:W-:-:S13]  /*1c00*/  ISETP.NE.AND P0, PT, R8, RZ, PT ;  /* 0x000000ff0800720c */ /* 0x000fda0003f05270 */
[----:B-1----:R-:W-:Y:S05]  /*1c10*/  @P0 BRA `(.L_x_326) ;  /* 0xfffffffc00c00947 */ /* 0x002fea000383ffff */
[----:B------:R-:W-:Y:S05]  /*1c20*/  EXIT ;  /* 0x000000000000794d */ /* 0x000fea0003800000 */
.L_x_325:
        /* <DEDUP_REMOVED lines=19> */
.L_x_327:
[----:B-1----:R-:W1:Y:S01]  /*1d60*/  LDS R11, [R10] ;  /* 0x000000000a0b7984 */ /* 0x002e620000000800 */
[----:B------:R-:W-:Y:S01]  /*1d70*/  VIADD R0, R0, 0x1 ;  /* 0x0000000100007836 */ /* 0x000fe20000000000 */
[----:B------:R-:W-:Y:S01]  /*1d80*/  MOV R6, UR4 ;  /* 0x0000000400067c02 */ /* 0x000fe20008000f00 */
[----:B------:R-:W-:Y:S01]  /*1d90*/  IMAD.U32 R7, RZ, RZ, UR5 ;  /* 0x00000005ff077e24 */ /* 0x000fe2000f8e00ff */
[----:B------:R-:W2:Y:S02]  /*1da0*/  LDS R12, [R8] ;  /* 0x00000000080c7984 */ /* 0x000ea40000000800 */
[----:B------:R-:W-:Y:S01]  /*1db0*/  ISETP.NE.AND P0, PT, R0, RZ, PT ;  /* 0x000000ff0000720c */ /* 0x000fe20003f05270 */
[----:B-1----:R-:W-:Y:S08]  /*1dc0*/  F2F.F64.F32 R2, R11 ;  /* 0x0000000b00027310 */ /* 0x002ff00000201800 */
[----:B--2---:R-:W1:Y:S02]  /*1dd0*/  F2F.F64.F32 R4, R12 ;  /* 0x0000000c00047310 */ /* 0x004e640000201800 */
[----:B-1----:R-:W-:Y:S01]  /*1de0*/  DMUL R4, R2, R4 ;  /* 0x0000000402047228 */ /* 0x002fe20000000000 */
[----:B------:R-:W-:-:S06]  /*1df0*/  IMAD.WIDE R2, R9, 0x8, R6 ;  /* 0x0000000809027825 */ /* 0x000fcc00078e0206 */
[----:B------:R1:W-:Y:S01]  /*1e00*/  STG.E.64 desc[UR22][R2.64], R4 ;  /* 0x0000000402007986 */ /* 0x0003e2000c101b16 */
[----:B------:R-:W-:Y:S05]  /*1e10*/  @!P0 EXIT ;  /* 0x000000000000894d */ /* 0x000fea0003800000 */
[----:B------:R-:W-:Y:S02]  /*1e20*/  VIADD R8, R8, 0x200 ;  /* 0x0000020008087836 */ /* 0x000fe40000000000 */
[----:B------:R-:W-:Y:S02]  /*1e30*/  VIADD R10, R10, 0x200 ;  /* 0x000002000a0a7836 */ /* 0x000fe40000000000 */
[----:B------:R-:W-:Y:S01]  /*1e40*/  VIADD R9, R9, 0x80 ;  /* 0x0000008009097836 */ /* 0x000fe20000000000 */
[----:B------:R-:W-:Y:S06]  /*1e50*/  BRA `(.L_x_327) ;  /* 0xfffffffc00c07947 */ /* 0x000fec000383ffff */
        .weak           $__internal_0_$__cuda_sm20_div_u64
        .type           $__internal_0_$__cuda_sm20_div_u64,@function
        .size           $__internal_0_$__cuda_sm20_div_u64,(.L_x_429 - $__internal_0_$__cuda_sm20_div_u64)
$__internal_0_$__cuda_sm20_div_u64:
[----:B------:R-:W-:Y:S02]  /*1e60*/  IMAD.MOV.U32 R16, RZ, RZ, R8 ;  /* 0x000000ffff107224 */ /* 0x000fe400078e0008 */
[----:B------:R-:W-:-:S04]  /*1e70*/  IMAD.U32 R17, RZ, RZ, UR4 ;  /* 0x00000004ff117e24 */ /* 0x000fc8000f8e00ff */
[----:B------:R-:W1:Y:S08]  /*1e80*/  I2F.U64.RP R16, R16 ;  /* 0x0000001000107312 */ /* 0x000e700000309000 */
[----:B-1----:R-:W1:Y:S02]  /*1e90*/  MUFU.RCP R10, R16 ;  /* 0x00000010000a7308 */ /* 0x002e640000001000 */
[----:B-1----:R-:W-:-:S06]  /*1ea0*/  VIADD R10, R10, 0x1ffffffe ;  /* 0x1ffffffe0a0a7836 */ /* 0x002fcc0000000000 */
[----:B------:R-:W1:Y:S02]  /*1eb0*/  F2I.U64.TRUNC R10, R10 ;  /* 0x0000000a000a7311 */ /* 0x000e64000020d800 */
[----:B-1----:R-:W-:-:S04]  /*1ec0*/  IMAD.WIDE.U32 R12, R10, R8, RZ ;  /* 0x000000080a0c7225 */ /* 0x002fc800078e00ff */
[----:B------:R-:W-:Y:S01]  /*1ed0*/  IMAD R13, R10, UR4, R13 ;  /* 0x000000040a0d7c24 */ /* 0x000fe2000f8e020d */
[----:B------:R-:W-:-:S03]  /*1ee0*/  IADD3 R19, P0, PT, RZ, -R12, RZ ;  /* 0x8000000cff137210 */ /* 0x000fc60007f1e0ff */
[----:B------:R-:W-:Y:S02]  /*1ef0*/  IMAD R13, R11, R8, R13 ;  /* 0x000000080b0d7224 */ /* 0x000fe400078e020d */
[----:B------:R-:W-:-:S04]  /*1f00*/  IMAD.HI.U32 R12, R10, R19, RZ ;  /* 0x000000130a0c7227 */ /* 0x000fc800078e00ff */
[----:B------:R-:W-:Y:S02]  /*1f10*/  IMAD.X R21, RZ, RZ, ~R13, P0 ;  /* 0x000000ffff157224 */ /* 0x000fe400000e0e0d */
[----:B------:R-:W-:Y:S02]  /*1f20*/  IMAD.MOV.U32 R13, RZ, RZ, R10 ;  /* 0x000000ffff0d7224 */ /* 0x000fe400078e000a */
[-C--:B------:R-:W-:Y:S02]  /*1f30*/  IMAD R17, R11, R21.reuse, RZ ;  /* 0x000000150b117224 */ /* 0x080fe400078e02ff */
[----:B------:R-:W-:-:S04]  /*1f40*/  IMAD.WIDE.U32 R12, P0, R10, R21, R12 ;  /* 0x000000150a0c7225 */ /* 0x000fc8000780000c */
[----:B------:R-:W-:-:S04]  /*1f50*/  IMAD.HI.U32 R21, R11, R21, RZ ;  /* 0x000000150b157227 */ /* 0x000fc800078e00ff */
[----:B------:R-:W-:-:S05]  /*1f60*/  IMAD.HI.U32 R12, P1, R11, R19, R12 ;  /* 0x000000130b0c7227 */ /* 0x000fca000782000c */
[----:B------:R-:W-:Y:S02]  /*1f70*/  IADD3 R13, P2, PT, R17, R12, RZ ;  /* 0x0000000c110d7210 */ /* 0x000fe40007f5e0ff */
[----:B------:R-:W-:-:S03]  /*1f80*/  IADD3.X R12, PT, PT, R21, R11, RZ, P0, !PT ;  /* 0x0000000b150c7210 */ /* 0x000fc600007fe4ff */
[----:B------:R-:W-:Y:S01]  /*1f90*/  IMAD.WIDE.U32 R10, R13, R8, RZ ;  /* 0x000000080d0a7225 */ /* 0x000fe200078e00ff */
[----:B------:R-:W-:-:S03]  /*1fa0*/  IADD3.X R17, PT, PT, RZ, RZ, R12, P2, P1 ;  /* 0x000000ffff117210 */ /* 0x000fc600017e240c */
[----:B------:R-:W-:Y:S01]  /*1fb0*/  IMAD R11, R13, UR4, R11 ;  /* 0x000000040d0b7c24 */ /* 0x000fe2000f8e020b */
[----:B------:R-:W-:-:S03]  /*1fc0*/  IADD3 R19, P0, PT, RZ, -R10, RZ ;  /* 0x8000000aff137210 */ /* 0x000fc60007f1e0ff */
[----:B------:R-:W-:Y:S02]  /*1fd0*/  IMAD R11, R17, R8, R11 ;  /* 0x00000008110b7224 */ /* 0x000fe400078e020b */
[----:B------:R-:W-:-:S04]  /*1fe0*/  IMAD.HI.U32 R12, R13, R19, RZ ;  /* 0x000000130d0c7227 */ /* 0x000fc800078e00ff */
[----:B------:R-:W-:-:S04]  /*1ff0*/  IMAD.X R10, RZ, RZ, ~R11, P0 ;  /* 0x000000ffff0a7224 */ /* 0x000fc800000e0e0b */
[----:B------:R-:W-:-:S04]  /*2000*/  IMAD.WIDE.U32 R12, P0, R13, R10, R12 ;  /* 0x0000000a0d0c7225 */ /* 0x000fc8000780000c */
[C---:B------:R-:W-:Y:S02]  /*2010*/  IMAD R11, R17.reuse, R10, RZ ;  /* 0x0000000a110b7224 */ /* 0x040fe400078e02ff */
[----:B------:R-:W-:-:S04]  /*2020*/  IMAD.HI.U32 R12, P1, R17, R19, R12 ;  /* 0x00000013110c7227 */ /* 0x000fc8000782000c */
[----:B------:R-:W-:Y:S01]  /*2030*/  IMAD.HI.U32 R10, R17, R10, RZ ;  /* 0x0000000a110a7227 */ /* 0x000fe200078e00ff */
[----:B------:R-:W-:-:S03]  /*2040*/  IADD3 R12, P2, PT, R11, R12, RZ ;  /* 0x0000000c0b0c7210 */ /* 0x000fc60007f5e0ff */
[----:B------:R-:W-:Y:S02]  /*2050*/  IMAD.X R17, R10, 0x1, R17, P0 ;  /* 0x000000010a117824 */ /* 0x000fe400000e0611 */
[----:B------:R-:W-:-:S03]  /*2060*/  IMAD.HI.U32 R10, R12, R9, RZ ;  /* 0x000000090c0a7227 */ /* 0x000fc600078e00ff */
[----:B------:R-:W-:Y:S01]  /*2070*/  IADD3.X R16, PT, PT, RZ, RZ, R17, P2, P1 ;  /* 0x000000ffff107210 */ /* 0x000fe200017e2411 */
[----:B------:R-:W-:Y:S02]  /*2080*/  IMAD.MOV.U32 R11, RZ, RZ, RZ ;  /* 0x000000ffff0b7224 */ /* 0x000fe400078e00ff */
[----:B------:R-:W-:-:S04]  /*2090*/  IMAD.WIDE.U32 R10, R12, R15, R10 ;  /* 0x0000000f0c0a7225 */ /* 0x000fc800078e000a */
[C---:B------:R-:W-:Y:S02]  /*20a0*/  IMAD R13, R16.reuse, R15, RZ ;  /* 0x0000000f100d7224 */ /* 0x040fe400078e02ff */
[----:B------:R-:W-:-:S04]  /*20b0*/  IMAD.HI.U32 R10, P0, R16, R9, R10 ;  /* 0x00000009100a7227 */ /* 0x000fc8000780000a */
[----:B------:R-:W-:Y:S01]  /*20c0*/  IMAD.HI.U32 R12, R16, R15, RZ ;  /* 0x0000000f100c7227 */ /* 0x000fe200078e00ff */
[----:B------:R-:W-:-:S03]  /*20d0*/  IADD3 R13, P1, PT, R13, R10, RZ ;  /* 0x0000000a0d0d7210 */ /* 0x000fc60007f3e0ff */
[----:B------:R-:W-:Y:S02]  /*20e0*/  IMAD.X R12, RZ, RZ, R12, P0 ;  /* 0x000000ffff0c7224 */ /* 0x000fe400000e060c */
[----:B------:R-:W-:-:S04]  /*20f0*/  IMAD.WIDE.U32 R10, R13, R8, RZ ;  /* 0x000000080d0a7225 */ /* 0x000fc800078e00ff */
[----:B------:R-:W-:Y:S01]  /*2100*/  IMAD.X R17, RZ, RZ, R12, P1 ;  /* 0x000000ffff117224 */ /* 0x000fe200008e060c */
[----:B------:R-:W-:Y:S01]  /*2110*/  IADD3 R19, P1, PT, -R10, R9, RZ ;  /* 0x000000090a137210 */ /* 0x000fe20007f3e1ff */
[----:B------:R-:W-:-:S03]  /*2120*/  IMAD R11, R13, UR4, R11 ;  /* 0x000000040d0b7c24 */ /* 0x000fc6000f8e020b */
[-C--:B------:R-:W-:Y:S01]  /*2130*/  ISETP.GE.U32.AND P0, PT, R19, R8.reuse, PT ;  /* 0x000000081300720c */ /* 0x080fe20003f06070 */
[----:B------:R-:W-:-:S04]  /*2140*/  IMAD R10, R17, R8, R11 ;  /* 0x00000008110a7224 */ /* 0x000fc800078e020b */
[----:B------:R-:W-:Y:S01]  /*2150*/  IMAD.X R16, R15, 0x1, ~R10, P1 ;  /* 0x000000010f107824 */ /* 0x000fe200008e0e0a */
[----:B------:R-:W-:Y:S01]  /*2160*/  IADD3 R10, P2, PT, R13, 0x1, RZ ;  /* 0x000000010d0a7810 */ /* 0x000fe20007f5e0ff */
[----:B------:R-:W-:Y:S01]  /*2170*/  IMAD.MOV.U32 R15, RZ, RZ, 0x0 ;  /* 0x00000000ff0f7424 */ /* 0x000fe200078e00ff */
[-C--:B------:R-:W-:Y:S02]  /*2180*/  IADD3 R9, P1, PT, -R8, R19.reuse, RZ ;  /* 0x0000001308097210 */ /* 0x080fe40007f3e1ff */
[C---:B------:R-:W-:Y:S01]  /*2190*/  ISETP.GE.U32.AND.EX P0, PT, R16.reuse, UR4, PT, P0 ;  /* 0x0000000410007c0c */ /* 0x040fe2000bf06100 */
[----:B------:R-:W-:Y:S01]  /*21a0*/  IMAD.X R12, RZ, RZ, R17, P2 ;  /* 0x000000ffff0c7224 */ /* 0x000fe200010e0611 */
[----:B------:R-:W-:Y:S02]  /*21b0*/  IADD3.X R11, PT, PT, R16, ~UR4, RZ, P1, !PT ;  /* 0x80000004100b7c10 */ /* 0x000fe40008ffe4ff */
[----:B------:R-:W-:Y:S02]  /*21c0*/  SEL R9, R9, R19, P0 ;  /* 0x0000001309097207 */ /* 0x000fe40000000000 */
[----:B------:R-:W-:-:S02]  /*21d0*/  SEL R13, R10, R13, P0 ;  /* 0x0000000d0a0d7207 */ /* 0x000fc40000000000 */
[----:B------:R-:W-:Y:S02]  /*21e0*/  SEL R11, R11, R16, P0 ;  /* 0x000000100b0b7207 */ /* 0x000fe40000000000 */
[----:B------:R-:W-:Y:S02]  /*21f0*/  SEL R12, R12, R17, P0 ;  /* 0x000000110c0c7207 */ /* 0x000fe40000000000 */
[----:B------:R-:W-:Y:S02]  /*2200*/  ISETP.GE.U32.AND P0, PT, R9, R8, PT ;  /* 0x000000080900720c */ /* 0x000fe40003f06070 */
[----:B------:R-:W-:Y:S02]  /*2210*/  IADD3 R10, P2, PT, R13, 0x1, RZ ;  /* 0x000000010d0a7810 */ /* 0x000fe40007f5e0ff */
[----:B------:R-:W-:Y:S02]  /*2220*/  ISETP.GE.U32.AND.EX P0, PT, R11, UR4, PT, P0 ;  /* 0x000000040b007c0c */ /* 0x000fe4000bf06100 */
[----:B------:R-:W-:Y:S01]  /*2230*/  ISETP.NE.U32.AND P1, PT, R8, RZ, PT ;  /* 0x000000ff0800720c */ /* 0x000fe20003f25070 */
[----:B------:R-:W-:Y:S01]  /*2240*/  IMAD.X R11, RZ, RZ, R12, P2 ;  /* 0x000000ffff0b7224 */ /* 0x000fe200010e060c */
[----:B------:R-:W-:-:S02]  /*2250*/  SEL R10, R10, R13, P0 ;  /* 0x0000000d0a0a7207 */ /* 0x000fc40000000000 */
[----:B------:R-:W-:Y:S02]  /*2260*/  ISETP.NE.AND.EX P1, PT, RZ, UR4, PT, P1 ;  /* 0x00000004ff007c0c */ /* 0x000fe4000bf25310 */
[----:B------:R-:W-:Y:S02]  /*2270*/  SEL R11, R11, R12, P0 ;  /* 0x0000000c0b0b7207 */ /* 0x000fe40000000000 */
[----:B------:R-:W-:Y:S02]  /*2280*/  SEL R10, R10, 0xffffffff, P1 ;  /* 0xffffffff0a0a7807 */ /* 0x000fe40000800000 */
[----:B------:R-:W-:Y:S01]  /*2290*/  SEL R11, R11, 0xffffffff, P1 ;  /* 0xffffffff0b0b7807 */ /* 0x000fe20000800000 */
[----:B------:R-:W-:Y:S06]  /*22a0*/  RET.REL.NODEC R14 `(_ZN3cub18CUB_300001_SM_10006detail9transform16transform_kernelINS2_10policy_hubILb0EN4cuda3std3__45tupleIJN6thrust24THRUST_300001_SM_1000_NS6detail15normal_iteratorINSA_10device_ptrIfEEEESF_EEEE10policy1000ElNS7_10multipliesIdEENSC_INSD_IdEEEEJPfSN_EEEvT0_iT1_T2_DpNS2_10kernel_argIT3_EE) ;  /* 0xffffffdc0e547950 */ /* 0x000fec0003c3ffff */
.L_x_328:
        /* <DEDUP_REMOVED lines=13> */
.L_x_429:


//--------------------- .text._ZN3cub18CUB_300001_SM_10006detail9transform16transform_kernelINS2_10policy_hubILb0EN4cuda3std3__45tupleIJN6thrust24THRUST_300001_SM_1000_NS6detail15normal_iteratorINSA_10device_ptrIfEEEESF_EEEE10policy1000EiNS7_10multipliesIdEENSC_INSD_IdEEEEJPfSN_EEEvT0_iT1_T2_DpNS2_10kernel_argIT3_EE --------------------------
	.section	.text._ZN3cub18CUB_300001_SM_10006detail9transform16transform_kernelINS2_10policy_hubILb0EN4cuda3std3__45tupleIJN6thrust24THRUST_300001_SM_1000_NS6detail15normal_iteratorINSA_10device_ptrIfEEEESF_EEEE10policy1000EiNS7_10multipliesIdEENSC_INSD_IdEEEEJPfSN_EEEvT0_iT1_T2_DpNS2_10kernel_argIT3_EE,"ax",@progbits
	.align	128
        .global         _ZN3cub18CUB_300001_SM_10006detail9transform16transform_kernelINS2_10policy_hubILb0EN4cuda3std3__45tupleIJN6thrust24THRUST_300001_SM_1000_NS6detail15normal_iteratorINSA_10device_ptrIfEEEESF_EEEE10policy1000EiNS7_10multipliesIdEENSC_INSD_IdEEEEJPfSN_EEEvT0_iT1_T2_DpNS2_10kernel_argIT3_EE
        .type           _ZN3cub18CUB_300001_SM_10006detail9transform16transform_kernelINS2_10policy_hubILb0EN4cuda3std3__45tupleIJN6thrust24THRUST_300001_SM_1000_NS6detail15normal_iteratorINSA_10device_ptrIfEEEESF_EEEE10policy1000EiNS7_10multipliesIdEENSC_INSD_IdEEEEJPfSN_EEEvT0_iT1_T2_DpNS2_10kernel_argIT3_EE,@function
        .size           _ZN3cub18CUB_300001_SM_10006detail9transform16transform_kernelINS2_10policy_hubILb0EN4cuda3std3__45tupleIJN6thrust24THRUST_300001_SM_1000_NS6detail15normal_iteratorINSA_10device_ptrIfEEEESF_EEEE10policy1000EiNS7_10multipliesIdEENSC_INSD_IdEEEEJPfSN_EEEvT0_iT1_T2_DpNS2_10kernel_argIT3_EE,(.L_x_430 - _ZN3cub18CUB_300001_SM_10006detail9transform16transform_kernelINS2_10policy_hubILb0EN4cuda3std3__45tupleIJN6thrust24THRUST_300001_SM_1000_NS6detail15normal_iteratorINSA_10device_ptrIfEEEESF_EEEE10policy1000EiNS7_10multipliesIdEENSC_INSD_IdEEEEJPfSN_EEEvT0_iT1_T2_DpNS2_10kernel_argIT3_EE)
        .other          _ZN3cub18CUB_300001_SM_10006detail9transform16transform_kernelINS2_10policy_hubILb0EN4cuda3std3__45tupleIJN6thrust24THRUST_300001_SM_1000_NS6detail15normal_iteratorINSA_10device_ptrIfEEEESF_EEEE10policy1000EiNS7_10multipliesIdEENSC_INSD_IdEEEEJPfSN_EEEvT0_iT1_T2_DpNS2_10kernel_argIT3_EE,@"STO_CUDA_ENTRY STV_DEFAULT"
_ZN3cub18CUB_300001_SM_10006detail9transform16transform_kernelINS2_10policy_hubILb0EN4cuda3std3__45tupleIJN6thrust24THRUST_300001_SM_1000_NS6detail15normal_iteratorINSA_10device_ptrIfEEEESF_EEEE10policy1000EiNS7_10multipliesIdEENSC_INSD_IdEEEEJPfSN_EEEvT0_iT1_T2_DpNS2_10kernel_argIT3_EE:
.text._ZN3cub18CUB_300001_SM_10006detail9transform16transform_kernelINS2_10policy_hubILb0EN4cuda3std3__45tupleIJN6thrust24THRUST_300001_SM_1000_NS6detail15normal_iteratorINSA_10device_ptrIfEEEESF_EEEE10policy1000EiNS7_10multipliesIdEENSC_INSD_IdEEEEJPfSN_EEEvT0_iT1_T2_DpNS2_10kernel_argIT3_EE:
[----:B------:R-:W-:Y:S08]  /*0000*/  LDC R1, c[0x0][0x37c] ;  /* 0x0000df00ff017b82 */ /* 0x000ff00000000800 */
[----:B------:R-:W1:Y:S01]  /*0010*/  S2UR UR5, SR_CTAID.X ;  /* 0x00000000000579c3 */ /* 0x000e620000002500 */
[----:B------:R-:W2:Y:S01]  /*0020*/  LDCU UR7, c[0x0][0x370] ;  /* 0x00006e00ff0777ac */ /* 0x000ea20008000800 */
[----:B------:R-:W3:Y:S01]  /*0030*/  LDCU.64 UR16, c[0x0][0x380] ;  /* 0x00007000ff1077ac */ /* 0x000ee20008000a00 */
[----:B------:R-:W4:Y:S01]  /*0040*/  LDCU.64 UR20, c[0x0][0x358] ;  /* 0x00006b00ff1477ac */ /* 0x000f220008000a00 */
[----:B---3--:R-:W-:-:S02]  /*0050*/  USHF.L.U32 UR24, UR17, 0x7, URZ ;  /* 0x0000000711187899 */ /* 0x008fc400080006ff */
[----:B-1----:R-:W-:Y:S02]  /*0060*/  UIADD3 UR4, UPT, UPT, UR5, 0x2, URZ ;  /* 0x0000000205047890 */ /* 0x002fe4000fffe0ff */
[----:B------:R-:W-:Y:S02]  /*0070*/  UIMAD UR22, UR24, UR5, URZ ;  /* 0x00000005181672a4 */ /* 0x000fe4000f8e02ff */
[----:B--2---:R-:W-:Y:S02]  /*0080*/  UISETP.GE.U32.AND UP0, UPT, UR4, UR7, UPT ;  /* 0x000000070400728c */ /* 0x004fe4000bf06070 */
[----:B------:R-:W-:Y:S02]  /*0090*/  UIADD3 UR6, UPT, UPT, -UR22, UR16, URZ ;  /* 0x0000001016067290 */ /* 0x000fe4000fffe1ff */
[----:B------:R-:W-:Y:S02]  /*00a0*/  UISETP.EQ.OR UP0, UPT, UR5, URZ, UP0 ;  /* 0x000000ff0500728c */ /* 0x000fe40008702670 */
[----:B------:R-:W-:-:S04]  /*00b0*/  UISETP.LT.AND UP1, UPT, UR24, UR6, UPT ;  /* 0x000000061800728c */ /* 0x000fc8000bf21270 */
[----:B------:R-:W-:-:S03]  /*00c0*/  USEL UR23, UR24, UR6, UP1 ;  /* 0x0000000618177287 */ /* 0x000fc60008800000 */
[----:B----4-:R-:W-:Y:S09]  /*00d0*/  BRA.U UP0, `(.L_x_329) ;  /* 0x0000000100dc7547 */ /* 0x010ff2000b800000 */
        /* <DEDUP_REMOVED lines=20> */
[----:B------:R-:W-:Y:S02]  /*0220*/  ULOP3.LUT UR13, UR13, 0xfffffff0, URZ, 0xc0, !UPT ;  /* 0xfffffff00d0d7892 */ /* 0x000fe4000f8ec0ff */
[----:B------:R-:W-:Y:S02]  /*0230*/  ULOP3.LUT UR12, UR12, 0xfffffff0, URZ, 0xc0, !UPT ;  /* 0xfffffff00c0c7892 */ /* 0x000fe4000f8ec0ff */
[----:B------:R-:W-:Y:S02]  /*0240*/  ULEA UR14, UR16, UR14, 0x18 ;  /* 0x0000000e100e7291 */ /* 0x000fe4000f8ec0ff */
[----:B------:R-:W-:Y:S01]  /*0250*/  USHF.R.U32.HI UR7, URZ, 0x4, UR13 ;  /* 0x00000004ff077899 */ /* 0x000fe2000801160d */
        /* <DEDUP_REMOVED lines=8> */
[----:B------:R-:W-:-:S02]  /*02e0*/  UIADD3 UR13, UPT, UPT, UR13, UR12, URZ ;  /* 0x0000000c0d0d7290 */ /* 0x000fc4000fffe0ff */
[----:B------:R-:W-:Y:S02]  /*02f0*/  ULEA UR16, UR17, UR14, 0x9 ;  /* 0x0000000e11107291 */ /* 0x000fe4000f8e48ff */
[----:B------:R-:W-:Y:S02]  /*0300*/  USHF.R.U32.HI UR12, URZ, 0x4, UR12 ;  /* 0x00000004ff0c7899 */ /* 0x000fe4000801160c */
[----:B----4-:R-:W-:Y:S01]  /*0310*/  UIMAD.WIDE UR4, UR22, 0x4, UR4 ;  /* 0x00000004160478a5 */ /* 0x010fe2000f8e0204 */
[----:B------:R-:W-:Y:S01]  /*0320*/  IMAD.U32 R0, RZ, RZ, UR13 ;  /* 0x0000000dff007e24 */ /* 0x000fe2000f8e00ff */
[----:B------:R-:W-:Y:S02]  /*0330*/  UPRMT UR7, UR7, 0x5410, URZ ;  /* 0x0000541007077896 */ /* 0x000fe400080000ff */
[----:B--2---:R-:W-:Y:S02]  /*0340*/  UIMAD.WIDE UR8, UR22, 0x4, UR8 ;  /* 0x00000004160878a5 */ /* 0x004fe4000f8e0208 */
[----:B------:R-:W-:-:S02]  /*0350*/  UIADD3 UR18, UPT, UPT, UR16, 0x80, URZ ;  /* 0x0000008010127890 */ /* 0x000fc4000fffe0ff */
[----:B------:R-:W-:Y:S01]  /*0360*/  UPRMT UR12, UR12, 0x5410, URZ ;  /* 0x000054100c0c7896 */ /* 0x000fe200080000ff */
[----:B------:R-:W-:Y:S02]  /*0370*/  UMOV UR19, UR15 ;  /* 0x0000000f00137c82 */ /* 0x000fe40008000000 */
[----:B---3--:R1:W-:Y:S06]  /*0380*/  UBLKCP.S.G [UR14], [UR4], UR7 ;  /* 0x0000000e040073ba */ /* 0x0083ec0008000207 */
[----:B------:R1:W-:Y:S01]  /*0390*/  UBLKCP.S.G [UR18], [UR8], UR12 ;  /* 0x00000012080073ba */ /* 0x0003e2000800020c */
[----:B------:R1:W-:Y:S01]  /*03a0*/  SYNCS.ARRIVE.TRANS64 RZ, [UR15], R0 ;  /* 0x00000000ffff79a7 */ /* 0x0003e2000800000f */
[----:B------:R-:W-:Y:S01]  /*03b0*/  NOP ;  /* 0x0000000000007918 */ /* 0x000fe20000000000 */
.L_x_331:
[----:B-1----:R-:W-:Y:S05]  /*03c0*/  BSYNC.RECONVERGENT B0 ;  /* 0x0000000000007941 */ /* 0x002fea0003800200 */
.L_x_330:
[----:B------:R-:W1:Y:S08]  /*03d0*/  S2UR UR5, SR_CgaCtaId ;  /* 0x00000000000579c3 */ /* 0x000e700000008800 */
[----:B------:R-:W-:Y:S01]  /*03e0*/  BAR.SYNC.DEFER_BLOCKING 0x0 ;  /* 0x0000000000007b1d */ /* 0x000fe20000010000 */
[----:B------:R-:W-:-:S05]  /*03f0*/  SHF.L.U32 R0, RZ, 0x1f, RZ ;  /* 0x0000001fff007819 */ /* 0x000fca00000006ff */
[----:B------:R-:W-:Y:S02]  /*0400*/  UMOV UR4, 0x400 ;  /* 0x0000040000047882 */ /* 0x000fe40000000000 */
[----:B-1----:R-:W-:-:S12]  /*0410*/  ULEA UR4, UR5, UR4, 0x18 ;  /* 0x0000000405047291 */ /* 0x002fd8000f8ec0ff */
.L_x_332:
[----:B------:R-:W1:Y:S02]  /*0420*/  SYNCS.PHASECHK.TRANS64.TRYWAIT P0, [UR4], R0 ;  /* 0x00000000ff0075a7 */ /* 0x000e640008001104 */
[----:B-1----:R-:W-:Y:S05]  /*0430*/  @!P0 BRA `(.L_x_332) ;  /* 0xfffffffc00f88947 */ /* 0x002fea000383ffff */
[----:B------:R-:W-:Y:S05]  /*0440*/  BRA `(.L_x_333) ;  /* 0x0000001400687947 */ /* 0x000fea0003800000 */
.L_x_329:
[----:B------:R-:W1:Y:S01]  /*0450*/  S2R R2, SR_TID.Y ;  /* 0x0000000000027919 */ /* 0x000e620000002200 */
[----:B------:R-:W2:Y:S01]  /*0460*/  LDCU UR10, c[0x0][0x360] ;  /* 0x00006c00ff0a77ac */ /* 0x000ea20008000800 */
[----:B------:R-:W-:Y:S01]  /*0470*/  BSSY.RECONVERGENT B0, `(.L_x_334) ;  /* 0x00000b1000007945 */ /* 0x000fe20003800200 */
[----:B------:R-:W1:Y:S01]  /*0480*/  S2R R3, SR_TID.Z ;  /* 0x0000000000037919 */ /* 0x000e620000002300 */
[----:B------:R-:W2:Y:S01]  /*0490*/  LDCU UR11, c[0x0][0x364] ;  /* 0x00006c80ff0b77ac */ /* 0x000ea20008000800 */
[----:B------:R-:W3:Y:S01]  /*04a0*/  LDC R0, c[0x0][0x368] ;  /* 0x0000da00ff007b82 */ /* 0x000ee20000000800 */
[----:B------:R-:W4:Y:S01]  /*04b0*/  S2R R5, SR_TID.X ;  /* 0x0000000000057919 */ /* 0x000f220000002100 */
[----:B------:R-:W-:Y:S02]  /*04c0*/  USHF.L.U32 UR4, UR23, 0x2, URZ ;  /* 0x0000000217047899 */ /* 0x000fe400080006ff */
[----:B------:R-:W-:Y:S02]  /*04d0*/  USHF.R.S32.HI UR12, URZ, 0x1f, UR22 ;  /* 0x0000001fff0c7899 */ /* 0x000fe40008011416 */
[----:B------:R-:W-:-:S04]  /*04e0*/  USHF.R.S32.HI UR5, URZ, 0x1f, UR4 ;  /* 0x0000001fff057899 */ /* 0x000fc80008011404 */
[----:B------:R-:W-:Y:S02]  /*04f0*/  USHF.R.U32.HI UR13, URZ, 0x2, UR5 ;  /* 0x00000002ff0d7899 */ /* 0x000fe40008011605 */
[----:B------:R-:W-:Y:S02]  /*0500*/  USHF.R.U64 UR7, UR4, 0x2, UR5 ;  /* 0x0000000204077899 */ /* 0x000fe40008001205 */
[----:B--2---:R-:W-:Y:S02]  /*0510*/  UIMAD UR4, UR10, UR11, URZ ;  /* 0x0000000b0a0472a4 */ /* 0x004fe4000f8e02ff */
[----:B-1----:R-:W-:Y:S02]  /*0520*/  IMAD R2, R3, UR11, R2 ;  /* 0x0000000b03027c24 */ /* 0x002fe4000f8e0202 */
[----:B------:R-:W-:Y:S02]  /*0530*/  IMAD.U32 R3, RZ, RZ, UR13 ;  /* 0x0000000dff037e24 */ /* 0x000fe4000f8e00ff */
[----:B----4-:R-:W-:-:S02]  /*0540*/  IMAD R2, R2, UR10, R5 ;  /* 0x0000000a02027c24 */ /* 0x010fc4000f8e0205 */
[----:B---3--:R-:W-:Y:S01]  /*0550*/  IMAD R5, R0, UR4, RZ ;  /* 0x0000000400057c24 */ /* 0x008fe2000f8e02ff */
[----:B------:R-:W-:Y:S02]  /*0560*/  UMOV UR4, URZ ;  /* 0x000000ff00047c82 */ /* 0x000fe40008000000 */
[----:B------:R-:W-:-:S04]  /*0570*/  ISETP.LT.U32.AND P0, PT, R2, UR7, PT ;  /* 0x0000000702007c0c */ /* 0x000fc8000bf01070 */
[----:B------:R-:W-:Y:S01]  /*0580*/  ISETP.GT.U32.AND.EX P0, PT, R3, RZ, PT, P0 ;  /* 0x000000ff0300720c */ /* 0x000fe20003f04100 */
[----:B------:R-:W-:-:S12]  /*0590*/  IMAD.MOV.U32 R3, RZ, RZ, RZ ;  /* 0x000000ffff037224 */ /* 0x000fd800078e00ff */
[----:B------:R-:W-:Y:S05]  /*05a0*/  @!P0 BRA `(.L_x_335) ;  /* 0x0000000800748947 */ /* 0x000fea0003800000 */
[----:B------:R-:W-:Y:S01]  /*05b0*/  IMAD.IADD R7, R5, 0x1, R2 ;  /* 0x0000000105077824 */ /* 0x000fe200078e0202 */
[----:B------:R-:W-:Y:S01]  /*05c0*/  MOV R6, UR7 ;  /* 0x0000000700067c02 */ /* 0x000fe20008000f00 */
[----:B------:R-:W-:Y:S01]  /*05d0*/  IMAD.U32 R4, RZ, RZ, UR13 ;  /* 0x0000000dff047e24 */ /* 0x000fe2000f8e00ff */
[----:B------:R-:W-:Y:S01]  /*05e0*/  BSSY.RECONVERGENT B1, `(.L_x_336) ;  /* 0x0000029000017945 */ /* 0x000fe20003800200 */
[----:B------:R-:W-:Y:S01]  /*05f0*/  IMAD.U32 R8, RZ, RZ, UR13 ;  /* 0x0000000dff087e24 */ /* 0x000fe2000f8e00ff */
[C---:B------:R-:W-:Y:S01]  /*0600*/  ISETP.LT.U32.AND P1, PT, R7.reuse, UR7, PT ;  /* 0x0000000707007c0c */ /* 0x040fe2000bf21070 */
[----:B------:R-:W-:Y:S01]  /*0610*/  IMAD.MOV.U32 R9, RZ, RZ, -0x1 ;  /* 0xffffffffff097424 */ /* 0x000fe200078e00ff */
[----:B------:R-:W-:Y:S02]  /*0620*/  ISETP.LT.U32.AND P0, PT, R7, UR7, PT ;  /* 0x0000000707007c0c */ /* 0x000fe4000bf01070 */
[----:B------:R-:W-:Y:S02]  /*0630*/  ISETP.GT.U32.AND.EX P1, PT, R4, RZ, PT, P1 ;  /* 0x000000ff0400720c */ /* 0x000fe40003f24110 */
[----:B------:R-:W-:Y:S01]  /*0640*/  ISETP.GT.U32.AND.EX P0, PT, R8, RZ, PT, P0 ;  /* 0x000000ff0800720c */ /* 0x000fe20003f04100 */
[----:B------:R-:W-:Y:S01]  /*0650*/  IMAD.U32 R8, RZ, RZ, UR13 ;  /* 0x0000000dff087e24 */ /* 0x000fe2000f8e00ff */
[----:B------:R-:W-:-:S02]  /*0660*/  SEL R6, R6, R7, P1 ;  /* 0x0000000706067207 */ /* 0x000fc40000800000 */
[----:B------:R-:W-:Y:S02]  /*0670*/  SEL R4, RZ, 0x1, !P0 ;  /* 0x00000001ff047807 */ /* 0x000fe40004000000 */
        /* <DEDUP_REMOVED lines=13> */
[----:B------:R-:W-:-:S04]  /*0750*/  IMAD.HI.U32 R7, R7, R9, R6 ;  /* 0x0000000907077227 */ /* 0x000fc800078e0006 */
[----:B------:R-:W-:Y:S02]  /*0760*/  IMAD.MOV.U32 R9, RZ, RZ, RZ ;  /* 0x000000ffff097224 */ /* 0x000fe400078e00ff */
[----:B------:R-:W-:-:S04]  /*0770*/  IMAD.HI.U32 R7, R7, R12, RZ ;  /* 0x0000000c07077227 */ /* 0x000fc800078e00ff */
[----:B------:R-:W-:-:S04]  /*0780*/  IMAD.MOV R10, RZ, RZ, -R7 ;  /* 0x000000ffff0a7224 */ /* 0x000fc800078e0a07 */
[----:B------:R-:W-:-:S05]  /*0790*/  IMAD R10, R5, R10, R12 ;  /* 0x0000000a050a7224 */ /* 0x000fca00078e020c */
[----:B------:R-:W-:-:S13]  /*07a0*/  ISETP.GE.U32.AND P0, PT, R10, R5, PT ;  /* 0x000000050a00720c */ /* 0x000fda0003f06070 */
[----:B------:R-:W-:Y:S01]  /*07b0*/  @P0 IADD3 R10, PT, PT, -R5, R10, RZ ;  /* 0x0000000a050a0210 */ /* 0x000fe20007ffe1ff */
[----:B------:R-:W-:-:S03]  /*07c0*/  @P0 VIADD R7, R7, 0x1 ;  /* 0x0000000107070836 */ /* 0x000fc60000000000 */
[----:B------:R-:W-:-:S13]  /*07d0*/  ISETP.GE.U32.AND P1, PT, R10, R5, PT ;  /* 0x000000050a00720c */ /* 0x000fda0003f26070 */
[----:B------:R-:W-:Y:S01]  /*07e0*/  @P1 VIADD R7, R7, 0x1 ;  /* 0x0000000107071836 */ /* 0x000fe20000000000 */
[----:B------:R-:W-:-:S05]  /*07f0*/  @!P2 LOP3.LUT R7, RZ, R5, RZ, 0x33, !PT ;  /* 0x00000005ff07a212 */ /* 0x000fca00078e33ff */
[----:B------:R-:W-:Y:S01]  /*0800*/  IMAD.MOV.U32 R8, RZ, RZ, R7 ;  /* 0x000000ffff087224 */ /* 0x000fe200078e0007 */
[----:B------:R-:W-:Y:S06]  /*0810*/  BRA `(.L_x_338) ;  /* 0x0000000000147947 */ /* 0x000fec0003800000 */
.L_x_337:
[----:B------:R-:W-:Y:S01]  /*0820*/  IMAD.MOV.U32 R9, RZ, RZ, R12 ;  /* 0x000000ffff097224 */ /* 0x000fe200078e000c */
[----:B------:R-:W-:-:S07]  /*0830*/  MOV R8, 0x850 ;  /* 0x0000085000087802 */ /* 0x000fce0000000f00 */
[----:B------:R-:W-:Y:S05]  /*0840*/  CALL.REL.NOINC `($__internal_1_$__cuda_sm20_div_u64) ;  /* 0x0000001400847944 */ /* 0x000fea0003c00000 */
[----:B------:R-:W-:Y:S01]  /*0850*/  IMAD.MOV.U32 R8, RZ, RZ, R6 ;  /* 0x000000ffff087224 */ /* 0x000fe200078e0006 */
[----:B------:R-:W-:-:S07]  /*0860*/  MOV R9, R7 ;  /* 0x0000000700097202 */ /* 0x000fce0000000f00 */
.L_x_338:
[----:B------:R-:W-:Y:S05]  /*0870*/  BSYNC.RECONVERGENT B1 ;  /* 0x0000000000017941 */ /* 0x000fea0003800200 */
.L_x_336:
[----:B------:R-:W-:Y:S01]  /*0880*/  IADD3 R12, P0, PT, R8, R4, RZ ;  /* 0x00000004080c7210 */ /* 0x000fe20007f1e0ff */
[----:B------:R-:W1:Y:S01]  /*0890*/  LDC R6, c[0x0][0x3a0] ;  /* 0x0000e800ff067b82 */ /* 0x000e620000000800 */
[----:B------:R-:W-:Y:S01]  /*08a0*/  BSSY.RECONVERGENT B1, `(.L_x_339) ;  /* 0x0000030000017945 */ /* 0x000fe20003800200 */
[----:B------:R-:W-:Y:S01]  /*08b0*/  IMAD.MOV.U32 R27, RZ, RZ, R2 ;  /* 0x000000ffff1b7224 */ /* 0x000fe200078e0002 */
[C---:B------:R-:W-:Y:S01]  /*08c0*/  LOP3.LUT R4, R12.reuse, 0x3, RZ, 0xc0, !PT ;  /* 0x000000030c047812 */ /* 0x040fe200078ec0ff */
[----:B------:R-:W-:Y:S01]  /*08d0*/  IMAD.X R8, RZ, RZ, R9, P0 ;  /* 0x000000ffff087224 */ /* 0x000fe200000e0609 */
[----:B------:R-:W-:Y:S02]  /*08e0*/  ISETP.GE.U32.AND P0, PT, R12, 0x3, PT ;  /* 0x000000030c00780c */ /* 0x000fe40003f06070 */
[----:B------:R-:W-:Y:S01]  /*08f0*/  ISETP.NE.U32.AND P1, PT, R4, 0x3, PT ;  /* 0x000000030400780c */ /* 0x000fe20003f25070 */
[----:B------:R-:W-:Y:S01]  /*0900*/  IMAD.MOV.U32 R4, RZ, RZ, R3 ;  /* 0x000000ffff047224 */ /* 0x000fe200078e0003 */
[----:B------:R-:W-:-:S02]  /*0910*/  ISETP.GE.U32.AND.EX P0, PT, R8, RZ, PT, P0 ;  /* 0x000000ff0800720c */ /* 0x000fc40003f06100 */
[----:B------:R-:W-:Y:S02]  /*0920*/  ISETP.NE.AND.EX P1, PT, RZ, RZ, PT, P1 ;  /* 0x000000ffff00720c */ /* 0x000fe40003f25310 */
[----:B-1----:R-:W-:-:S11]  /*0930*/  SHF.R.S32.HI R11, RZ, 0x1f, R6 ;  /* 0x0000001fff0b7819 */ /* 0x002fd60000011406 */
[----:B------:R-:W-:Y:S05]  /*0940*/  @!P1 BRA `(.L_x_340) ;  /* 0x0000000000949947 */ /* 0x000fea0003800000 */
[----:B------:R-:W1:Y:S01]  /*0950*/  S2UR UR8, SR_CgaCtaId ;  /* 0x00000000000879c3 */ /* 0x000e620000008800 */
[----:B------:R-:W2:Y:S01]  /*0960*/  LDCU.64 UR14, c[0x0][0x398] ;  /* 0x00007300ff0e77ac */ /* 0x000ea20008000a00 */
[----:B------:R-:W-:Y:S02]  /*0970*/  VIADD R12, R12, 0x1 ;  /* 0x000000010c0c7836 */ /* 0x000fe40000000000 */
[----:B------:R-:W-:Y:S01]  /*0980*/  IMAD R8, R0, UR11, RZ ;  /* 0x0000000b00087c24 */ /* 0x000fe2000f8e02ff */
[----:B------:R-:W-:Y:S01]  /*0990*/  USHF.L.U32 UR5, UR22, 0x2, URZ ;  /* 0x0000000216057899 */ /* 0x000fe200080006ff */
[----:B------:R-:W-:Y:S01]  /*09a0*/  IMAD.MOV.U32 R27, RZ, RZ, R2 ;  /* 0x000000ffff1b7224 */ /* 0x000fe200078e0002 */
[----:B------:R-:W-:Y:S01]  /*09b0*/  USHF.L.U64.HI UR9, UR22, 0x2, UR12 ;  /* 0x0000000216097899 */ /* 0x000fe2000801020c */
[----:B------:R-:W-:Y:S01]  /*09c0*/  LOP3.LUT R12, R12, 0x3, RZ, 0xc0, !PT ;  /* 0x000000030c0c7812 */ /* 0x000fe200078ec0ff */
[----:B------:R-:W-:Y:S02]  /*09d0*/  IMAD R10, R8, UR10, RZ ;  /* 0x0000000a080a7c24 */ /* 0x000fe4000f8e02ff */
[----:B------:R-:W-:Y:S01]  /*09e0*/  LEA R7, P1, R2, UR5, 0x2 ;  /* 0x0000000502077c11 */ /* 0x000fe2000f8210ff */
[----:B------:R-:W-:-:S02]  /*09f0*/  UMOV UR5, 0x400 ;  /* 0x0000040000057882 */ /* 0x000fc40000000000 */
[----:B------:R-:W-:Y:S01]  /*0a00*/  UIADD3 UR5, UPT, UPT, UR5, 0x80, URZ ;  /* 0x0000008005057890 */ /* 0x000fe2000fffe0ff */
[----:B------:R-:W-:Y:S02]  /*0a10*/  LEA.HI.X R4, R2, UR9, R3, 0x2, P1 ;  /* 0x0000000902047c11 */ /* 0x000fe400088f1403 */
[----:B------:R-:W-:Y:S02]  /*0a20*/  IADD3 R12, P1, PT, RZ, -R12, RZ ;  /* 0x8000000cff0c7210 */ /* 0x000fe40007f3e0ff */
[----:B--2---:R-:W-:-:S03]  /*0a30*/  IADD3 R14, P2, P3, R7, UR14, R6 ;  /* 0x0000000e070e7c10 */ /* 0x004fc6000fb5e006 */
[----:B------:R-:W-:Y:S01]  /*0a40*/  IMAD.X R13, RZ, RZ, -0x1, P1 ;  /* 0xffffffffff0d7424 */ /* 0x000fe200008e06ff */
[----:B------:R-:W-:Y:S01]  /*0a50*/  IADD3.X R15, PT, PT, R4, UR15, R11, P2, P3 ;  /* 0x0000000f040f7c10 */ /* 0x000fe200097e640b */
[----:B-1----:R-:W-:Y:S01]  /*0a60*/  ULEA UR5, UR8, UR5, 0x18 ;  /* 0x0000000508057291 */ /* 0x002fe2000f8ec0ff */
[----:B------:R-:W-:-:S05]  /*0a70*/  MOV R4, R3 ;  /* 0x0000000300047202 */ /* 0x000fca0000000f00 */
[----:B------:R-:W-:-:S04]  /*0a80*/  VIADD R7, R6, UR5 ;  /* 0x0000000506077c36 */ /* 0x000fc80008000000 */
[----:B------:R-:W-:-:S07]  /*0a90*/  IMAD R7, R2, 0x4, R7 ;  /* 0x0000000402077824 */ /* 0x000fce00078e0207 */
.L_x_341:
        /* <DEDUP_REMOVED lines=13> */
[----:B------:R-:W-:-:S02]  /*0b70*/  ISETP.NE.AND.EX P1, PT, R13, RZ, PT, P1 ;  /* 0x000000ff0d00720c */ /* 0x000fc40003f25310 */
[----:B-1----:R-:W-:-:S11]  /*0b80*/  LEA R7, R10, R7, 0x2 ;  /* 0x000000070a077211 */ /* 0x002fd600078e10ff */
[----:B------:R-:W-:Y:S05]  /*0b90*/  @P1 BRA `(.L_x_341) ;  /* 0xfffffffc00c01947 */ /* 0x000fea000383ffff */
.L_x_340:
[----:B------:R-:W-:Y:S05]  /*0ba0*/  BSYNC.RECONVERGENT B1 ;  /* 0x0000000000017941 */ /* 0x000fea0003800200 */
.L_x_339:
[----:B------:R-:W-:Y:S05]  /*0bb0*/  @!P0 BRA `(.L_x_335) ;  /* 0x0000000000f08947 */ /* 0x000fea0003800000 */
[----:B------:R-:W1:Y:S01]  /*0bc0*/  LDCU.64 UR14, c[0x0][0x398] ;  /* 0x00007300ff0e77ac */ /* 0x000e620008000a00 */
[----:B------:R-:W2:Y:S01]  /*0bd0*/  S2UR UR9, SR_CgaCtaId ;  /* 0x00000000000979c3 */ /* 0x000ea20000008800 */
[----:B------:R-:W-:Y:S01]  /*0be0*/  IMAD.SHL.U32 R9, R5, 0x4, RZ ;  /* 0x0000000405097824 */ /* 0x000fe200078e00ff */
[----:B------:R-:W-:Y:S01]  /*0bf0*/  UMOV UR8, 0x400 ;  /* 0x0000040000087882 */ /* 0x000fe20000000000 */
[----:B------:R-:W-:Y:S01]  /*0c00*/  IMAD R21, R0, UR11, RZ ;  /* 0x0000000b00157c24 */ /* 0x000fe2000f8e02ff */
[----:B------:R-:W-:Y:S01]  /*0c10*/  UIADD3 UR8, UPT, UPT, UR8, 0x80, URZ ;  /* 0x0000008008087890 */ /* 0x000fe2000fffe0ff */
[----:B------:R-:W-:Y:S02]  /*0c20*/  UMOV UR5, URZ ;  /* 0x000000ff00057c82 */ /* 0x000fe40008000000 */
[----:B------:R-:W-:Y:S01]  /*0c30*/  IMAD R21, R21, UR10, RZ ;  /* 0x0000000a15157c24 */ /* 0x000fe2000f8e02ff */
[----:B-1----:R-:W-:Y:S01]  /*0c40*/  IADD3 R25, P0, PT, R6, UR14, RZ ;  /* 0x0000000e06197c10 */ /* 0x002fe2000ff1e0ff */
[----:B------:R-:W-:-:S03]  /*0c50*/  USHF.L.U64.HI UR14, UR22, 0x2, UR12 ;  /* 0x00000002160e7899 */ /* 0x000fc6000801020c */
[----:B------:R-:W-:Y:S01]  /*0c60*/  IADD3.X R7, PT, PT, R11, UR15, RZ, P0, !PT ;  /* 0x0000000f0b077c10 */ /* 0x000fe200087fe4ff */
[----:B------:R-:W-:Y:S02]  /*0c70*/  USHF.L.U32 UR15, UR22, 0x2, URZ ;  /* 0x00000002160f7899 */ /* 0x000fe400080006ff */
[C---:B------:R-:W-:Y:S01]  /*0c80*/  IADD3 R8, P0, PT, R27.reuse, UR22, RZ ;  /* 0x000000161b087c10 */ /* 0x040fe2000ff1e0ff */
[----:B--2---:R-:W-:Y:S01]  /*0c90*/  ULEA UR8, UR9, UR8, 0x18 ;  /* 0x0000000809087291 */ /* 0x004fe2000f8ec0ff */
[----:B------:R-:W-:Y:S02]  /*0ca0*/  SHF.R.U32.HI R11, RZ, 0x1e, R5 ;  /* 0x0000001eff0b7819 */ /* 0x000fe40000011605 */
[----:B------:R-:W-:Y:S01]  /*0cb0*/  IADD3.X R15, PT, PT, R4, UR12, RZ, P0, !PT ;  /* 0x0000000c040f7c10 */ /* 0x000fe200087fe4ff */
[----:B------:R-:W-:Y:S01]  /*0cc0*/  IMAD.SHL.U32 R14, R8, 0x4, RZ ;  /* 0x00000004080e7824 */ /* 0x000fe200078e00ff */
[----:B------:R-:W-:Y:S01]  /*0cd0*/  LEA R10, P0, R27, UR15, 0x2 ;  /* 0x0000000f1b0a7c11 */ /* 0x000fe2000f8010ff */
[----:B------:R-:W-:Y:S01]  /*0ce0*/  VIADD R6, R6, UR8 ;  /* 0x0000000806067c36 */ /* 0x000fe20008000000 */
[----:B------:R-:W-:-:S02]  /*0cf0*/  SHF.L.U64.HI R15, R8, 0x2, R15 ;  /* 0x00000002080f7819 */ /* 0x000fc4000001020f */
[C---:B------:R-:W-:Y:S01]  /*0d00*/  LEA.HI.X R12, R27.reuse, UR14, R4, 0x2, P0 ;  /* 0x0000000e1b0c7c11 */ /* 0x040fe200080f1404 */
[----:B------:R-:W-:Y:S01]  /*0d10*/  IMAD R8, R27, 0x4, R6 ;  /* 0x000000041b087824 */ /* 0x000fe200078e0206 */
[-C--:B------:R-:W-:Y:S01]  /*0d20*/  IADD3 R20, P1, PT, R9, R10.reuse, RZ ;  /* 0x0000000a09147210 */ /* 0x080fe20007f3e0ff */
[C---:B------:R-:W-:Y:S01]  /*0d30*/  IMAD.WIDE.U32 R14, R5.reuse, 0xc, R14 ;  /* 0x0000000c050e7825 */ /* 0x040fe200078e000e */
[----:B------:R-:W-:Y:S02]  /*0d40*/  LEA R13, P0, R5, R10, 0x3 ;  /* 0x0000000a050d7211 */ /* 0x000fe400078018ff */
[----:B------:R-:W-:Y:S01]  /*0d50*/  LEA R22, R21, R8, 0x2 ;  /* 0x0000000815167211 */ /* 0x000fe200078e10ff */
[----:B------:R-:W-:Y:S01]  /*0d60*/  IMAD.X R26, R11, 0x1, R12, P1 ;  /* 0x000000010b1a7824 */ /* 0x000fe200008e060c */
[----:B------:R-:W-:Y:S01]  /*0d70*/  LEA.HI.X R24, R5, R12, RZ, 0x3, P0 ;  /* 0x0000000c05187211 */ /* 0x000fe200000f1cff */
[----:B------:R-:W-:Y:S02]  /*0d80*/  VIADD R28, R15, UR5 ;  /* 0x000000050f1c7c36 */ /* 0x000fe40008000000 */
[----:B------:R-:W-:-:S02]  /*0d90*/  IMAD R23, R21, 0x8, R8 ;  /* 0x0000000815177824 */ /* 0x000fc400078e0208 */
[----:B------:R-:W-:-:S07]  /*0da0*/  IMAD R6, R21, 0xc, R8 ;  /* 0x0000000c15067824 */ /* 0x000fce00078e0208 */
.L_x_342:
[----:B------:R-:W-:-:S05]  /*0db0*/  IADD3 R18, P0, PT, R25, R10, RZ ;  /* 0x0000000a19127210 */ /* 0x000fca0007f1e0ff */
[----:B------:R-:W-:Y:S01]  /*0dc0*/  IMAD.X R19, R7, 0x1, R12, P0 ;  /* 0x0000000107137824 */ /* 0x000fe200000e060c */
[----:B------:R-:W-:-:S04]  /*0dd0*/  IADD3 R16, P0, PT, R25, R20, RZ ;  /* 0x0000001419107210 */ /* 0x000fc80007f1e0ff */
[----:B------:R-:W-:Y:S01]  /*0de0*/  @!PT LDS RZ, [RZ] ;  /* 0x00000000fffff984 */ /* 0x000fe20000000800 */
[----:B------:R-:W-:Y:S01]  /*0df0*/  @!PT LDS RZ, [RZ] ;  /* 0x00000000fffff984 */ /* 0x000fe20000000800 */
[----:B------:R-:W-:Y:S01]  /*0e00*/  @!PT LDS RZ, [RZ] ;  /* 0x00000000fffff984 */ /* 0x000fe20000000800 */
[----:B------:R1:W-:Y:S01]  /*0e10*/  LDGSTS.E [R8], desc[UR20][R18.64] ;  /* 0x0000000012087fae */ /* 0x0003e2000b9a1014 */
[----:B------:R-:W-:-:S05]  /*0e20*/  IMAD.X R17, R7, 0x1, R26, P0 ;  /* 0x0000000107117824 */ /* 0x000fca00000e061a */
[----:B------:R2:W-:Y:S01]  /*0e30*/  LDGSTS.E [R22], desc[UR20][R16.64] ;  /* 0x0000000010167fae */ /* 0x0005e2000b9a1014 */
[----:B-1----:R-:W-:Y:S01]  /*0e40*/  IMAD R8, R21, 0x10, R8 ;  /* 0x0000001015087824 */ /* 0x002fe200078e0208 */
[----:B--2---:R-:W-:Y:S01]  /*0e50*/  IADD3 R16, P0, PT, R25, R13, RZ ;  /* 0x0000000d19107210 */ /* 0x004fe20007f1e0ff */
[----:B------:R-:W-:-:S04]  /*0e60*/  IMAD R22, R21, 0x10, R22 ;  /* 0x0000001015167824 */ /* 0x000fc800078e0216 */
[----:B------:R-:W-:Y:S01]  /*0e70*/  IMAD.X R17, R7, 0x1, R24, P0 ;  /* 0x0000000107117824 */ /* 0x000fe200000e0618 */
[----:B------:R-:W-:-:S04]  /*0e80*/  IADD3 R18, P0, PT, R25, R14, RZ ;  /* 0x0000000e19127210 */ /* 0x000fc80007f1e0ff */
[----:B------:R1:W-:Y:S01]  /*0e90*/  LDGSTS.E [R23], desc[UR20][R16.64] ;  /* 0x0000000010177fae */ /* 0x0003e2000b9a1014 */
[----:B------:R-:W-:Y:S01]  /*0ea0*/  IMAD.X R19, R7, 0x1, R28, P0 ;  /* 0x0000000107137824 */ /* 0x000fe200000e061c */
[----:B------:R-:W-:-:S04]  /*0eb0*/  IADD3 R27, P0, PT, R9, R27, RZ ;  /* 0x0000001b091b7210 */ /* 0x000fc80007f1e0ff */
[----:B------:R2:W-:Y:S01]  /*0ec0*/  LDGSTS.E [R6], desc[UR20][R18.64] ;  /* 0x0000000012067fae */ /* 0x0005e2000b9a1014 */
[----:B------:R-:W-:Y:S01]  /*0ed0*/  IMAD.X R4, R11, 0x1, R4, P0 ;  /* 0x000000010b047824 */ /* 0x000fe200000e0604 */
[----:B------:R-:W-:-:S04]  /*0ee0*/  ISETP.GE.U32.AND P0, PT, R27, UR7, PT ;  /* 0x000000071b007c0c */ /* 0x000fc8000bf06070 */
[----:B------:R-:W-:Y:S01]  /*0ef0*/  ISETP.GE.U32.AND.EX P0, PT, R4, UR13, PT, P0 ;  /* 0x0000000d04007c0c */ /* 0x000fe2000bf06100 */
[----:B-1----:R-:W-:Y:S01]  /*0f00*/  IMAD.MOV.U32 R16, RZ, RZ, R25 ;  /* 0x000000ffff107224 */ /* 0x002fe200078e0019 */
[----:B------:R-:W-:Y:S01]  /*0f10*/  MOV R17, R7 ;  /* 0x0000000700117202 */ /* 0x000fe20000000f00 */
[C---:B------:R-:W-:Y:S01]  /*0f20*/  IMAD R23, R21.reuse, 0x10, R23 ;  /* 0x0000001015177824 */ /* 0x040fe200078e0217 */
[----:B--2---:R-:W-:Y:S01]  /*0f30*/  LEA R6, R21, R6, 0x4 ;  /* 0x0000000615067211 */ /* 0x004fe200078e20ff */
[----:B------:R-:W-:-:S04]  /*0f40*/  IMAD.WIDE.U32 R16, R5, 0x10, R16 ;  /* 0x0000001005107825 */ /* 0x000fc800078e0010 */
[----:B------:R-:W-:Y:S02]  /*0f50*/  IMAD.MOV.U32 R25, RZ, RZ, R16 ;  /* 0x000000ffff197224 */ /* 0x000fe400078e0010 */
[----:B------:R-:W-:Y:S02]  /*0f60*/  IMAD.MOV.U32 R7, RZ, RZ, R17 ;  /* 0x000000ffff077224 */ /* 0x000fe400078e0011 */
[----:B------:R-:W-:Y:S05]  /*0f70*/  @!P0 BRA `(.L_x_342) ;  /* 0xfffffffc008c8947 */ /* 0x000fea000383ffff */
.L_x_335:
[----:B------:R-:W-:Y:S05]  /*0f80*/  BSYNC.RECONVERGENT B0 ;  /* 0x0000000000007941 */ /* 0x000fea0003800200 */
.L_x_334:
[----:B------:R-:W-:Y:S01]  /*0f90*/  IMAD.U32 R4, RZ, RZ, UR13 ;  /* 0x0000000dff047e24 */ /* 0x000fe2000f8e00ff */
[----:B------:R-:W-:Y:S01]  /*0fa0*/  ISETP.LT.U32.AND P0, PT, R2, UR7, PT ;  /* 0x0000000702007c0c */ /* 0x000fe2000bf01070 */
[----:B------:R-:W0:Y:S01]  /*0fb0*/  LDGDEPBAR ;  /* 0x00000000000079af */ /* 0x000e220000000000 */
[----:B------:R-:W-:Y:S02]  /*0fc0*/  BSSY.RECONVERGENT B0, `(.L_x_343) ;  /* 0x000009f000007945 */ /* 0x000fe40003800200 */
[----:B------:R-:W-:-:S13]  /*0fd0*/  ISETP.GT.U32.AND.EX P0, PT, R4, R3, PT, P0 ;  /* 0x000000030400720c */ /* 0x000fda0003f04100 */
[----:B------:R-:W-:Y:S05]  /*0fe0*/  @!P0 BRA `(.L_x_344) ;  /* 0x0000000800708947 */ /* 0x000fea0003800000 */
[----:B------:R-:W-:Y:S01]  /*0ff0*/  IMAD.IADD R9, R5, 0x1, R2 ;  /* 0x0000000105097824 */ /* 0x000fe200078e0202 */
[----:B------:R-:W-:Y:S01]  /*1000*/  BSSY.RECONVERGENT B1, `(.L_x_345) ;  /* 0x0000029000017945 */ /* 0x000fe20003800200 */
[----:B------:R-:W-:Y:S02]  /*1010*/  IMAD.U32 R4, RZ, RZ, UR13 ;  /* 0x0000000dff047e24 */ /* 0x000fe4000f8e00ff */
[----:B------:R-:W-:Y:S01]  /*1020*/  IMAD.U32 R7, RZ, RZ, UR13 ;  /* 0x0000000dff077e24 */ /* 0x000fe2000f8e00ff */
[C---:B------:R-:W-:Y:S01]  /*1030*/  ISETP.LT.U32.AND P0, PT, R9.reuse, UR7, PT ;  /* 0x0000000709007c0c */ /* 0x040fe2000bf01070 */
[----:B------:R-:W-:Y:S01]  /*1040*/  IMAD.U32 R6, RZ, RZ, UR7 ;  /* 0x00000007ff067e24 */ /* 0x000fe2000f8e00ff */
[----:B------:R-:W-:Y:S01]  /*1050*/  ISETP.LT.U32.AND P1, PT, R9, UR7, PT ;  /* 0x0000000709007c0c */ /* 0x000fe2000bf21070 */
[----:B------:R-:W-:Y:S01]  /*1060*/  IMAD.U32 R10, RZ, RZ, UR13 ;  /* 0x0000000dff0a7e24 */ /* 0x000fe2000f8e00ff */
[----:B------:R-:W-:Y:S02]  /*1070*/  ISETP.GT.U32.AND.EX P0, PT, R4, RZ, PT, P0 ;  /* 0x000000ff0400720c */ /* 0x000fe40003f04100 */
[----:B------:R-:W-:-:S02]  /*1080*/  ISETP.GT.U32.AND.EX P1, PT, R7, RZ, PT, P1 ;  /* 0x000000ff0700720c */ /* 0x000fc40003f24110 */
[----:B------:R-:W-:Y:S02]  /*1090*/  SEL R6, R6, R9, P0 ;  /* 0x0000000906067207 */ /* 0x000fe40000000000 */
[----:B------:R-:W-:Y:S02]  /*10a0*/  SEL R4, RZ, 0x1, !P1 ;  /* 0x00000001ff047807 */ /* 0x000fe40004800000 */
[----:B------:R-:W-:Y:S02]  /*10b0*/  SEL R10, R10, RZ, P0 ;  /* 0x000000ff0a0a7207 */ /* 0x000fe40000000000 */
[----:B------:R-:W-:Y:S02]  /*10c0*/  MOV R7, 0xffffffff ;  /* 0xffffffff00077802 */ /* 0x000fe40000000f00 */
        /* <DEDUP_REMOVED lines=12> */
[----:B------:R-:W-:-:S06]  /*1190*/  IMAD.HI.U32 R6, R7, R11, R6 ;  /* 0x0000000b07067227 */ /* 0x000fcc00078e0006 */
[----:B------:R-:W-:-:S04]  /*11a0*/  IMAD.HI.U32 R8, R6, R9, RZ ;  /* 0x0000000906087227 */ /* 0x000fc800078e00ff */
[----:B------:R-:W-:-:S04]  /*11b0*/  IMAD.MOV R6, RZ, RZ, -R8 ;  /* 0x000000ffff067224 */ /* 0x000fc800078e0a08 */
[----:B------:R-:W-:Y:S02]  /*11c0*/  IMAD R6, R5, R6, R9 ;  /* 0x0000000605067224 */ /* 0x000fe400078e0209 */
[----:B------:R-:W-:-:S03]  /*11d0*/  IMAD.MOV.U32 R9, RZ, RZ, RZ ;  /* 0x000000ffff097224 */ /* 0x000fc600078e00ff */
[----:B------:R-:W-:-:S13]  /*11e0*/  ISETP.GE.U32.AND P0, PT, R6, R5, PT ;  /* 0x000000050600720c */ /* 0x000fda0003f06070 */
[----:B------:R-:W-:Y:S02]  /*11f0*/  @P0 IMAD.IADD R6, R6, 0x1, -R5 ;  /* 0x0000000106060824 */ /* 0x000fe400078e0a05 */
[----:B------:R-:W-:-:S03]  /*1200*/  @P0 VIADD R8, R8, 0x1 ;  /* 0x0000000108080836 */ /* 0x000fc60000000000 */
[----:B------:R-:W-:-:S13]  /*1210*/  ISETP.GE.U32.AND P1, PT, R6, R5, PT ;  /* 0x000000050600720c */ /* 0x000fda0003f26070 */
[----:B------:R-:W-:Y:S02]  /*1220*/  @P1 IADD3 R8, PT, PT, R8, 0x1, RZ ;  /* 0x0000000108081810 */ /* 0x000fe40007ffe0ff */
[----:B------:R-:W-:Y:S01]  /*1230*/  @!P2 LOP3.LUT R8, RZ, R5, RZ, 0x33, !PT ;  /* 0x00000005ff08a212 */ /* 0x000fe200078e33ff */
[----:B------:R-:W-:Y:S06]  /*1240*/  BRA `(.L_x_347) ;  /* 0x0000000000107947 */ /* 0x000fec0003800000 */
.L_x_346:
[----:B------:R-:W-:-:S07]  /*1250*/  MOV R8, 0x1270 ;  /* 0x0000127000087802 */ /* 0x000fce0000000f00 */
[----:B------:R-:W-:Y:S05]  /*1260*/  CALL.REL.NOINC `($__internal_1_$__cuda_sm20_div_u64) ;  /* 0x0000000800fc7944 */ /* 0x000fea0003c00000 */
[----:B------:R-:W-:Y:S02]  /*1270*/  IMAD.MOV.U32 R8, RZ, RZ, R6 ;  /* 0x000000ffff087224 */ /* 0x000fe400078e0006 */
[----:B------:R-:W-:-:S07]  /*1280*/  IMAD.MOV.U32 R9, RZ, RZ, R7 ;  /* 0x000000ffff097224 */ /* 0x000fce00078e0007 */
.L_x_347:
[----:B------:R-:W-:Y:S05]  /*1290*/  BSYNC.RECONVERGENT B1 ;  /* 0x0000000000017941 */ /* 0x000fea0003800200 */
.L_x_345:
[----:B------:R-:W-:Y:S01]  /*12a0*/  IADD3 R4, P0, PT, R8, R4, RZ ;  /* 0x0000000408047210 */ /* 0x000fe20007f1e0ff */
[----:B------:R-:W1:Y:S01]  /*12b0*/  LDC R6, c[0x0][0x3b0] ;  /* 0x0000ec00ff067b82 */ /* 0x000e620000000800 */
[----:B------:R-:W-:Y:S02]  /*12c0*/  BSSY.RECONVERGENT B1, `(.L_x_348) ;  /* 0x0000031000017945 */ /* 0x000fe40003800200 */
[C---:B------:R-:W-:Y:S01]  /*12d0*/  LOP3.LUT R7, R4.reuse, 0x3, RZ, 0xc0, !PT ;  /* 0x0000000304077812 */ /* 0x040fe200078ec0ff */
[----:B------:R-:W-:Y:S01]  /*12e0*/  IMAD.X R8, RZ, RZ, R9, P0 ;  /* 0x000000ffff087224 */ /* 0x000fe200000e0609 */
[----:B------:R-:W-:Y:S02]  /*12f0*/  ISETP.GE.U32.AND P0, PT, R4, 0x3, PT ;  /* 0x000000030400780c */ /* 0x000fe40003f06070 */
[----:B------:R-:W-:Y:S02]  /*1300*/  ISETP.NE.U32.AND P1, PT, R7, 0x3, PT ;  /* 0x000000030700780c */ /* 0x000fe40003f25070 */
[----:B------:R-:W-:Y:S01]  /*1310*/  ISETP.GE.U32.AND.EX P0, PT, R8, RZ, PT, P0 ;  /* 0x000000ff0800720c */ /* 0x000fe20003f06100 */
[----:B------:R-:W-:Y:S01]  /*1320*/  IMAD.U32 R8, RZ, RZ, UR22 ;  /* 0x00000016ff087e24 */ /* 0x000fe2000f8e00ff */
[----:B------:R-:W-:-:S04]  /*1330*/  ISETP.NE.AND.EX P1, PT, RZ, RZ, PT, P1 ;  /* 0x000000ffff00720c */ /* 0x000fc80003f25310 */
[----:B------:R-:W-:Y:S02]  /*1340*/  SHF.R.S32.HI R8, RZ, 0x1f, R8 ;  /* 0x0000001fff087819 */ /* 0x000fe40000011408 */
[----:B-1----:R-:W-:-:S07]  /*1350*/  SHF.R.S32.HI R16, RZ, 0x1f, R6 ;  /* 0x0000001fff107819 */ /* 0x002fce0000011406 */
[----:B------:R-:W-:Y:S05]  /*1360*/  @!P1 BRA `(.L_x_349) ;  /* 0x0000000000989947 */ /* 0x000fea0003800000 */
[----:B------:R-:W1:Y:S01]  /*1370*/  S2UR UR8, SR_CgaCtaId ;  /* 0x00000000000879c3 */ /* 0x000e620000008800 */
[----:B------:R-:W2:Y:S01]  /*1380*/  LDCU.64 UR14, c[0x0][0x3a8] ;  /* 0x00007500ff0e77ac */ /* 0x000ea20008000a00 */
[----:B------:R-:W-:Y:S01]  /*1390*/  IMAD.U32 R7, RZ, RZ, UR22 ;  /* 0x00000016ff077e24 */ /* 0x000fe2000f8e00ff */
[----:B------:R-:W-:Y:S01]  /*13a0*/  IADD3 R9, PT, PT, R4, 0x1, RZ ;  /* 0x0000000104097810 */ /* 0x000fe20007ffe0ff */
[----:B------:R-:W-:Y:S01]  /*13b0*/  IMAD R10, R0, UR11, RZ ;  /* 0x0000000b000a7c24 */ /* 0x000fe2000f8e02ff */
[----:B------:R-:W-:Y:S01]  /*13c0*/  UMOV UR5, 0x400 ;  /* 0x0000040000057882 */ /* 0x000fe20000000000 */
[----:B------:R-:W-:Y:S01]  /*13d0*/  USHF.L.U32 UR9, UR22, 0x2, URZ ;  /* 0x0000000216097899 */ /* 0x000fe200080006ff */
[----:B------:R-:W-:Y:S01]  /*13e0*/  SHF.L.U64.HI R4, R7, 0x2, R8 ;  /* 0x0000000207047819 */ /* 0x000fe20000010208 */
[----:B------:R-:W3:Y:S01]  /*13f0*/  LDC R11, c[0x0][0x384] ;  /* 0x0000e100ff0b7b82 */ /* 0x000ee20000000800 */
[----:B------:R-:W-:Y:S01]  /*1400*/  UIADD3 UR5, UPT, UPT, UR5, 0x80, URZ ;  /* 0x0000008005057890 */ /* 0x000fe2000fffe0ff */
[----:B------:R-:W-:Y:S01]  /*1410*/  LOP3.LUT R9, R9, 0x3, RZ, 0xc0, !PT ;  /* 0x0000000309097812 */ /* 0x000fe200078ec0ff */
[----:B------:R-:W-:Y:S01]  /*1420*/  IMAD R14, R10, UR10, RZ ;  /* 0x0000000a0a0e7c24 */ /* 0x000fe2000f8e02ff */
[----:B------:R-:W-:-:S02]  /*1430*/  LEA R7, P1, R2, UR9, 0x2 ;  /* 0x0000000902077c11 */ /* 0x000fc4000f8210ff */
[----:B------:R-:W-:Y:S02]  /*1440*/  IADD3 R9, P3, PT, RZ, -R9, RZ ;  /* 0x80000009ff097210 */ /* 0x000fe40007f7e0ff */
[----:B------:R-:W-:Y:S02]  /*1450*/  LEA.HI.X R13, R2, R4, R3, 0x2, P1 ;  /* 0x00000004020d7211 */ /* 0x000fe400008f1403 */
[----:B--2---:R-:W-:-:S04]  /*1460*/  IADD3 R12, P1, P2, R7, UR14, R6 ;  /* 0x0000000e070c7c10 */ /* 0x004fc8000fa3e006 */
[----:B------:R-:W-:Y:S01]  /*1470*/  IADD3.X R13, PT, PT, R13, UR15, R16, P1, P2 ;  /* 0x0000000f0d0d7c10 */ /* 0x000fe20008fe4410 */
[----:B-1----:R-:W-:-:S06]  /*1480*/  ULEA UR5, UR8, UR5, 0x18 ;  /* 0x0000000508057291 */ /* 0x002fcc000f8ec0ff */
[----:B------:R-:W-:-:S04]  /*1490*/  VIADD R4, R6, UR5 ;  /* 0x0000000506047c36 */ /* 0x000fc80008000000 */
[----:B---3--:R-:W-:Y:S02]  /*14a0*/  IMAD R7, R11, 0x200, R4 ;  /* 0x000002000b077824 */ /* 0x008fe400078e0204 */
[----:B------:R-:W-:Y:S02]  /*14b0*/  IMAD.X R4, RZ, RZ, -0x1, P3 ;  /* 0xffffffffff047424 */ /* 0x000fe400018e06ff */
[----:B------:R-:W-:-:S07]  /*14c0*/  IMAD R7, R2, 0x4, R7 ;  /* 0x0000000402077824 */ /* 0x000fce00078e0207 */
.L_x_350:
[----:B------:R-:W-:Y:S01]  /*14d0*/  IADD3 R9, P1, PT, R9, 0x1, RZ ;  /* 0x0000000109097810 */ /* 0x000fe20007f3e0ff */
[----:B------:R-:W-:Y:S01]  /*14e0*/  IMAD.MOV.U32 R10, RZ, RZ, R12 ;  /* 0x000000ffff0a7224 */ /* 0x000fe200078e000c */
[----:B------:R-:W-:Y:S01]  /*14f0*/  IADD3 R2, P2, PT, R5, R2, RZ ;  /* 0x0000000205027210 */ /* 0x000fe20007f5e0ff */
[----:B------:R-:W-:Y:S01]  /*1500*/  IMAD.MOV.U32 R11, RZ, RZ, R13 ;  /* 0x000000ffff0b7224 */ /* 0x000fe200078e000d */
[----:B------:R-:W-:Y:S02]  /*1510*/  IADD3.X R4, PT, PT, RZ, R4, RZ, P1, !PT ;  /* 0x00000004ff047210 */ /* 0x000fe40000ffe4ff */
[----:B------:R-:W-:Y:S01]  /*1520*/  ISETP.NE.U32.AND P1, PT, R9, RZ, PT ;  /* 0x000000ff0900720c */ /* 0x000fe20003f25070 */
[----:B------:R-:W-:Y:S01]  /*1530*/  IMAD.X R3, RZ, RZ, R3, P2 ;  /* 0x000000ffff037224 */ /* 0x000fe200010e0603 */
[----:B------:R-:W-:Y:S01]  /*1540*/  LEA R12, P3, R5, R12, 0x2 ;  /* 0x0000000c050c7211 */ /* 0x000fe200078610ff */
[----:B------:R-:W-:Y:S01]  /*1550*/  @!PT LDS RZ, [RZ] ;  /* 0x00000000fffff984 */ /* 0x000fe20000000800 */
[----:B------:R-:W-:Y:S01]  /*1560*/  @!PT LDS RZ, [RZ] ;  /* 0x00000000fffff984 */ /* 0x000fe20000000800 */
[----:B------:R-:W-:Y:S01]  /*1570*/  @!PT LDS RZ, [RZ] ;  /* 0x00000000fffff984 */ /* 0x000fe20000000800 */
[----:B------:R1:W-:Y:S01]  /*1580*/  LDGSTS.E [R7+0x80], desc[UR20][R10.64] ;  /* 0x000800000a077fae */ /* 0x0003e2000b9a1014 */
[----:B------:R-:W-:-:S02]  /*1590*/  ISETP.NE.AND.EX P1, PT, R4, RZ, PT, P1 ;  /* 0x000000ff0400720c */ /* 0x000fc40003f25310 */
[----:B------:R-:W-:Y:S01]  /*15a0*/  LEA.HI.X R13, R5, R13, RZ, 0x2, P3 ;  /* 0x0000000d050d7211 */ /* 0x000fe200018f14ff */
[----:B-1----:R-:W-:-:S10]  /*15b0*/  IMAD R7, R14, 0x4, R7 ;  /* 0x000000040e077824 */ /* 0x002fd400078e0207 */
[----:B------:R-:W-:Y:S05]  /*15c0*/  @P1 BRA `(.L_x_350) ;  /* 0xfffffffc00c01947 */ /* 0x000fea000383ffff */
.L_x_349:
[----:B------:R-:W-:Y:S05]  /*15d0*/  BSYNC.RECONVERGENT B1 ;  /* 0x0000000000017941 */ /* 0x000fea0003800200 */
.L_x_348:
[----:B------:R-:W-:Y:S05]  /*15e0*/  @!P0 BRA `(.L_x_344) ;  /* 0x0000000000f08947 */ /* 0x000fea0003800000 */
[----:B------:R-:W1:Y:S01]  /*15f0*/  S2UR UR8, SR_CgaCtaId ;  /* 0x00000000000879c3 */ /* 0x000e620000008800 */
[----:B------:R-:W2:Y:S01]  /*1600*/  LDCU.64 UR14, c[0x0][0x3a8] ;  /* 0x00007500ff0e77ac */ /* 0x000ea20008000a00 */
[----:B------:R-:W-:Y:S01]  /*1610*/  IMAD.U32 R9, RZ, RZ, UR22 ;  /* 0x00000016ff097e24 */ /* 0x000fe2000f8e00ff */
[----:B------:R-:W-:Y:S01]  /*1620*/  SHF.L.U32 R17, R5, 0x2, RZ ;  /* 0x0000000205117819 */ /* 0x000fe200000006ff */
[----:B------:R-:W-:Y:S01]  /*1630*/  IMAD R22, R0, UR11, RZ ;  /* 0x0000000b00167c24 */ /* 0x000fe2000f8e02ff */
[----:B------:R-:W-:Y:S01]  /*1640*/  UMOV UR5, 0x400 ;  /* 0x0000040000057882 */ /* 0x000fe20000000000 */
[----:B------:R-:W-:Y:S01]  /*1650*/  SHF.R.U32.HI R20, RZ, 0x1e, R5 ;  /* 0x0000001eff147819 */ /* 0x000fe20000011605 */
[----:B------:R-:W-:Y:S01]  /*1660*/  UIADD3 UR5, UPT, UPT, UR5, 0x80, URZ ;  /* 0x0000008005057890 */ /* 0x000fe2000fffe0ff */
[----:B------:R-:W3:Y:S01]  /*1670*/  LDC R7, c[0x0][0x384] ;  /* 0x0000e100ff077b82 */ /* 0x000ee20000000800 */
[----:B------:R-:W-:Y:S01]  /*1680*/  SHF.L.U64.HI R18, R9, 0x2, R8 ;  /* 0x0000000209127819 */ /* 0x000fe20000010208 */
[----:B------:R-:W-:Y:S01]  /*1690*/  IMAD R22, R22, UR10, RZ ;  /* 0x0000000a16167c24 */ /* 0x000fe2000f8e02ff */
[----:B--2---:R-:W-:-:S04]  /*16a0*/  IADD3 R4, P0, PT, R6, UR14, RZ ;  /* 0x0000000e06047c10 */ /* 0x004fc8000ff1e0ff */
[----:B------:R-:W-:Y:S01]  /*16b0*/  IADD3.X R16, PT, PT, R16, UR15, RZ, P0, !PT ;  /* 0x0000000f10107c10 */ /* 0x000fe200087fe4ff */
[----:B-1----:R-:W-:Y:S02]  /*16c0*/  ULEA UR5, UR8, UR5, 0x18 ;  /* 0x0000000508057291 */ /* 0x002fe4000f8ec0ff */
[----:B------:R-:W-:-:S04]  /*16d0*/  USHF.L.U32 UR8, UR22, 0x2, URZ ;  /* 0x0000000216087899 */ /* 0x000fc800080006ff */
[----:B------:R-:W-:Y:S01]  /*16e0*/  VIADD R6, R6, UR5 ;  /* 0x0000000506067c36 */ /* 0x000fe20008000000 */
[----:B------:R-:W-:-:S03]  /*16f0*/  UMOV UR5, URZ ;  /* 0x000000ff00057c82 */ /* 0x000fc60008000000 */
[----:B---3--:R-:W-:Y:S01]  /*1700*/  IMAD R23, R7, 0x200, R6 ;  /* 0x0000020007177824 */ /* 0x008fe200078e0206 */
[----:B------:R-:W-:-:S03]  /*1710*/  IADD3 R6, P0, PT, R2, UR22, RZ ;  /* 0x0000001602067c10 */ /* 0x000fc6000ff1e0ff */
[----:B------:R-:W-:Y:S02]  /*1720*/  IMAD R23, R2, 0x4, R23 ;  /* 0x0000000402177824 */ /* 0x000fe400078e0217 */
[----:B------:R-:W-:Y:S01]  /*1730*/  IMAD.X R7, R8, 0x1, R3, P0 ;  /* 0x0000000108077824 */ /* 0x000fe200000e0603 */
[----:B------:R-:W-:Y:S01]  /*1740*/  LEA R0, P0, R2, UR8, 0x2 ;  /* 0x0000000802007c11 */ /* 0x000fe2000f8010ff */
[C-C-:B------:R-:W-:Y:S01]  /*1750*/  IMAD R25, R22.reuse, 0x4, R23.reuse ;  /* 0x0000000416197824 */ /* 0x140fe200078e0217 */
[C---:B------:R-:W-:Y:S01]  /*1760*/  LEA R27, R22.reuse, R23, 0x3 ;  /* 0x00000017161b7211 */ /* 0x040fe200078e18ff */
[----:B------:R-:W-:Y:S01]  /*1770*/  IMAD R29, R22, 0xc, R23 ;  /* 0x0000000c161d7824 */ /* 0x000fe200078e0217 */
[C---:B------:R-:W-:Y:S01]  /*1780*/  SHF.L.U64.HI R7, R6.reuse, 0x2, R7 ;  /* 0x0000000206077819 */ /* 0x040fe20000010207 */
[----:B------:R-:W-:Y:S01]  /*1790*/  IMAD.SHL.U32 R6, R6, 0x4, RZ ;  /* 0x0000000406067824 */ /* 0x000fe200078e00ff */
[----:B------:R-:W-:Y:S02]  /*17a0*/  LEA.HI.X R18, R2, R18, R3, 0x2, P0 ;  /* 0x0000001202127211 */ /* 0x000fe400000f1403 */
[-C--:B------:R-:W-:Y:S01]  /*17b0*/  IADD3 R21, P0, PT, R17, R0.reuse, RZ ;  /* 0x0000000011157210 */ /* 0x080fe20007f1e0ff */
[C---:B------:R-:W-:Y:S01]  /*17c0*/  IMAD.WIDE.U32 R6, R5.reuse, 0xc, R6 ;  /* 0x0000000c05067825 */ /* 0x040fe200078e0006 */
[----:B------:R-:W-:-:S03]  /*17d0*/  LEA R19, P1, R5, R0, 0x3 ;  /* 0x0000000005137211 */ /* 0x000fc600078218ff */
[----:B------:R-:W-:Y:S01]  /*17e0*/  IMAD.X R24, R20, 0x1, R18, P0 ;  /* 0x0000000114187824 */ /* 0x000fe200000e0612 */
[----:B------:R-:W-:Y:S01]  /*17f0*/  LEA.HI.X R26, R5, R18, RZ, 0x3, P1 ;  /* 0x00000012051a7211 */ /* 0x000fe200008f1cff */
[----:B------:R-:W-:-:S08]  /*1800*/  VIADD R28, R7, UR5 ;  /* 0x00000005071c7c36 */ /* 0x000fd00008000000 */
.L_x_351:
[C---:B------:R-:W-:Y:S02]  /*1810*/  IADD3 R12, P0, PT, R4.reuse, R0, RZ ;  /* 0x00000000040c7210 */ /* 0x040fe40007f1e0ff */
[----:B------:R-:W-:-:S03]  /*1820*/  IADD3 R8, P1, PT, R4, R21, RZ ;  /* 0x0000001504087210 */ /* 0x000fc60007f3e0ff */
[----:B------:R-:W-:Y:S01]  /*1830*/  IMAD.X R13, R16, 0x1, R18, P0 ;  /* 0x00000001100d7824 */ /* 0x000fe200000e0612 */
[----:B------:R-:W-:Y:S01]  /*1840*/  IADD3 R10, P0, PT, R4, R19, RZ ;  /* 0x00000013040a7210 */ /* 0x000fe20007f1e0ff */
[----:B------:R-:W-:Y:S01]  /*1850*/  IMAD.X R9, R16, 0x1, R24, P1 ;  /* 0x0000000110097824 */ /* 0x000fe200008e0618 */
[----:B------:R-:W-:Y:S02]  /*1860*/  IADD3 R14, P1, PT, R4, R6, RZ ;  /* 0x00000006040e7210 */ /* 0x000fe40007f3e0ff */
[----:B------:R-:W-:Y:S01]  /*1870*/  @!PT LDS RZ, [RZ] ;  /* 0x00000000fffff984 */ /* 0x000fe20000000800 */
[----:B------:R-:W-:Y:S01]  /*1880*/  @!PT LDS RZ, [RZ] ;  /* 0x00000000fffff984 */ /* 0x000fe20000000800 */
[----:B------:R-:W-:Y:S01]  /*1890*/  @!PT LDS RZ, [RZ] ;  /* 0x00000000fffff984 */ /* 0x000fe20000000800 */
[----:B------:R1:W-:Y:S01]  /*18a0*/  LDGSTS.E [R23+0x80], desc[UR20][R12.64] ;  /* 0x000800000c177fae */ /* 0x0003e2000b9a1014 */
[C---:B------:R-:W-:Y:S01]  /*18b0*/  IMAD.X R11, R16.reuse, 0x1, R26, P0 ;  /* 0x00000001100b7824 */ /* 0x040fe200000e061a */
[----:B------:R-:W-:Y:S01]  /*18c0*/  IADD3 R2, P0, PT, R17, R2, RZ ;  /* 0x0000000211027210 */ /* 0x000fe20007f1e0ff */
[----:B------:R-:W-:Y:S01]  /*18d0*/  IMAD.X R15, R16, 0x1, R28, P1 ;  /* 0x00000001100f7824 */ /* 0x000fe200008e061c */
[C---:B------:R-:W-:Y:S01]  /*18e0*/  LEA R4, P1, R5.reuse, R4, 0x4 ;  /* 0x0000000405047211 */ /* 0x040fe200078220ff */
[----:B------:R2:W-:Y:S02]  /*18f0*/  LDGSTS.E [R25+0x80], desc[UR20][R8.64] ;  /* 0x0008000008197fae */ /* 0x0005e4000b9a1014 */
[----:B------:R-:W-:Y:S01]  /*1900*/  IMAD.X R3, R20, 0x1, R3, P0 ;  /* 0x0000000114037824 */ /* 0x000fe200000e0603 */
[----:B------:R-:W-:Y:S01]  /*1910*/  ISETP.GE.U32.AND P0, PT, R2, UR7, PT ;  /* 0x0000000702007c0c */ /* 0x000fe2000bf06070 */
[----:B------:R3:W-:Y:S01]  /*1920*/  LDGSTS.E [R27+0x80], desc[UR20][R10.64] ;  /* 0x000800000a1b7fae */ /* 0x0007e2000b9a1014 */
[----:B------:R-:W-:-:S02]  /*1930*/  LEA.HI.X R16, R5, R16, RZ, 0x4, P1 ;  /* 0x0000001005107211 */ /* 0x000fc400008f24ff */
[----:B------:R-:W-:Y:S01]  /*1940*/  ISETP.GE.U32.AND.EX P0, PT, R3, UR13, PT, P0 ;  /* 0x0000000d03007c0c */ /* 0x000fe2000bf06100 */
[----:B------:R4:W-:Y:S01]  /*1950*/  LDGSTS.E [R29+0x80], desc[UR20][R14.64] ;  /* 0x000800000e1d7fae */ /* 0x0009e2000b9a1014 */
[C---:B-1----:R-:W-:Y:S01]  /*1960*/  LEA R23, R22.reuse, R23, 0x4 ;  /* 0x0000001716177211 */ /* 0x042fe200078e20ff */
[C---:B--2---:R-:W-:Y:S02]  /*1970*/  IMAD R25, R22.reuse, 0x10, R25 ;  /* 0x0000001016197824 */ /* 0x044fe400078e0219 */
[C---:B---3--:R-:W-:Y:S02]  /*1980*/  IMAD R27, R22.reuse, 0x10, R27 ;  /* 0x00000010161b7824 */ /* 0x048fe400078e021b */
[----:B----4-:R-:W-:-:S06]  /*1990*/  IMAD R29, R22, 0x10, R29 ;  /* 0x00000010161d7824 */ /* 0x010fcc00078e021d */
[----:B------:R-:W-:Y:S05]  /*19a0*/  @!P0 BRA `(.L_x_351) ;  /* 0xfffffffc00988947 */ /* 0x000fea000383ffff */
.L_x_344:
[----:B------:R-:W-:Y:S05]  /*19b0*/  BSYNC.RECONVERGENT B0 ;  /* 0x0000000000007941 */ /* 0x000fea0003800200 */
.L_x_343:
[----:B------:R-:W0:Y:S01]  /*19c0*/  LDGDEPBAR ;  /* 0x00000000000079af */ /* 0x000e220000000000 */
[----:B------:R-:W-:-:S04]  /*19d0*/  DEPBAR.LE SB0, 0x0 ;  /* 0x000080000000791a */ /* 0x000fc80000000000 */
[----:B------:R-:W-:Y:S06]  /*19e0*/  BAR.SYNC.DEFER_BLOCKING 0x0 ;  /* 0x0000000000007b1d */ /* 0x000fec0000010000 */
.L_x_333:
[----:B------:R-:W-:-:S09]  /*19f0*/  UISETP.GT.AND UP0, UPT, UR24, UR6, UPT ;  /* 0x000000061800728c */ /* 0x000fd2000bf04270 */
[----:B------:R-:W-:Y:S05]  /*1a00*/  BRA.U UP0, `(.L_x_352) ;  /* 0x0000000100887547 */ /* 0x000fea000b800000 */
        /* <DEDUP_REMOVED lines=10> */
[----:B----4-:R-:W-:Y:S01]  /*1ab0*/  UIMAD.WIDE UR4, UR22, 0x8, UR4 ;  /* 0x00000008160478a5 */ /* 0x010fe2000f8e0204 */
[----:B--2---:R-:W-:-:S03]  /*1ac0*/  IMAD R0, R3, 0x200, R0 ;  /* 0x0000020003007824 */ /* 0x004fc600078e0200 */
[----:B-1----:R-:W-:Y:S02]  /*1ad0*/  LEA R5, R5, R2, 0x18 ;  /* 0x0000000205057211 */ /* 0x002fe400078ec0ff */
[C---:B---3--:R-:W-:Y:S02]  /*1ae0*/  LEA R2, R9.reuse, UR6, 0x2 ;  /* 0x0000000609027c11 */ /* 0x048fe4000f8e10ff */
[----:B------:R-:W-:-:S03]  /*1af0*/  LEA R0, R9, R0, 0x2 ;  /* 0x0000000009007211 */ /* 0x000fc600078e10ff */
[----:B------:R-:W-:Y:S01]  /*1b00*/  IMAD.IADD R10, R5, 0x1, R2 ;  /* 0x00000001050a7824 */ /* 0x000fe200078e0202 */
[----:B------:R-:W-:Y:S01]  /*1b10*/  IADD3 R8, PT, PT, R0, 0x80, R5 ;  /* 0x0000008000087810 */ /* 0x000fe20007ffe005 */
[----:B------:R-:W-:-:S07]  /*1b20*/  IMAD.MOV R0, RZ, RZ, -R3 ;  /* 0x000000ffff007224 */ /* 0x000fce00078e0a03 */
.L_x_353:
[----:B-1----:R-:W1:Y:S01]  /*1b30*/  LDS R11, [R10] ;  /* 0x000000000a0b7984 */ /* 0x002e620000000800 */
[----:B------:R-:W-:Y:S02]  /*1b40*/  VIADD R0, R0, 0x1 ;  /* 0x0000000100007836 */ /* 0x000fe40000000000 */
[----:B------:R-:W-:Y:S01]  /*1b50*/  IMAD.U32 R6, RZ, RZ, UR4 ;  /* 0x00000004ff067e24 */ /* 0x000fe2000f8e00ff */
[----:B------:R-:W2:Y:S01]  /*1b60*/  LDS R12, [R8] ;  /* 0x00000000080c7984 */ /* 0x000ea20000000800 */
[----:B------:R-:W-:Y:S01]  /*1b70*/  IMAD.U32 R7, RZ, RZ, UR5 ;  /* 0x00000005ff077e24 */ /* 0x000fe2000f8e00ff */
[----:B------:R-:W-:Y:S01]  /*1b80*/  ISETP.NE.AND P0, PT, R0, RZ, PT ;  /* 0x000000ff0000720c */ /* 0x000fe20003f05270 */
[----:B-1----:R-:W-:Y:S08]  /*1b90*/  F2F.F64.F32 R2, R11 ;  /* 0x0000000b00027310 */ /* 0x002ff00000201800 */
[----:B--2---:R-:W1:Y:S02]  /*1ba0*/  F2F.F64.F32 R4, R12 ;  /* 0x0000000c00047310 */ /* 0x004e640000201800 */
[----:B-1----:R-:W-:Y:S01]  /*1bb0*/  DMUL R4, R2, R4 ;  /* 0x0000000402047228 */ /* 0x002fe20000000000 */
[----:B------:R-:W-:-:S06]  /*1bc0*/  IMAD.WIDE R2, R9, 0x8, R6 ;  /* 0x0000000809027825 */ /* 0x000fcc00078e0206 */
[----:B------:R1:W-:Y:S01]  /*1bd0*/  STG.E.64 desc[UR20][R2.64], R4 ;  /* 0x0000000402007986 */ /* 0x0003e2000c101b14 */
[----:B------:R-:W-:Y:S05]  /*1be0*/  @!P0 EXIT ;  /* 0x000000000000894d */ /* 0x000fea0003800000 */
[----:B------:R-:W-:Y:S01]  /*1bf0*/  IADD3 R8, PT, PT, R8, 0x200, RZ ;  /* 0x0000020008087810 */ /* 0x000fe20007ffe0ff */
[----:B------:R-:W-:Y:S02]  /*1c00*/  VIADD R10, R10, 0x200 ;  /* 0x000002000a0a7836 */ /* 0x000fe40000000000 */
[----:B------:R-:W-:Y:S01]  /*1c10*/  VIADD R9, R9, 0x80 ;  /* 0x0000008009097836 */ /* 0x000fe20000000000 */
[----:B------:R-:W-:Y:S06]  /*1c20*/  BRA `(.L_x_353) ;  /* 0xfffffffc00c07947 */ /* 0x000fec000383ffff */
.L_x_352:
[----:B------:R-:W1:Y:S02]  /*1c30*/  LDC R0, c[0x0][0x384] ;  /* 0x0000e100ff007b82 */ /* 0x000e640000000800 */
[----:B-1----:R-:W-:-:S13]  /*1c40*/  ISETP.GE.AND P0, PT, R0, 0x1, PT ;  /* 0x000000010000780c */ /* 0x002fda0003f06270 */
[----:B------:R-:W-:Y:S05]  /*1c50*/  @!P0 EXIT ;  /* 0x000000000000894d */ /* 0x000fea0003800000 */
[----:B------:R-:W1:Y:S01]  /*1c60*/  S2R R9, SR_TID.X ;  /* 0x0000000000097919 */ /* 0x000e620000002100 */
[----:B------:R-:W2:Y:S01]  /*1c70*/  LDC R3, c[0x0][0x3b0] ;  /* 0x0000ec00ff037b82 */ /* 0x000ea20000000800 */
[----:B------:R-:W3:Y:S01]  /*1c80*/  LDCU UR6, c[0x0][0x3a0] ;  /* 0x00007400ff0677ac */ /* 0x000ee20008000800 */
[----:B------:R-:W-:Y:S01]  /*1c90*/  MOV R2, 0x400 ;  /* 0x0000040000027802 */ /* 0x000fe20000000f00 */
[----:B------:R-:W4:Y:S01]  /*1ca0*/  S2R R5, SR_CgaCtaId ;  /* 0x0000000000057919 */ /* 0x000f220000008800 */
[----:B------:R-:W5:Y:S03]  /*1cb0*/  LDCU.64 UR4, c[0x0][0x390] ;  /* 0x00007200ff0477ac */ /* 0x000f660008000a00 */
[----:B------:R-:W-:Y:S01]  /*1cc0*/  VIADD R4, R2, 0x80 ;  /* 0x0000008002047836 */ /* 0x000fe20000000000 */
[----:B-----5:R-:W-:Y:S01]  /*1cd0*/  UIMAD.WIDE UR4, UR22, 0x8, UR4 ;  /* 0x00000008160478a5 */ /* 0x020fe2000f8e0204 */
[----:B--2---:R-:W-:-:S02]  /*1ce0*/  IMAD R2, R0, 0x200, R3 ;  /* 0x0000020000027824 */ /* 0x004fc400078e0203 */
[----:B------:R-:W-:Y:S02]  /*1cf0*/  IMAD.MOV R0, RZ, RZ, -R0 ;  /* 0x000000ffff007224 */ /* 0x000fe400078e0a00 */
[C---:B-1----:R-:W-:Y:S01]  /*1d00*/  IMAD R2, R9.reuse, 0x4, R2 ;  /* 0x0000000409027824 */ /* 0x042fe200078e0202 */
[----:B---3--:R-:W-:Y:S02]  /*1d10*/  LEA R10, R9, UR6, 0x2 ;  /* 0x00000006090a7c11 */ /* 0x008fe4000f8e10ff */
[----:B----4-:R-:W-:-:S04]  /*1d20*/  LEA R5, R5, R4, 0x18 ;  /* 0x0000000405057211 */ /* 0x010fc800078ec0ff */
[----:B------:R-:W-:Y:S02]  /*1d30*/  IADD3 R10, PT, PT, R5, R10, RZ ;  /* 0x0000000a050a7210 */ /* 0x000fe40007ffe0ff */
[----:B------:R-:W-:-:S07]  /*1d40*/  IADD3 R8, PT, PT, R2, 0x80, R5 ;  /* 0x0000008002087810 */ /* 0x000fce0007ffe005 */
.L_x_354:
[----:B------:R-:W-:Y:S01]  /*1d50*/  ISETP.GE.AND P0, PT, R9, UR23, PT ;  /* 0x0000001709007c0c */ /* 0x000fe2000bf06270 */
[----:B------:R-:W-:Y:S02]  /*1d60*/  IMAD.U32 R6, RZ, RZ, UR4 ;  /* 0x00000004ff067e24 */ /* 0x000fe4000f8e00ff */
[----:B------:R-:W-:Y:S02]  /*1d70*/  IMAD.U32 R7, RZ, RZ, UR5 ;  /* 0x00000005ff077e24 */ /* 0x000fe4000f8e00ff */
[----:B------:R-:W-:-:S08]  /*1d80*/  VIADD R0, R0, 0x1 ;  /* 0x0000000100007836 */ /* 0x000fd00000000000 */
[----:B------:R1:W2:Y:S04]  /*1d90*/  @!P0 LDS R11, [R10] ;  /* 0x000000000a0b8984 */ /* 0x0002a80000000800 */
[----:B------:R3:W4:Y:S01]  /*1da0*/  @!P0 LDS R12, [R8] ;  /* 0x00000000080c8984 */ /* 0x0007220000000800 */
[----:B-1----:R-:W-:Y:S01]  /*1db0*/  IADD3 R10, PT, PT, R10, 0x200, RZ ;  /* 0x000002000a0a7810 */ /* 0x002fe20007ffe0ff */
        /* <DEDUP_REMOVED lines=10> */
        .weak           $__internal_1_$__cuda_sm20_div_u64
        .type           $__internal_1_$__cuda_sm20_div_u64,@function
        .size           $__internal_1_$__cuda_sm20_div_u64,(.L_x_430 - $__internal_1_$__cuda_sm20_div_u64)
$__internal_1_$__cuda_sm20_div_u64:
[----:B------:R-:W-:Y:S02]  /*1e60*/  IMAD.U32 R15, RZ, RZ, UR4 ;  /* 0x00000004ff0f7e24 */ /* 0x000fe4000f8e00ff */
[----:B------:R-:W-:-:S04]  /*1e70*/  IMAD.MOV.U32 R14, RZ, RZ, R5 ;  /* 0x000000ffff0e7224 */ /* 0x000fc800078e0005 */
        /* <DEDUP_REMOVED lines=9> */
[----:B------:R-:W-:Y:S01]  /*1f10*/  IMAD.X R19, RZ, RZ, ~R13, P0 ;  /* 0x000000ffff137224 */ /* 0x000fe200000e0e0d */
[----:B------:R-:W-:-:S03]  /*1f20*/  MOV R13, R6 ;  /* 0x00000006000d7202 */ /* 0x000fc60000000f00 */
[-C--:B------:R-:W-:Y:S02]  /*1f30*/  IMAD R15, R7, R19.reuse, RZ ;  /* 0x00000013070f7224 */ /* 0x080fe400078e02ff */
[----:B------:R-:W-:-:S04]  /*1f40*/  IMAD.WIDE.U32 R12, P0, R6, R19, R12 ;  /* 0x00000013060c7225 */ /* 0x000fc8000780000c */
[----:B------:R-:W-:-:S04]  /*1f50*/  IMAD.HI.U32 R11, R7, R19, RZ ;  /* 0x00000013070b7227 */ /* 0x000fc800078e00ff */
[----:B------:R-:W-:-:S04]  /*1f60*/  IMAD.HI.U32 R12, P1, R7, R17, R12 ;  /* 0x00000011070c7227 */ /* 0x000fc8000782000c */
[----:B------:R-:W-:Y:S01]  /*1f70*/  IMAD.X R11, R11, 0x1, R7, P0 ;  /* 0x000000010b0b7824 */ /* 0x000fe200000e0607 */
[----:B------:R-:W-:-:S04]  /*1f80*/  IADD3 R13, P2, PT, R15, R12, RZ ;  /* 0x0000000c0f0d7210 */ /* 0x000fc80007f5e0ff */
[----:B------:R-:W-:Y:S01]  /*1f90*/  IADD3.X R11, PT, PT, RZ, RZ, R11, P2, P1 ;  /* 0x000000ffff0b7210 */ /* 0x000fe200017e240b */
[----:B------:R-:W-:-:S04]  /*1fa0*/  IMAD.WIDE.U32 R6, R13, R5, RZ ;  /* 0x000000050d067225 */ /* 0x000fc800078e00ff */
        /* <DEDUP_REMOVED lines=20> */
[----:B------:R-:W-:-:S03]  /*20f0*/  IMAD.WIDE.U32 R6, R12, R5, RZ ;  /* 0x000000050c067225 */ /* 0x000fc600078e00ff */
[----:B------:R-:W-:Y:S01]  /*2100*/  IADD3.X R14, PT, PT, RZ, R11, RZ, P1, !PT ;  /* 0x0000000bff0e7210 */ /* 0x000fe20000ffe4ff */
[----:B------:R-:W-:Y:S01]  /*2110*/  IMAD R7, R12, UR4, R7 ;  /* 0x000000040c077c24 */ /* 0x000fe2000f8e0207 */
[----:B------:R-:W-:Y:S02]  /*2120*/  IADD3 R16, P1, PT, -R6, R9, RZ ;  /* 0x0000000906107210 */ /* 0x000fe40007f3e1ff */
[----:B------:R-:W-:Y:S01]  /*2130*/  IADD3 R9, P2, PT, R12, 0x1, RZ ;  /* 0x000000010c097810 */ /* 0x000fe20007f5e0ff */
[-C--:B------:R-:W-:Y:S01]  /*2140*/  IMAD R7, R14, R5.reuse, R7 ;  /* 0x000000050e077224 */ /* 0x080fe200078e0207 */
[----:B------:R-:W-:-:S03]  /*2150*/  ISETP.GE.U32.AND P0, PT, R16, R5, PT ;  /* 0x000000051000720c */ /* 0x000fc60003f06070 */
[----:B------:R-:W-:Y:S01]  /*2160*/  IMAD.X R11, R10, 0x1, ~R7, P1 ;  /* 0x000000010a0b7824 */ /* 0x000fe200008e0e07 */
[----:B------:R-:W-:Y:S01]  /*2170*/  IADD3 R6, P1, PT, -R5, R16, RZ ;  /* 0x0000001005067210 */ /* 0x000fe20007f3e1ff */
[----:B------:R-:W-:-:S03]  /*2180*/  IMAD.X R7, RZ, RZ, R14, P2 ;  /* 0x000000ffff077224 */ /* 0x000fc600010e060e */
[C---:B------:R-:W-:Y:S02]  /*2190*/  ISETP.GE.U32.AND.EX P0, PT, R11.reuse, UR4, PT, P0 ;  /* 0x000000040b007c0c */ /* 0x040fe4000bf06100 */
[----:B------:R-:W-:Y:S02]  /*21a0*/  IADD3.X R10, PT, PT, R11, ~UR4, RZ, P1, !PT ;  /* 0x800000040b0a7c10 */ /* 0x000fe40008ffe4ff */
[----:B------:R-:W-:Y:S02]  /*21b0*/  SEL R6, R6, R16, P0 ;  /* 0x0000001006067207 */ /* 0x000fe40000000000 */
[----:B------:R-:W-:Y:S02]  /*21c0*/  SEL R9, R9, R12, P0 ;  /* 0x0000000c09097207 */ /* 0x000fe40000000000 */
[----:B------:R-:W-:Y:S02]  /*21d0*/  SEL R10, R10, R11, P0 ;  /* 0x0000000b0a0a7207 */ /* 0x000fe40000000000 */
[----:B------:R-:W-:-:S02]  /*21e0*/  SEL R14, R7, R14, P0 ;  /* 0x0000000e070e7207 */ /* 0x000fc40000000000 */
[----:B------:R-:W-:Y:S02]  /*21f0*/  ISETP.GE.U32.AND P0, PT, R6, R5, PT ;  /* 0x000000050600720c */ /* 0x000fe40003f06070 */
[----:B------:R-:W-:Y:S02]  /*2200*/  IADD3 R6, P2, PT, R9, 0x1, RZ ;  /* 0x0000000109067810 */ /* 0x000fe40007f5e0ff */
[----:B------:R-:W-:Y:S02]  /*2210*/  ISETP.GE.U32.AND.EX P0, PT, R10, UR4, PT, P0 ;  /* 0x000000040a007c0c */ /* 0x000fe4000bf06100 */
[----:B------:R-:W-:Y:S01]  /*2220*/  ISETP.NE.U32.AND P1, PT, R5, RZ, PT ;  /* 0x000000ff0500720c */ /* 0x000fe20003f25070 */
[----:B------:R-:W-:Y:S01]  /*2230*/  IMAD.X R7, RZ, RZ, R14, P2 ;  /* 0x000000ffff077224 */ /* 0x000fe200010e060e */
[----:B------:R-:W-:Y:S01]  /*2240*/  SEL R6, R6, R9, P0 ;  /* 0x0000000906067207 */ /* 0x000fe20000000000 */
[----:B------:R-:W-:Y:S01]  /*2250*/  IMAD.MOV.U32 R9, RZ, RZ, 0x0 ;  /* 0x00000000ff097424 */ /* 0x000fe200078e00ff */
[----:B------:R-:W-:-:S02]  /*2260*/  ISETP.NE.AND.EX P1, PT, RZ, UR4, PT, P1 ;  /* 0x00000004ff007c0c */ /* 0x000fc4000bf25310 */
[----:B------:R-:W-:Y:S02]  /*2270*/  SEL R7, R7, R14, P0 ;  /* 0x0000000e07077207 */ /* 0x000fe40000000000 */
[----:B------:R-:W-:Y:S02]  /*2280*/  SEL R6, R6, 0xffffffff, P1 ;  /* 0xffffffff06067807 */ /* 0x000fe40000800000 */
[----:B------:R-:W-:Y:S01]  /*2290*/  SEL R7, R7, 0xffffffff, P1 ;  /* 0xffffffff07077807 */ /* 0x000fe20000800000 */
[----:B------:R-:W-:Y:S06]  /*22a0*/  RET.REL.NODEC R8 `(_ZN3cub18CUB_300001_SM_10006detail9transform16transform_kernelINS2_10policy_hubILb0EN4cuda3std3__45tupleIJN6thrust24THRUST_300001_SM_1000_NS6detail15normal_iteratorINSA_10device_ptrIfEEEESF_EEEE10policy1000EiNS7_10multipliesIdEENSC_INSD_IdEEEEJPfSN_EEEvT0_iT1_T2_DpNS2_10kernel_argIT3_EE) ;  /* 0xffffffdc08547950 */ /* 0x000fec0003c3ffff */
.L_x_355:
        /* <DEDUP_REMOVED lines=13> */
.L_x_430:


//--------------------- .text._ZN3cub18CUB_300001_SM_10006detail9transform16transform_kernelINS2_10policy_hubILb0EN4cuda3std3__45tupleIJN6thrust24THRUST_300001_SM_1000_NS6detail15normal_iteratorINSA_10device_ptrIfEEEENSA_17constant_iteratorIdNSA_11use_defaultESH_EEEEEE10policy1000ElNS7_5minusIdEESF_JPfSI_EEEvT0_iT1_T2_DpNS2_10kernel_argIT3_EE --------------------------
	.section	.text._ZN3cub18CUB_300001_SM_10006detail9transform16transform_kernelINS2_10policy_hubILb0EN4cuda3std3__45tupleIJN6thrust24THRUST_300001_SM_1000_NS6detail15normal_iteratorINSA_10device_ptrIfEEEENSA_17constant_iteratorIdNSA_11use_defaultESH_EEEEEE10policy1000ElNS7_5minusIdEESF_JPfSI_EEEvT0_iT1_T2_DpNS2_10kernel_argIT3_EE,"ax",@progbits
	.align	128
        .global         _ZN3cub18CUB_300001_SM_10006detail9transform16transform_kernelINS2_10policy_hubILb0EN4cuda3std3__45tupleIJN6thrust24THRUST_300001_SM_1000_NS6detail15normal_iteratorINSA_10device_ptrIfEEEENSA_17constant_iteratorIdNSA_11use_defaultESH_EEEEEE10policy1000ElNS7_5minusIdEESF_JPfSI_EEEvT0_iT1_T2_DpNS2_10kernel_argIT3_EE
        .type           _ZN3cub18CUB_300001_SM_10006detail9transform16transform_kernelINS2_10policy_hubILb0EN4cuda3std3__45tupleIJN6thrust24THRUST_300001_SM_1000_NS6detail15normal_iteratorINSA_10device_ptrIfEEEENSA_17constant_iteratorIdNSA_11use_defaultESH_EEEEEE10policy1000ElNS7_5minusIdEESF_JPfSI_EEEvT0_iT1_T2_DpNS2_10kernel_argIT3_EE,@function
        .size           _ZN3cub18CUB_300001_SM_10006detail9transform16transform_kernelINS2_10policy_hubILb0EN4cuda3std3__45tupleIJN6thrust24THRUST_300001_SM_1000_NS6detail15normal_iteratorINSA_10device_ptrIfEEEENSA_17constant_iteratorIdNSA_11use_defaultESH_EEEEEE10policy1000ElNS7_5minusIdEESF_JPfSI_EEEvT0_iT1_T2_DpNS2_10kernel_argIT3_EE,(.L_x_443 - _ZN3cub18CUB_300001_SM_10006detail9transform16transform_kernelINS2_10policy_hubILb0EN4cuda3std3__45tupleIJN6thrust24THRUST_300001_SM_1000_NS6detail15normal_iteratorINSA_10device_ptrIfEEEENSA_17constant_iteratorIdNSA_11use_defaultESH_EEEEEE10policy1000ElNS7_5minusIdEESF_JPfSI_EEEvT0_iT1_T2_DpNS2_10kernel_argIT3_EE)
        .other          _ZN3cub18CUB_300001_SM_10006detail9transform16transform_kernelINS2_10policy_hubILb0EN4cuda3std3__45tupleIJN6thrust24THRUST_300001_SM_1000_NS6detail15normal_iteratorINSA_10device_ptrIfEEEENSA_17constant_iteratorIdNSA_11use_defaultESH_EEEEEE10policy1000ElNS7_5minusIdEESF_JPfSI_EEEvT0_iT1_T2_DpNS2_10kernel_argIT3_EE,@"STO_CUDA_ENTRY STV_DEFAULT"
_ZN3cub18CUB_300001_SM_10006detail9transform16transform_kernelINS2_10policy_hubILb0EN4cuda3std3__45tupleIJN6thrust24THRUST_300001_SM_1000_NS6detail15normal_iteratorINSA_10device_ptrIfEEEENSA_17constant_iteratorIdNSA_11use_defaultESH_EEEEEE10policy1000ElNS7_5minusIdEESF_JPfSI_EEEvT0_iT1_T2_DpNS2_10kernel_argIT3_EE:
.text._ZN3cub18CUB_300001_SM_10006detail9transform16transform_kernelINS2_10policy_hubILb0EN4cuda3std3__45tupleIJN6thrust24THRUST_300001_SM_1000_NS6detail15normal_iteratorINSA_10device_ptrIfEEEENSA_17constant_iteratorIdNSA_11use_defaultESH_EEEEEE10policy1000ElNS7_5minusIdEESF_JPfSI_EEEvT0_iT1_T2_DpNS2_10kernel_argIT3_EE:
[----:B------:R-:W-:Y:S08]  /*0000*/  LDC R1, c[0x0][0x37c] ;  /* 0x0000df00ff017b82 */ /* 0x000ff00000000800 */
[----:B------:R-:W0:Y:S01]  /*0010*/  LDC R0, c[0x0][0x388] ;  /* 0x0000e200ff007b82 */ /* 0x000e220000000800 */
[----:B------:R-:W1:Y:S01]  /*0020*/  LDCU.64 UR6, c[0x0][0x380] ;  /* 0x00007000ff0677ac */ /* 0x000e620008000a00 */
[----:B------:R-:W2:Y:S01]  /*0030*/  S2R R7, SR_TID.X ;  /* 0x0000000000077919 */ /* 0x000ea20000002100 */
[----:B------:R-:W-:Y:S05]  /*0040*/  BSSY.RECONVERGENT B0, `(.L_x_356) ;  /* 0x000001a000007945 */ /* 0x000fea0003800200 */
[----:B------:R-:W3:Y:S01]  /*0050*/  S2UR UR4, SR_CTAID.X ;  /* 0x00000000000479c3 */ /* 0x000ee20000002500 */
[----:B0-----:R-:W-:-:S05]  /*0060*/  IMAD.SHL.U32 R5, R0, 0x80, RZ ;  /* 0x0000008000057824 */ /* 0x001fca00078e00ff */
[----:B------:R-:W-:Y:S01]  /*0070*/  SHF.R.S32.HI R4, RZ, 0x1f, R5 ;  /* 0x0000001fff047819 */ /* 0x000fe20000011405 */
[----:B---3--:R-:W-:-:S04]  /*0080*/  IMAD.WIDE.U32 R2, R5, UR4, RZ ;  /* 0x0000000405027c25 */ /* 0x008fc8000f8e00ff */
[----:B------:R-:W-:Y:S01]  /*0090*/  IMAD R13, R4, UR4, RZ ;  /* 0x00000004040d7c24 */ /* 0x000fe2000f8e02ff */
[----:B-1----:R-:W-:Y:S01]  /*00a0*/  IADD3 R6, P1, PT, -R2, UR6, RZ ;  /* 0x0000000602067c10 */ /* 0x002fe2000ff3e1ff */
[----:B--2---:R-:W-:Y:S02]  /*00b0*/  IMAD.SHL.U32 R11, R7, 0x80, RZ ;  /* 0x00000080070b7824 */ /* 0x004fe400078e00ff */
[----:B------:R-:W-:Y:S01]  /*00c0*/  IMAD.IADD R13, R3, 0x1, R13 ;  /* 0x00000001030d7824 */ /* 0x000fe200078e020d */
[----:B------:R-:W-:-:S04]  /*00d0*/  ISETP.LT.U32.AND P0, PT, R6, R5, PT ;  /* 0x000000050600720c */ /* 0x000fc80003f01070 */
[----:B------:R-:W-:-:S04]  /*00e0*/  IADD3.X R9, PT, PT, ~R13, UR7, RZ, P1, !PT ;  /* 0x000000070d097c10 */ /* 0x000fc80008ffe5ff */
[----:B------:R-:W-:-:S04]  /*00f0*/  ISETP.LT.AND.EX P0, PT, R9, R4, PT, P0 ;  /* 0x000000040900720c */ /* 0x000fc80003f01300 */
[----:B------:R-:W-:-:S05]  /*0100*/  SEL R6, R6, R5, P0 ;  /* 0x0000000506067207 */ /* 0x000fca0000000000 */
[----:B------:R-:W-:-:S05]  /*0110*/  IMAD.SHL.U32 R4, R6, 0x4, RZ ;  /* 0x0000000406047824 */ /* 0x000fca00078e00ff */
[----:B------:R-:W-:-:S13]  /*0120*/  ISETP.GE.AND P0, PT, R11, R4, PT ;  /* 0x000000040b00720c */ /* 0x000fda0003f06270 */
[----:B------:R-:W-:Y:S05]  /*0130*/  @P0 BRA `(.L_x_357) ;  /* 0x0000000000280947 */ /* 0x000fea0003800000 */
[----:B------:R-:W0:Y:S02]  /*0140*/  LDC.64 R8, c[0x0][0x398] ;  /* 0x0000e600ff087b82 */ /* 0x000e240000000a00 */
[----:B0-----:R-:W-:-:S04]  /*0150*/  LEA R8, P0, R2, R8, 0x2 ;  /* 0x0000000802087211 */ /* 0x001fc800078010ff */
[----:B------:R-:W-:-:S03]  /*0160*/  LEA.HI.X R9, R2, R9, R13, 0x2, P0 ;  /* 0x0000000902097211 */ /* 0x000fc600000f140d */
[----:B------:R-:W-:-:S07]  /*0170*/  IMAD.WIDE.U32 R8, R7, 0x80, R8 ;  /* 0x0000008007087825 */ /* 0x000fce00078e0008 */
.L_x_358:
[----:B------:R-:W-:Y:S01]  /*0180*/  VIADD R11, R11, 0x4000 ;  /* 0x000040000b0b7836 */ /* 0x000fe20000000000 */
[----:B------:R0:W-:Y:S04]  /*0190*/  CCTL.E.PF2 [R8] ;  /* 0x000000000800798f */ /* 0x0001e80000800100 */
[----:B------:R-:W-:Y:S02]  /*01a0*/  ISETP.GE.AND P0, PT, R11, R4, PT ;  /* 0x000000040b00720c */ /* 0x000fe40003f06270 */
[----:B0-----:R-:W-:-:S04]  /*01b0*/  IADD3 R8, P1, PT, R8, 0x4000, RZ ;  /* 0x0000400008087810 */ /* 0x001fc80007f3e0ff */
[----:B------:R-:W-:-:S07]  /*01c0*/  IADD3.X R9, PT, PT, RZ, R9, RZ, P1, !PT ;  /* 0x00000009ff097210 */ /* 0x000fce0000ffe4ff */
[----:B------:R-:W-:Y:S05]  /*01d0*/  @!P0 BRA `(.L_x_358) ;  /* 0xfffffffc00e88947 */ /* 0x000fea000383ffff */
.L_x_357:
[----:B------:R-:W-:Y:S05]  /*01e0*/  BSYNC.RECONVERGENT B0 ;  /* 0x0000000000007941 */ /* 0x000fea0003800200 */
.L_x_356:
[----:B------:R-:W0:Y:S01]  /*01f0*/  LDCU.128 UR8, c[0x0][0x390] ;  /* 0x00007200ff0877ac */ /* 0x000e220008000c00 */
[----:B------:R-:W-:Y:S01]  /*0200*/  ISETP.NE.AND P0, PT, R5, R6, PT ;  /* 0x000000060500720c */ /* 0x000fe20003f05270 */
[C---:B------:R-:W-:Y:S01]  /*0210*/  IMAD.SHL.U32 R3, R2.reuse, 0x4, RZ ;  /* 0x0000000402037824 */ /* 0x040fe200078e00ff */
[----:B------:R-:W-:Y:S01]  /*0220*/  SHF.L.U64.HI R8, R2, 0x2, R13 ;  /* 0x0000000202087819 */ /* 0x000fe2000001020d */
[----:B------:R-:W1:Y:S03]  /*0230*/  LDCU.64 UR4, c[0x0][0x358] ;  /* 0x00006b00ff0477ac */ /* 0x000e660008000a00 */
[C---:B0-----:R-:W-:Y:S02]  /*0240*/  IADD3 R4, P1, PT, R3.reuse, UR10, RZ ;  /* 0x0000000a03047c10 */ /* 0x041fe4000ff3e0ff */
[----:B------:R-:W-:Y:S02]  /*0250*/  IADD3 R2, P2, PT, R3, UR8, RZ ;  /* 0x0000000803027c10 */ /* 0x000fe4000ff5e0ff */
[----:B------:R-:W-:-:S02]  /*0260*/  IADD3.X R5, PT, PT, R8, UR11, RZ, P1, !PT ;  /* 0x0000000b08057c10 */ /* 0x000fc40008ffe4ff */
[----:B------:R-:W-:Y:S01]  /*0270*/  IADD3.X R3, PT, PT, R8, UR9, RZ, P2, !PT ;  /* 0x0000000908037c10 */ /* 0x000fe200097fe4ff */
[----:B-1----:R-:W-:Y:S08]  /*0280*/  @!P0 BRA `(.L_x_359) ;  /* 0x0000000c00b88947 */ /* 0x002ff00003800000 */
[----:B------:R-:W-:-:S13]  /*0290*/  ISETP.GE.AND P0, PT, R0, 0x1, PT ;  /* 0x000000010000780c */ /* 0x000fda0003f06270 */
[----:B------:R-:W-:Y:S05]  /*02a0*/  @!P0 EXIT ;  /* 0x000000000000894d */ /* 0x000fea0003800000 */
[C---:B------:R-:W-:Y:S01]  /*02b0*/  ISETP.GE.U32.AND P0, PT, R0.reuse, 0x8, PT ;  /* 0x000000080000780c */ /* 0x040fe20003f06070 */
[----:B------:R-:W-:Y:S01]  /*02c0*/  IMAD.MOV.U32 R12, RZ, RZ, RZ ;  /* 0x000000ffff0c7224 */ /* 0x000fe200078e00ff */
[----:B------:R-:W-:-:S11]  /*02d0*/  LOP3.LUT R16, R0, 0x7, RZ, 0xc0, !PT ;  /* 0x0000000700107812 */ /* 0x000fd600078ec0ff */
[----:B------:R-:W-:Y:S05]  /*02e0*/  @!P0 BRA `(.L_x_360) ;  /* 0x0000000800448947 */ /* 0x000fea0003800000 */
[----:B------:R-:W-:-:S13]  /*02f0*/  ISETP.GE.AND P0, PT, R7, R6, PT ;  /* 0x000000060700720c */ /* 0x000fda0003f06270 */
[C---:B------:R-:W-:Y:S01]  /*0300*/  @!P0 IMAD.WIDE.U32 R10, R7.reuse, 0x4, R4 ;  /* 0x00000004070a8825 */ /* 0x040fe200078e0004 */
[----:B------:R-:W0:Y:S04]  /*0310*/  @!P0 LDC.64 R12, c[0x0][0x3b0] ;  /* 0x0000ec00ff0c8b82 */ /* 0x000e280000000a00 */
[----:B------:R-:W2:Y:S01]  /*0320*/  @!P0 LDG.E R17, desc[UR4][R10.64] ;  /* 0x000000040a118981 */ /* 0x000ea2000c1e1900 */
[C---:B------:R-:W-:Y:S02]  /*0330*/  VIADD R21, R7.reuse, 0x80 ;  /* 0x0000008007157836 */ /* 0x040fe40000000000 */
[----:B------:R-:W-:-:S03]  /*0340*/  @!P0 IMAD.WIDE.U32 R14, R7, 0x4, R2 ;  /* 0x00000004070e8825 */ /* 0x000fc600078e0002 */
[----:B------:R-:W-:-:S13]  /*0350*/  ISETP.GE.AND P1, PT, R21, R6, PT ;  /* 0x000000061500720c */ /* 0x000fda0003f26270 */
[----:B------:R-:W1:Y:S01]  /*0360*/  @!P1 LDC.64 R18, c[0x0][0x3b0] ;  /* 0x0000ec00ff129b82 */ /* 0x000e620000000a00 */
[----:B--2---:R-:W0:Y:S02]  /*0370*/  @!P0 F2F.F64.F32 R8, R17 ;  /* 0x0000001100088310 */ /* 0x004e240000201800 */
[----:B0-----:R-:W-:Y:S01]  /*0380*/  @!P0 DADD R12, R8, -R12 ;  /* 0x00000000080c8229 */ /* 0x001fe2000000080c */
[----:B------:R-:W-:-:S09]  /*0390*/  IMAD.WIDE R8, R21, 0x4, R4 ;  /* 0x0000000415087825 */ /* 0x000fd200078e0204 */
[----:B------:R-:W0:Y:S02]  /*03a0*/  @!P0 F2F.F32.F64 R13, R12 ;  /* 0x0000000c000d8310 */ /* 0x000e240000301000 */
[----:B0-----:R0:W-:Y:S04]  /*03b0*/  @!P0 STG.E desc[UR4][R14.64], R13 ;  /* 0x0000000d0e008986 */ /* 0x0011e8000c101904 */
[----:B------:R-:W2:Y:S02]  /*03c0*/  @!P1 LDG.E R20, desc[UR4][R8.64] ;  /* 0x0000000408149981 */ /* 0x000ea4000c1e1900 */
[----:B--2---:R-:W1:Y:S02]  /*03d0*/  @!P1 F2F.F64.F32 R10, R20 ;  /* 0x00000014000a9310 */ /* 0x004e640000201800 */
[----:B-1----:R-:W-:Y:S01]  /*03e0*/  @!P1 DADD R18, R10, -R18 ;  /* 0x000000000a129229 */ /* 0x002fe20000000812 */
[----:B------:R-:W-:-:S05]  /*03f0*/  VIADD R11, R7, 0x100 ;  /* 0x00000100070b7836 */ /* 0x000fca0000000000 */
[----:B------:R-:W1:Y:S01]  /*0400*/  @!P1 F2F.F32.F64 R17, R18 ;  /* 0x0000001200119310 */ /* 0x000e620000301000 */
[----:B------:R-:W-:Y:S01]  /*0410*/  ISETP.GE.AND P0, PT, R11, R6, PT ;  /* 0x000000060b00720c */ /* 0x000fe20003f06270 */
[----:B------:R-:W-:-:S12]  /*0420*/  IMAD.WIDE R10, R21, 0x4, R2 ;  /* 0x00000004150a7825 */ /* 0x000fd800078e0202 */
[----:B0-----:R-:W0:Y:S01]  /*0430*/  @!P0 LDC.64 R14, c[0x0][0x3b0] ;  /* 0x0000ec00ff0e8b82 */ /* 0x001e220000000a00 */
[----:B-1----:R1:W-:Y:S04]  /*0440*/  @!P1 STG.E desc[UR4][R10.64], R17 ;  /* 0x000000110a009986 */ /* 0x0023e8000c101904 */
[----:B------:R-:W2:Y:S02]  /*0450*/  @!P0 LDG.E R21, desc[UR4][R8.64+0x200] ;  /* 0x0002000408158981 */ /* 0x000ea4000c1e1900 */
[----:B--2---:R-:W0:Y:S02]  /*0460*/  @!P0 F2F.F64.F32 R12, R21 ;  /* 0x00000015000c8310 */ /* 0x004e240000201800 */
[----:B0-----:R-:W-:Y:S01]  /*0470*/  @!P0 DADD R12, R12, -R14 ;  /* 0x000000000c0c8229 */ /* 0x001fe2000000080e */
[----:B------:R-:W-:-:S05]  /*0480*/  VIADD R15, R7, 0x180 ;  /* 0x00000180070f7836 */ /* 0x000fca0000000000 */
[----:B------:R-:W-:-:S04]  /*0490*/  ISETP.GE.AND P1, PT, R15, R6, PT ;  /* 0x000000060f00720c */ /* 0x000fc80003f26270 */
[----:B------:R-:W0:Y:S09]  /*04a0*/  @!P0 F2F.F32.F64 R13, R12 ;  /* 0x0000000c000d8310 */ /* 0x000e320000301000 */
[----:B------:R-:W2:Y:S01]  /*04b0*/  @!P1 LDC.64 R18, c[0x0][0x3b0] ;  /* 0x0000ec00ff129b82 */ /* 0x000ea20000000a00 */
[----:B0-----:R0:W-:Y:S04]  /*04c0*/  @!P0 STG.E desc[UR4][R10.64+0x200], R13 ;  /* 0x0002000d0a008986 */ /* 0x0011e8000c101904 */
[----:B------:R-:W3:Y:S01]  /*04d0*/  @!P1 LDG.E R20, desc[UR4][R8.64+0x400] ;  /* 0x0004000408149981 */ /* 0x000ee2000c1e1900 */
[----:B-1----:R-:W-:-:S04]  /*04e0*/  IADD3 R17, PT, PT, R7, 0x200, RZ ;  /* 0x0000020007117810 */ /* 0x002fc80007ffe0ff */
[----:B------:R-:W-:Y:S01]  /*04f0*/  ISETP.GE.AND P0, PT, R17, R6, PT ;  /* 0x000000061100720c */ /* 0x000fe20003f06270 */
[----:B---3--:R-:W2:Y:S02]  /*0500*/  @!P1 F2F.F64.F32 R14, R20 ;  /* 0x00000014000e9310 */ /* 0x008ea40000201800 */
[----:B--2---:R-:W-:-:S10]  /*0510*/  @!P1 DADD R14, R14, -R18 ;  /* 0x000000000e0e9229 */ /* 0x004fd40000000812 */
[----:B------:R-:W1:Y:S01]  /*0520*/  @!P0 LDC.64 R18, c[0x0][0x3b0] ;  /* 0x0000ec00ff128b82 */ /* 0x000e620000000a00 */
[----:B------:R-:W2:Y:S02]  /*0530*/  @!P1 F2F.F32.F64 R15, R14 ;  /* 0x0000000e000f9310 */ /* 0x000ea40000301000 */
[----:B--2---:R2:W-:Y:S04]  /*0540*/  @!P1 STG.E desc[UR4][R10.64+0x400], R15 ;  /* 0x0004000f0a009986 */ /* 0x0045e8000c101904 */
[----:B------:R-:W0:Y:S02]  /*0550*/  @!P0 LDG.E R17, desc[UR4][R8.64+0x600] ;  /* 0x0006000408118981 */ /* 0x000e24000c1e1900 */
[----:B0-----:R-:W1:Y:S02]  /*0560*/  @!P0 F2F.F64.F32 R12, R17 ;  /* 0x00000011000c8310 */ /* 0x001e640000201800 */
[----:B-1----:R-:W-:Y:S01]  /*0570*/  @!P0 DADD R12, R12, -R18 ;  /* 0x000000000c0c8229 */ /* 0x002fe20000000812 */
[----:B------:R-:W-:-:S05]  /*0580*/  VIADD R19, R7, 0x280 ;  /* 0x0000028007137836 */ /* 0x000fca0000000000 */
[----:B------:R-:W-:-:S04]  /*0590*/  ISETP.GE.AND P1, PT, R19, R6, PT ;  /* 0x000000061300720c */ /* 0x000fc80003f26270 */
[----:B------:R-:W0:Y:S09]  /*05a0*/  @!P0 F2F.F32.F64 R13, R12 ;  /* 0x0000000c000d8310 */ /* 0x000e320000301000 */
[----:B------:R-:W1:Y:S01]  /*05b0*/  @!P1 LDC.64 R18, c[0x0][0x3b0] ;  /* 0x0000ec00ff129b82 */ /* 0x000e620000000a00 */
[----:B0-----:R0:W-:Y:S04]  /*05c0*/  @!P0 STG.E desc[UR4][R10.64+0x600], R13 ;  /* 0x0006000d0a008986 */ /* 0x0011e8000c101904 */
[----:B------:R-:W2:Y:S02]  /*05d0*/  @!P1 LDG.E R20, desc[UR4][R8.64+0x800] ;  /* 0x0008000408149981 */ /* 0x000ea4000c1e1900 */
[----:B--2---:R-:W1:Y:S02]  /*05e0*/  @!P1 F2F.F64.F32 R14, R20 ;  /* 0x00000014000e9310 */ /* 0x004e640000201800 */
[----:B-1----:R-:W-:Y:S01]  /*05f0*/  @!P1 DADD R14, R14, -R18 ;  /* 0x000000000e0e9229 */ /* 0x002fe20000000812 */
[----:B------:R-:W-:-:S05]  /*0600*/  VIADD R19, R7, 0x300 ;  /* 0x0000030007137836 */ /* 0x000fca0000000000 */
[----:B------:R-:W1:Y:S01]  /*0610*/  @!P1 F2F.F32.F64 R17, R14 ;  /* 0x0000000e00119310 */ /* 0x000e620000301000 */
[----:B------:R-:W-:-:S13]  /*0620*/  ISETP.GE.AND P0, PT, R19, R6, PT ;  /* 0x000000061300720c */ /* 0x000fda0003f06270 */
[----:B------:R-:W2:Y:S01]  /*0630*/  @!P0 LDC.64 R18, c[0x0][0x3b0] ;  /* 0x0000ec00ff128b82 */ /* 0x000ea20000000a00 */
[----:B-1----:R1:W-:Y:S04]  /*0640*/  @!P1 STG.E desc[UR4][R10.64+0x800], R17 ;  /* 0x000800110a009986 */ /* 0x0023e8000c101904 */
[----:B------:R-:W0:Y:S02]  /*0650*/  @!P0 LDG.E R21, desc[UR4][R8.64+0xa00] ;  /* 0x000a000408158981 */ /* 0x000e24000c1e1900 */
[----:B0-----:R-:W2:Y:S02]  /*0660*/  @!P0 F2F.F64.F32 R12, R21 ;  /* 0x00000015000c8310 */ /* 0x001ea40000201800 */
[----:B--2---:R-:W-:Y:S01]  /*0670*/  @!P0 DADD R18, R12, -R18 ;  /* 0x000000000c128229 */ /* 0x004fe20000000812 */
[----:B------:R-:W-:-:S05]  /*0680*/  VIADD R13, R7, 0x380 ;  /* 0x00000380070d7836 */ /* 0x000fca0000000000 */
[----:B------:R-:W-:-:S04]  /*0690*/  ISETP.GE.AND P1, PT, R13, R6, PT ;  /* 0x000000060d00720c */ /* 0x000fc80003f26270 */
[----:B------:R-:W0:Y:S09]  /*06a0*/  @!P0 F2F.F32.F64 R19, R18 ;  /* 0x0000001200138310 */ /* 0x000e320000301000 */
[----:B------:R-:W2:Y:S01]  /*06b0*/  @!P1 LDC.64 R14, c[0x0][0x3b0] ;  /* 0x0000ec00ff0e9b82 */ /* 0x000ea20000000a00 */
[----:B0-----:R1:W-:Y:S04]  /*06c0*/  @!P0 STG.E desc[UR4][R10.64+0xa00], R19 ;  /* 0x000a00130a008986 */ /* 0x0013e8000c101904 */
[----:B------:R-:W3:Y:S02]  /*06d0*/  @!P1 LDG.E R13, desc[UR4][R8.64+0xc00] ;  /* 0x000c0004080d9981 */ /* 0x000ee4000c1e1900 */
[----:B---3--:R-:W2:Y:S02]  /*06e0*/  @!P1 F2F.F64.F32 R12, R13 ;  /* 0x0000000d000c9310 */ /* 0x008ea40000201800 */
[----:B--2---:R-:W-:Y:S01]  /*06f0*/  @!P1 DADD R14, R12, -R14 ;  /* 0x000000000c0e9229 */ /* 0x004fe2000000080e */
[----:B------:R-:W-:-:S04]  /*0700*/  LOP3.LUT R12, R0, 0x7ffffff8, RZ, 0xc0, !PT ;  /* 0x7ffffff8000c7812 */ /* 0x000fc800078ec0ff */
[----:B------:R-:W-:-:S05]  /*0710*/  ISETP.NE.AND P0, PT, R12, 0x8, PT ;  /* 0x000000080c00780c */ /* 0x000fca0003f05270 */
[----:B------:R-:W0:Y:S02]  /*0720*/  @!P1 F2F.F32.F64 R15, R14 ;  /* 0x0000000e000f9310 */ /* 0x000e240000301000 */
[----:B0-----:R1:W-:Y:S06]  /*0730*/  @!P1 STG.E desc[UR4][R10.64+0xc00], R15 ;  /* 0x000c000f0a009986 */ /* 0x0013ec000c101904 */
[----:B------:R-:W-:Y:S05]  /*0740*/  @!P0 BRA `(.L_x_360) ;  /* 0x00000004002c8947 */ /* 0x000fea0003800000 */
[----:B------:R-:W-:Y:S01]  /*0750*/  IMAD.MOV.U32 R0, RZ, RZ, 0x8 ;  /* 0x00000008ff007424 */ /* 0x000fe200078e00ff */
[----:B------:R-:W0:Y:S06]  /*0760*/  LDCU.64 UR6, c[0x0][0x3b0] ;  /* 0x00007600ff0677ac */ /* 0x000e2c0008000a00 */
.L_x_363:
[----:B------:R-:W-:-:S04]  /*0770*/  LEA R13, R0, R7, 0x7 ;  /* 0x00000007000d7211 */ /* 0x000fc800078e38ff */
[----:B------:R-:W-:-:S13]  /*0780*/  ISETP.GE.AND P0, PT, R13, R6, PT ;  /* 0x000000060d00720c */ /* 0x000fda0003f06270 */
[C---:B-1----:R-:W-:Y:S01]  /*0790*/  @!P0 IMAD.WIDE.U32 R8, R13.reuse, 0x4, R4 ;  /* 0x000000040d088825 */ /* 0x042fe200078e0004 */
[----:B-1----:R-:W1:Y:S04]  /*07a0*/  @!P0 LDC.64 R14, c[0x0][0x3b0] ;  /* 0x0000ec00ff0e8b82 */ /* 0x002e680000000a00 */
[----:B------:R-:W2:Y:S01]  /*07b0*/  @!P0 LDG.E R23, desc[UR4][R8.64] ;  /* 0x0000000408178981 */ /* 0x000ea2000c1e1900 */
[C---:B------:R-:W-:Y:S02]  /*07c0*/  VIADD R17, R13.reuse, 0x80 ;  /* 0x000000800d117836 */ /* 0x040fe40000000000 */
[----:B------:R-:W-:-:S03]  /*07d0*/  @!P0 IMAD.WIDE.U32 R20, R13, 0x4, R2 ;  /* 0x000000040d148825 */ /* 0x000fc600078e0002 */
[----:B------:R-:W-:-:S13]  /*07e0*/  ISETP.GE.AND P1, PT, R17, R6, PT ;  /* 0x000000061100720c */ /* 0x000fda0003f26270 */
[----:B------:R-:W3:Y:S01]  /*07f0*/  @!P1 LDC.64 R18, c[0x0][0x3b0] ;  /* 0x0000ec00ff129b82 */ /* 0x000ee20000000a00 */
[----:B--2---:R-:W1:Y:S02]  /*0800*/  @!P0 F2F.F64.F32 R10, R23 ;  /* 0x00000017000a8310 */ /* 0x004e640000201800 */
[----:B-1----:R-:W-:Y:S01]  /*0810*/  @!P0 DADD R14, R10, -R14 ;  /* 0x000000000a0e8229 */ /* 0x002fe2000000080e */
[----:B------:R-:W-:-:S09]  /*0820*/  IMAD.WIDE R10, R17, 0x4, R4 ;  /* 0x00000004110a7825 */ /* 0x000fd200078e0204 */
[----:B------:R-:W1:Y:S02]  /*0830*/  @!P0 F2F.F32.F64 R15, R14 ;  /* 0x0000000e000f8310 */ /* 0x000e640000301000 */
[----:B-1----:R1:W-:Y:S04]  /*0840*/  @!P0 STG.E desc[UR4][R20.64], R15 ;  /* 0x0000000f14008986 */ /* 0x0023e8000c101904 */
[----:B------:R-:W2:Y:S02]  /*0850*/  @!P1 LDG.E R22, desc[UR4][R10.64] ;  /* 0x000000040a169981 */ /* 0x000ea4000c1e1900 */
[----:B--2---:R-:W3:Y:S02]  /*0860*/  @!P1 F2F.F64.F32 R8, R22 ;  /* 0x0000001600089310 */ /* 0x004ee40000201800 */
[----:B---3--:R-:W-:Y:S01]  /*0870*/  @!P1 DADD R18, R8, -R18 ;  /* 0x0000000008129229 */ /* 0x008fe20000000812 */
[----:B------:R-:W-:-:S05]  /*0880*/  VIADD R9, R13, 0x100 ;  /* 0x000001000d097836 */ /* 0x000fca0000000000 */
[----:B------:R-:W2:Y:S01]  /*0890*/  @!P1 F2F.F32.F64 R25, R18 ;  /* 0x0000001200199310 */ /* 0x000ea20000301000 */
[----:B------:R-:W-:Y:S01]  /*08a0*/  ISETP.GE.AND P0, PT, R9, R6, PT ;  /* 0x000000060900720c */ /* 0x000fe20003f06270 */
[----:B------:R-:W-:-:S12]  /*08b0*/  IMAD.WIDE R8, R17, 0x4, R2 ;  /* 0x0000000411087825 */ /* 0x000fd800078e0202 */
[----:B-1----:R-:W1:Y:S01]  /*08c0*/  @!P0 LDC.64 R20, c[0x0][0x3b0] ;  /* 0x0000ec00ff148b82 */ /* 0x002e620000000a00 */
[----:B--2---:R2:W-:Y:S04]  /*08d0*/  @!P1 STG.E desc[UR4][R8.64], R25 ;  /* 0x0000001908009986 */ /* 0x0045e8000c101904 */
[----:B------:R-:W3:Y:S02]  /*08e0*/  @!P0 LDG.E R17, desc[UR4][R10.64+0x200] ;  /* 0x000200040a118981 */ /* 0x000ee4000c1e1900 */
[----:B---3--:R-:W1:Y:S02]  /*08f0*/  @!P0 F2F.F64.F32 R14, R17 ;  /* 0x00000011000e8310 */ /* 0x008e640000201800 */
[----:B-1----:R-:W-:Y:S01]  /*0900*/  @!P0 DADD R20, R14, -R20 ;  /* 0x000000000e148229 */ /* 0x002fe20000000814 */
[----:B------:R-:W-:-:S05]  /*0910*/  VIADD R15, R13, 0x180 ;  /* 0x000001800d0f7836 */ /* 0x000fca0000000000 */
[----:B------:R-:W1:Y:S01]  /*0920*/  @!P0 F2F.F32.F64 R23, R20 ;  /* 0x0000001400178310 */ /* 0x000e620000301000 */
[----:B------:R-:W-:-:S13]  /*0930*/  ISETP.GE.AND P1, PT, R15, R6, PT ;  /* 0x000000060f00720c */ /* 0x000fda0003f26270 */
[----:B------:R-:W3:Y:S01]  /*0940*/  @!P1 LDC.64 R18, c[0x0][0x3b0] ;  /* 0x0000ec00ff129b82 */ /* 0x000ee20000000a00 */
[----:B-1----:R1:W-:Y:S04]  /*0950*/  @!P0 STG.E desc[UR4][R8.64+0x200], R23 ;  /* 0x0002001708008986 */ /* 0x0023e8000c101904 */
[----:B------:R-:W4:Y:S02]  /*0960*/  @!P1 LDG.E R22, desc[UR4][R10.64+0x400] ;  /* 0x000400040a169981 */ /* 0x000f24000c1e1900 */
[----:B----4-:R-:W3:Y:S02]  /*0970*/  @!P1 F2F.F64.F32 R14, R22 ;  /* 0x00000016000e9310 */ /* 0x010ee40000201800 */
[----:B---3--:R-:W-:Y:S01]  /*0980*/  @!P1 DADD R18, R14, -R18 ;  /* 0x000000000e129229 */ /* 0x008fe20000000812 */
[----:B------:R-:W-:-:S05]  /*0990*/  VIADD R15, R13, 0x200 ;  /* 0x000002000d0f7836 */ /* 0x000fca0000000000 */
[----:B--2---:R-:W2:Y:S01]  /*09a0*/  @!P1 F2F.F32.F64 R25, R18 ;  /* 0x0000001200199310 */ /* 0x004ea20000301000 */
[----:B------:R-:W-:-:S13]  /*09b0*/  ISETP.GE.AND P0, PT, R15, R6, PT ;  /* 0x000000060f00720c */ /* 0x000fda0003f06270 */
[----:B------:R-:W3:Y:S01]  /*09c0*/  @!P0 LDC.64 R20, c[0x0][0x3b0] ;  /* 0x0000ec00ff148b82 */ /* 0x000ee20000000a00 */
[----:B--2---:R2:W-:Y:S04]  /*09d0*/  @!P1 STG.E desc[UR4][R8.64+0x400], R25 ;  /* 0x0004001908009986 */ /* 0x0045e8000c101904 */
[----:B------:R-:W4:Y:S02]  /*09e0*/  @!P0 LDG.E R17, desc[UR4][R10.64+0x600] ;  /* 0x000600040a118981 */ /* 0x000f24000c1e1900 */
[----:B----4-:R-:W3:Y:S02]  /*09f0*/  @!P0 F2F.F64.F32 R14, R17 ;  /* 0x00000011000e8310 */ /* 0x010ee40000201800 */
[----:B---3--:R-:W-:Y:S01]  /*0a00*/  @!P0 DADD R20, R14, -R20 ;  /* 0x000000000e148229 */ /* 0x008fe20000000814 */
[----:B------:R-:W-:-:S05]  /*0a10*/  IADD3 R15, PT, PT, R13, 0x280, RZ ;  /* 0x000002800d0f7810 */ /* 0x000fca0007ffe0ff */
[----:B-1----:R-:W1:Y:S01]  /*0a20*/  @!P0 F2F.F32.F64 R23, R20 ;  /* 0x0000001400178310 */ /* 0x002e620000301000 */
[----:B------:R-:W-:-:S13]  /*0a30*/  ISETP.GE.AND P1, PT, R15, R6, PT ;  /* 0x000000060f00720c */ /* 0x000fda0003f26270 */
[----:B------:R-:W3:Y:S01]  /*0a40*/  @!P1 LDC.64 R18, c[0x0][0x3b0] ;  /* 0x0000ec00ff129b82 */ /* 0x000ee20000000a00 */
[----:B-1----:R2:W-:Y:S04]  /*0a50*/  @!P0 STG.E desc[UR4][R8.64+0x600], R23 ;  /* 0x0006001708008986 */ /* 0x0025e8000c101904 */
[----:B------:R-:W4:Y:S02]  /*0a60*/  @!P1 LDG.E R22, desc[UR4][R10.64+0x800] ;  /* 0x000800040a169981 */ /* 0x000f24000c1e1900 */
[----:B----4-:R-:W3:Y:S02]  /*0a70*/  @!P1 F2F.F64.F32 R14, R22 ;  /* 0x00000016000e9310 */ /* 0x010ee40000201800 */
[----:B---3--:R-:W-:Y:S01]  /*0a80*/  @!P1 DADD R18, R14, -R18 ;  /* 0x000000000e129229 */ /* 0x008fe20000000812 */
[----:B------:R-:W-:-:S05]  /*0a90*/  VIADD R15, R13, 0x300 ;  /* 0x000003000d0f7836 */ /* 0x000fca0000000000 */
[----:B------:R-:W-:-:S04]  /*0aa0*/  ISETP.GE.AND P0, PT, R15, R6, PT ;  /* 0x000000060f00720c */ /* 0x000fc80003f06270 */
[----:B------:R-:W1:Y:S09]  /*0ab0*/  @!P1 F2F.F32.F64 R19, R18 ;  /* 0x0000001200139310 */ /* 0x000e720000301000 */
[----:B------:R-:W3:Y:S01]  /*0ac0*/  @!P0 LDC.64 R20, c[0x0][0x3b0] ;  /* 0x0000ec00ff148b82 */ /* 0x000ee20000000a00 */
[----:B-1----:R2:W-:Y:S04]  /*0ad0*/  @!P1 STG.E desc[UR4][R8.64+0x800], R19 ;  /* 0x0008001308009986 */ /* 0x0025e8000c101904 */
[----:B------:R-:W4:Y:S01]  /*0ae0*/  @!P0 LDG.E R17, desc[UR4][R10.64+0xa00] ;  /* 0x000a00040a118981 */ /* 0x000f22000c1e1900 */
[----:B------:R-:W-:Y:S01]  /*0af0*/  VIADD R13, R13, 0x380 ;  /* 0x000003800d0d7836 */ /* 0x000fe20000000000 */
[----:B------:R-:W-:Y:S01]  /*0b00*/  BSSY.RECONVERGENT B0, `(.L_x_361) ;  /* 0x000000e000007945 */ /* 0x000fe20003800200 */
[----:B------:R-:W-:-:S05]  /*0b10*/  VIADD R0, R0, 0x8 ;  /* 0x0000000800007836 */ /* 0x000fca0000000000 */
[----:B------:R-:W-:Y:S01]  /*0b20*/  ISETP.NE.AND P1, PT, R0, R12, PT ;  /* 0x0000000c0000720c */ /* 0x000fe20003f25270 */
[----:B----4-:R-:W3:Y:S02]  /*0b30*/  @!P0 F2F.F64.F32 R14, R17 ;  /* 0x00000011000e8310 */ /* 0x010ee40000201800 */
[----:B---3--:R-:W-:-:S10]  /*0b40*/  @!P0 DADD R14, R14, -R20 ;  /* 0x000000000e0e8229 */ /* 0x008fd40000000814 */
[----:B------:R-:W1:Y:S02]  /*0b50*/  @!P0 F2F.F32.F64 R15, R14 ;  /* 0x0000000e000f8310 */ /* 0x000e640000301000 */
[----:B-1----:R2:W-:Y:S01]  /*0b60*/  @!P0 STG.E desc[UR4][R8.64+0xa00], R15 ;  /* 0x000a000f08008986 */ /* 0x0025e2000c101904 */
[----:B------:R-:W-:-:S13]  /*0b70*/  ISETP.GE.AND P0, PT, R13, R6, PT ;  /* 0x000000060d00720c */ /* 0x000fda0003f06270 */
[----:B--2---:R-:W-:Y:S05]  /*0b80*/  @P0 BRA `(.L_x_362) ;  /* 0x0000000000140947 */ /* 0x004fea0003800000 */
[----:B------:R-:W2:Y:S02]  /*0b90*/  LDG.E R10, desc[UR4][R10.64+0xc00] ;  /* 0x000c00040a0a7981 */ /* 0x000ea4000c1e1900 */
[----:B--2---:R-:W0:Y:S02]  /*0ba0*/  F2F.F64.F32 R14, R10 ;  /* 0x0000000a000e7310 */ /* 0x004e240000201800 */
[----:B0-----:R-:W-:-:S10]  /*0bb0*/  DADD R14, R14, -UR6 ;  /* 0x800000060e0e7e29 */ /* 0x001fd40008000000 */
[----:B------:R-:W0:Y:S02]  /*0bc0*/  F2F.F32.F64 R15, R14 ;  /* 0x0000000e000f7310 */ /* 0x000e240000301000 */
[----:B0-----:R1:W-:Y:S02]  /*0bd0*/  STG.E desc[UR4][R8.64+0xc00], R15 ;  /* 0x000c000f08007986 */ /* 0x0013e4000c101904 */
.L_x_362:
[----:B0-----:R-:W-:Y:S05]  /*0be0*/  BSYNC.RECONVERGENT B0 ;  /* 0x0000000000007941 */ /* 0x001fea0003800200 */
.L_x_361:
[----:B------:R-:W-:Y:S05]  /*0bf0*/  @P1 BRA `(.L_x_363) ;  /* 0xfffffff800dc1947 */ /* 0x000fea000383ffff */
.L_x_360:
[----:B------:R-:W-:-:S13]  /*0c00*/  ISETP.NE.AND P0, PT, R16, RZ, PT ;  /* 0x000000ff1000720c */ /* 0x000fda0003f05270 */
[----:B------:R-:W-:Y:S05]  /*0c10*/  @!P0 EXIT ;  /* 0x000000000000894d */ /* 0x000fea0003800000 */
[----:B------:R-:W1:Y:S01]  /*0c20*/  LDC R0, c[0x0][0x388] ;  /* 0x0000e200ff007b82 */ /* 0x000e620000000800 */
[----:B------:R-:W-:Y:S02]  /*0c30*/  ISETP.GE.U32.AND P1, PT, R16, 0x4, PT ;  /* 0x000000041000780c */ /* 0x000fe40003f26070 */
[----:B-1----:R-:W-:-:S04]  /*0c40*/  LOP3.LUT R8, R0, 0x3, RZ, 0xc0, !PT ;  /* 0x0000000300087812 */ /* 0x002fc800078ec0ff */
[----:B------:R-:W-:-:S07]  /*0c50*/  ISETP.NE.AND P0, PT, R8, RZ, PT ;  /* 0x000000ff0800720c */ /* 0x000fce0003f05270 */
[----:B------:R-:W-:Y:S06]  /*0c60*/  @!P1 BRA `(.L_x_364) ;  /* 0x0000000000a49947 */ /* 0x000fec0003800000 */
[----:B------:R-:W-:-:S05]  /*0c70*/  IMAD R9, R12, 0x80, R7 ;  /* 0x000000800c097824 */ /* 0x000fca00078e0207 */
[----:B------:R-:W-:-:S13]  /*0c80*/  ISETP.GE.AND P2, PT, R9, R6, PT ;  /* 0x000000060900720c */ /* 0x000fda0003f46270 */
[C---:B------:R-:W-:Y:S01]  /*0c90*/  @!P2 IMAD.WIDE R14, R9.reuse, 0x4, R4 ;  /* 0x00000004090ea825 */ /* 0x040fe200078e0204 */
[----:B------:R-:W0:Y:S04]  /*0ca0*/  @!P2 LDC.64 R18, c[0x0][0x3b0] ;  /* 0x0000ec00ff12ab82 */ /* 0x000e280000000a00 */
[----:B------:R-:W2:Y:S01]  /*0cb0*/  @!P2 LDG.E R10, desc[UR4][R14.64] ;  /* 0x000000040e0aa981 */ /* 0x000ea2000c1e1900 */
[----:B------:R-:W-:-:S04]  /*0cc0*/  IADD3 R11, PT, PT, R9, 0x80, RZ ;  /* 0x00000080090b7810 */ /* 0x000fc80007ffe0ff */
[----:B------:R-:W-:-:S13]  /*0cd0*/  ISETP.GE.AND P1, PT, R11, R6, PT ;  /* 0x000000060b00720c */ /* 0x000fda0003f26270 */
[----:B------:R-:W-:Y:S01]  /*0ce0*/  @!P1 IMAD.WIDE R20, R11, 0x4, R4 ;  /* 0x000000040b149825 */ /* 0x000fe200078e0204 */
[----:B------:R-:W1:Y:S01]  /*0cf0*/  @!P1 LDC.64 R22, c[0x0][0x3b0] ;  /* 0x0000ec00ff169b82 */ /* 0x000e620000000a00 */
[----:B--2---:R-:W0:Y:S02]  /*0d00*/  @!P2 F2F.F64.F32 R16, R10 ;  /* 0x0000000a0010a310 */ /* 0x004e240000201800 */
[----:B0-----:R-:W-:Y:S01]  /*0d10*/  @!P2 DADD R16, R16, -R18 ;  /* 0x000000001010a229 */ /* 0x001fe20000000812 */
[----:B------:R-:W-:-:S05]  /*0d20*/  @!P2 IMAD.WIDE R18, R9, 0x4, R2 ;  /* 0x000000040912a825 */ /* 0x000fca00078e0202 */
[----:B------:R-:W0:Y:S02]  /*0d30*/  @!P2 F2F.F32.F64 R25, R16 ;  /* 0x000000100019a310 */ /* 0x000e240000301000 */
[----:B0-----:R0:W-:Y:S04]  /*0d40*/  @!P2 STG.E desc[UR4][R18.64], R25 ;  /* 0x000000191200a986 */ /* 0x0011e8000c101904 */
[----:B------:R2:W3:Y:S01]  /*0d50*/  @!P1 LDG.E R24, desc[UR4][R20.64] ;  /* 0x0000000414189981 */ /* 0x0004e2000c1e1900 */
[----:B------:R-:W-:Y:S02]  /*0d60*/  VIADD R13, R9, 0x100 ;  /* 0x00000100090d7836 */ /* 0x000fe40000000000 */
[----:B------:R-:W-:-:S03]  /*0d70*/  @!P1 IMAD.WIDE R10, R11, 0x4, R2 ;  /* 0x000000040b0a9825 */ /* 0x000fc600078e0202 */
[----:B------:R-:W-:-:S13]  /*0d80*/  ISETP.GE.AND P2, PT, R13, R6, PT ;  /* 0x000000060d00720c */ /* 0x000fda0003f46270 */
[----:B------:R-:W-:Y:S01]  /*0d90*/  @!P2 IMAD.WIDE R16, R13, 0x4, R4 ;  /* 0x000000040d10a825 */ /* 0x000fe200078e0204 */
[----:B--2---:R-:W2:Y:S01]  /*0da0*/  @!P2 LDC.64 R20, c[0x0][0x3b0] ;  /* 0x0000ec00ff14ab82 */ /* 0x004ea20000000a00 */
[----:B---3--:R-:W1:Y:S02]  /*0db0*/  @!P1 F2F.F64.F32 R14, R24 ;  /* 0x00000018000e9310 */ /* 0x008e640000201800 */
[----:B-1----:R-:W-:-:S06]  /*0dc0*/  @!P1 DADD R14, R14, -R22 ;  /* 0x000000000e0e9229 */ /* 0x002fcc0000000816 */
[----:B------:R-:W1:Y:S02]  /*0dd0*/  @!P1 F2F.F32.F64 R23, R14 ;  /* 0x0000000e00179310 */ /* 0x000e640000301000 */
[----:B-1----:R1:W-:Y:S04]  /*0de0*/  @!P1 STG.E desc[UR4][R10.64], R23 ;  /* 0x000000170a009986 */ /* 0x0023e8000c101904 */
[----:B------:R3:W0:Y:S01]  /*0df0*/  @!P2 LDG.E R22, desc[UR4][R16.64] ;  /* 0x000000041016a981 */ /* 0x000622000c1e1900 */
[----:B------:R-:W-:Y:S02]  /*0e00*/  VIADD R9, R9, 0x180 ;  /* 0x0000018009097836 */ /* 0x000fe40000000000 */
[----:B------:R-:W-:-:S03]  /*0e10*/  @!P2 IMAD.WIDE R14, R13, 0x4, R2 ;  /* 0x000000040d0ea825 */ /* 0x000fc600078e0202 */
[----:B------:R-:W-:-:S13]  /*0e20*/  ISETP.GE.AND P1, PT, R9, R6, PT ;  /* 0x000000060900720c */ /* 0x000fda0003f26270 */
[----:B---3--:R-:W3:Y:S01]  /*0e30*/  @!P1 LDC.64 R16, c[0x0][0x3b0] ;  /* 0x0000ec00ff109b82 */ /* 0x008ee20000000a00 */
[----:B0-----:R-:W2:Y:S02]  /*0e40*/  @!P2 F2F.F64.F32 R18, R22 ;  /* 0x000000160012a310 */ /* 0x001ea40000201800 */
[----:B--2---:R-:W-:Y:S01]  /*0e50*/  @!P2 DADD R18, R18, -R20 ;  /* 0x000000001212a229 */ /* 0x004fe20000000814 */
[----:B------:R-:W-:-:S09]  /*0e60*/  @!P1 IMAD.WIDE R20, R9, 0x4, R4 ;  /* 0x0000000409149825 */ /* 0x000fd200078e0204 */
[----:B------:R-:W0:Y:S02]  /*0e70*/  @!P2 F2F.F32.F64 R19, R18 ;  /* 0x000000120013a310 */ /* 0x000e240000301000 */
[----:B0-----:R0:W-:Y:S04]  /*0e80*/  @!P2 STG.E desc[UR4][R14.64], R19 ;  /* 0x000000130e00a986 */ /* 0x0011e8000c101904 */
[----:B------:R-:W1:Y:S01]  /*0e90*/  @!P1 LDG.E R20, desc[UR4][R20.64] ;  /* 0x0000000414149981 */ /* 0x000e62000c1e1900 */
[----:B------:R-:W-:Y:S01]  /*0ea0*/  VIADD R12, R12, 0x4 ;  /* 0x000000040c0c7836 */ /* 0x000fe20000000000 */
[----:B-1----:R-:W3:Y:S02]  /*0eb0*/  @!P1 F2F.F64.F32 R10, R20 ;  /* 0x00000014000a9310 */ /* 0x002ee40000201800 */
[----:B---3--:R-:W-:Y:S01]  /*0ec0*/  @!P1 DADD R10, R10, -R16 ;  /* 0x000000000a0a9229 */ /* 0x008fe20000000810 */
[----:B------:R-:W-:-:S09]  /*0ed0*/  @!P1 IMAD.WIDE R16, R9, 0x4, R2 ;  /* 0x0000000409109825 */ /* 0x000fd200078e0202 */
[----:B------:R-:W1:Y:S02]  /*0ee0*/  @!P1 F2F.F32.F64 R11, R10 ;  /* 0x0000000a000b9310 */ /* 0x000e640000301000 */
[----:B-1----:R0:W-:Y:S02]  /*0ef0*/  @!P1 STG.E desc[UR4][R16.64], R11 ;  /* 0x0000000b10009986 */ /* 0x0021e4000c101904 */
.L_x_364:
[----:B------:R-:W-:Y:S05]  /*0f00*/  @!P0 EXIT ;  /* 0x000000000000894d */ /* 0x000fea0003800000 */
[----:B------:R-:W-:Y:S02]  /*0f10*/  ISETP.NE.AND P1, PT, R8, 0x1, PT ;  /* 0x000000010800780c */ /* 0x000fe40003f25270 */
[----:B------:R-:W-:-:S04]  /*0f20*/  LOP3.LUT R0, R0, 0x1, RZ, 0xc0, !PT ;  /* 0x0000000100007812 */ /* 0x000fc800078ec0ff */
[----:B------:R-:W-:-:S07]  /*0f30*/  ISETP.NE.U32.AND P0, PT, R0, 0x1, PT ;  /* 0x000000010000780c */ /* 0x000fce0003f05070 */
[----:B------:R-:W-:Y:S06]  /*0f40*/  @!P1 BRA `(.L_x_365) ;  /* 0x0000000000549947 */ /* 0x000fec0003800000 */
[----:B0-----:R-:W-:-:S05]  /*0f50*/  IMAD R17, R12, 0x80, R7 ;  /* 0x000000800c117824 */ /* 0x001fca00078e0207 */
[----:B------:R-:W-:-:S13]  /*0f60*/  ISETP.GE.AND P1, PT, R17, R6, PT ;  /* 0x000000061100720c */ /* 0x000fda0003f26270 */
[C---:B------:R-:W-:Y:S01]  /*0f70*/  @!P1 IMAD.WIDE R8, R17.reuse, 0x4, R4 ;  /* 0x0000000411089825 */ /* 0x040fe200078e0204 */
[----:B------:R-:W0:Y:S04]  /*0f80*/  @!P1 LDC.64 R14, c[0x0][0x3b0] ;  /* 0x0000ec00ff0e9b82 */ /* 0x000e280000000a00 */
[----:B------:R-:W2:Y:S01]  /*0f90*/  @!P1 LDG.E R0, desc[UR4][R8.64] ;  /* 0x0000000408009981 */ /* 0x000ea2000c1e1900 */
[----:B------:R-:W-:-:S04]  /*0fa0*/  IADD3 R13, PT, PT, R17, 0x80, RZ ;  /* 0x00000080110d7810 */ /* 0x000fc80007ffe0ff */
[----:B------:R-:W-:-:S13]  /*0fb0*/  ISETP.GE.AND P2, PT, R13, R6, PT ;  /* 0x000000060d00720c */ /* 0x000fda0003f46270 */
[----:B------:R-:W1:Y:S01]  /*0fc0*/  @!P2 LDC.64 R18, c[0x0][0x3b0] ;  /* 0x0000ec00ff12ab82 */ /* 0x000e620000000a00 */
[----:B--2---:R-:W0:Y:S02]  /*0fd0*/  @!P1 F2F.F64.F32 R10, R0 ;  /* 0x00000000000a9310 */ /* 0x004e240000201800 */
[----:B0-----:R-:W-:Y:S01]  /*0fe0*/  @!P1 DADD R10, R10, -R14 ;  /* 0x000000000a0a9229 */ /* 0x001fe2000000080e */
[----:B------:R-:W-:-:S04]  /*0ff0*/  @!P1 IMAD.WIDE R14, R17, 0x4, R2 ;  /* 0x00000004110e9825 */ /* 0x000fc800078e0202 */
[----:B------:R-:W-:-:S05]  /*1000*/  @!P2 IMAD.WIDE R16, R13, 0x4, R4 ;  /* 0x000000040d10a825 */ /* 0x000fca00078e0204 */
[----:B------:R-:W0:Y:S02]  /*1010*/  @!P1 F2F.F32.F64 R11, R10 ;  /* 0x0000000a000b9310 */ /* 0x000e240000301000 */
[----:B0-----:R2:W-:Y:S04]  /*1020*/  @!P1 STG.E desc[UR4][R14.64], R11 ;  /* 0x0000000b0e009986 */ /* 0x0015e8000c101904 */
[----:B------:R-:W3:Y:S01]  /*1030*/  @!P2 LDG.E R16, desc[UR4][R16.64] ;  /* 0x000000041010a981 */ /* 0x000ee2000c1e1900 */
[----:B------:R-:W-:Y:S01]  /*1040*/  VIADD R12, R12, 0x2 ;  /* 0x000000020c0c7836 */ /* 0x000fe20000000000 */
[----:B---3--:R-:W1:Y:S02]  /*1050*/  @!P2 F2F.F64.F32 R8, R16 ;  /* 0x000000100008a310 */ /* 0x008e640000201800 */
[----:B-1----:R-:W-:Y:S01]  /*1060*/  @!P2 DADD R8, R8, -R18 ;  /* 0x000000000808a229 */ /* 0x002fe20000000812 */
[----:B------:R-:W-:-:S09]  /*1070*/  @!P2 IMAD.WIDE R18, R13, 0x4, R2 ;  /* 0x000000040d12a825 */ /* 0x000fd200078e0202 */
[----:B------:R-:W0:Y:S02]  /*1080*/  @!P2 F2F.F32.F64 R9, R8 ;  /* 0x000000080009a310 */ /* 0x000e240000301000 */
[----:B0-----:R2:W-:Y:S02]  /*1090*/  @!P2 STG.E desc[UR4][R18.64], R9 ;  /* 0x000000091200a986 */ /* 0x0015e4000c101904 */
.L_x_365:
[----:B------:R-:W-:Y:S05]  /*10a0*/  @P0 EXIT ;  /* 0x000000000000094d */ /* 0x000fea0003800000 */
[----:B--2---:R-:W-:-:S05]  /*10b0*/  IMAD R9, R12, 0x80, R7 ;  /* 0x000000800c097824 */ /* 0x004fca00078e0207 */
[----:B------:R-:W-:-:S13]  /*10c0*/  ISETP.GE.AND P0, PT, R9, R6, PT ;  /* 0x000000060900720c */ /* 0x000fda0003f06270 */
[----:B------:R-:W-:Y:S05]  /*10d0*/  @P0 EXIT ;  /* 0x000000000000094d */ /* 0x000fea0003800000 */
[C---:B------:R-:W-:Y:S01]  /*10e0*/  IMAD.WIDE R4, R9.reuse, 0x4, R4 ;  /* 0x0000000409047825 */ /* 0x040fe200078e0204 */
[----:B------:R-:W1:Y:S05]  /*10f0*/  LDCU.64 UR6, c[0x0][0x3b0] ;  /* 0x00007600ff0677ac */ /* 0x000e6a0008000a00 */
[----:B------:R-:W2:Y:S01]  /*1100*/  LDG.E R4, desc[UR4][R4.64] ;  /* 0x0000000404047981 */ /* 0x000ea2000c1e1900 */
[----:B------:R-:W-:Y:S01]  /*1110*/  IMAD.WIDE R2, R9, 0x4, R2 ;  /* 0x0000000409027825 */ /* 0x000fe200078e0202 */
[----:B--2---:R-:W1:Y:S02]  /*1120*/  F2F.F64.F32 R6, R4 ;  /* 0x0000000400067310 */ /* 0x004e640000201800 */
[----:B-1----:R-:W-:-:S10]  /*1130*/  DADD R6, R6, -UR6 ;  /* 0x8000000606067e29 */ /* 0x002fd40008000000 */
[----:B------:R-:W1:Y:S02]  /*1140*/  F2F.F32.F64 R7, R6 ;  /* 0x0000000600077310 */ /* 0x000e640000301000 */
[----:B-1----:R-:W-:Y:S01]  /*1150*/  STG.E desc[UR4][R2.64], R7 ;  /* 0x0000000702007986 */ /* 0x002fe2000c101904 */
[----:B------:R-:W-:Y:S05]  /*1160*/  EXIT ;  /* 0x000000000000794d */ /* 0x000fea0003800000 */
.L_x_359:
[----:B------:R-:W-:-:S13]  /*1170*/  ISETP.GE.AND P0, PT, R0, 0x1, PT ;  /* 0x000000010000780c */ /* 0x000fda0003f06270 */
[----:B------:R-:W-:Y:S05]  /*1180*/  @!P0 EXIT ;  /* 0x000000000000894d */ /* 0x000fea0003800000 */
[C---:B------:R-:W-:Y:S01]  /*1190*/  ISETP.GE.U32.AND P1, PT, R0.reuse, 0x10, PT ;  /* 0x000000100000780c */ /* 0x040fe20003f26070 */
[----:B------:R-:W-:Y:S01]  /*11a0*/  IMAD.MOV.U32 R6, RZ, RZ, RZ ;  /* 0x000000ffff067224 */ /* 0x000fe200078e00ff */
[----:B------:R-:W-:-:S04]  /*11b0*/  LOP3.LUT R20, R0, 0xf, RZ, 0xc0, !PT ;  /* 0x0000000f00147812 */ /* 0x000fc800078ec0ff */
[----:B------:R-:W-:-:S07]  /*11c0*/  ISETP.NE.AND P0, PT, R20, RZ, PT ;  /* 0x000000ff1400720c */ /* 0x000fce0003f05270 */
[----:B------:R-:W-:Y:S06]  /*11d0*/  @!P1 BRA `(.L_x_366) ;  /* 0x00000004009c9947 */ /* 0x000fec0003800000 */
[C---:B------:R-:W-:Y:S01]  /*11e0*/  IMAD.WIDE.U32 R14, R7.reuse, 0x4, RZ ;  /* 0x00000004070e7825 */ /* 0x040fe200078e00ff */
[----:B------:R-:W-:Y:S01]  /*11f0*/  LOP3.LUT R6, R0, 0x7ffffff0, RZ, 0xc0, !PT ;  /* 0x7ffffff000067812 */ /* 0x000fe200078ec0ff */
[----:B------:R-:W0:Y:S01]  /*1200*/  LDCU.64 UR6, c[0x0][0x3b0] ;  /* 0x00007600ff0677ac */ /* 0x000e220008000a00 */
[----:B------:R-:W-:Y:S01]  /*1210*/  IADD3 R8, PT, PT, R7, 0x480, RZ ;  /* 0x0000048007087810 */ /* 0x000fe20007ffe0ff */
[----:B------:R-:W-:Y:S02]  /*1220*/  IMAD.MOV.U32 R9, RZ, RZ, R14 ;  /* 0x000000ffff097224 */ /* 0x000fe400078e000e */
[----:B------:R-:W-:-:S07]  /*1230*/  IMAD.MOV R14, RZ, RZ, -R6 ;  /* 0x000000ffff0e7224 */ /* 0x000fce00078e0a06 */
.L_x_367:
[----:B---3--:R-:W-:-:S05]  /*1240*/  IADD3 R12, P1, PT, R9, R4, RZ ;  /* 0x00000004090c7210 */ /* 0x008fca0007f3e0ff */
[----:B------:R-:W-:-:S05]  /*1250*/  IMAD.X R13, R15, 0x1, R5, P1 ;  /* 0x000000010f0d7824 */ /* 0x000fca00008e0605 */
[----:B------:R-:W2:Y:S02]  /*1260*/  LDG.E R21, desc[UR4][R12.64] ;  /* 0x000000040c157981 */ /* 0x000ea4000c1e1900 */
[----:B--2---:R-:W0:Y:S02]  /*1270*/  F2F.F64.F32 R10, R21 ;  /* 0x00000015000a7310 */ /* 0x004e240000201800 */
[----:B0-----:R-:W-:Y:S01]  /*1280*/  DADD R16, R10, -UR6 ;  /* 0x800000060a107e29 */ /* 0x001fe20008000000 */
[----:B------:R-:W-:-:S05]  /*1290*/  IADD3 R10, P1, PT, R9, R2, RZ ;  /* 0x00000002090a7210 */ /* 0x000fca0007f3e0ff */
[----:B------:R-:W-:-:S04]  /*12a0*/  IMAD.X R11, R15, 0x1, R3, P1 ;  /* 0x000000010f0b7824 */ /* 0x000fc800008e0603 */
[----:B------:R-:W0:Y:S02]  /*12b0*/  F2F.F32.F64 R17, R16 ;  /* 0x0000001000117310 */ /* 0x000e240000301000 */
[----:B0-----:R0:W-:Y:S04]  /*12c0*/  STG.E desc[UR4][R10.64], R17 ;  /* 0x000000110a007986 */ /* 0x0011e8000c101904 */
[----:B------:R-:W2:Y:S02]  /*12d0*/  LDG.E R24, desc[UR4][R12.64+0x200] ;  /* 0x000200040c187981 */ /* 0x000ea4000c1e1900 */
[----:B--2---:R-:W1:Y:S02]  /*12e0*/  F2F.F64.F32 R18, R24 ;  /* 0x0000001800127310 */ /* 0x004e640000201800 */
[----:B-1----:R-:W-:-:S10]  /*12f0*/  DADD R18, R18, -UR6 ;  /* 0x8000000612127e29 */ /* 0x002fd40008000000 */
[----:B------:R-:W1:Y:S02]  /*1300*/  F2F.F32.F64 R19, R18 ;  /* 0x0000001200137310 */ /* 0x000e640000301000 */
[----:B-1----:R1:W-:Y:S04]  /*1310*/  STG.E desc[UR4][R10.64+0x200], R19 ;  /* 0x000200130a007986 */ /* 0x0023e8000c101904 */
[----:B------:R-:W2:Y:S02]  /*1320*/  LDG.E R21, desc[UR4][R12.64+0x400] ;  /* 0x000400040c157981 */ /* 0x000ea4000c1e1900 */
[----:B--2---:R-:W2:Y:S02]  /*1330*/  F2F.F64.F32 R22, R21 ;  /* 0x0000001500167310 */ /* 0x004ea40000201800 */
[----:B--2---:R-:W-:-:S10]  /*1340*/  DADD R22, R22, -UR6 ;  /* 0x8000000616167e29 */ /* 0x004fd40008000000 */
[----:B------:R-:W2:Y:S02]  /*1350*/  F2F.F32.F64 R23, R22 ;  /* 0x0000001600177310 */ /* 0x000ea40000301000 */
[----:B--2---:R2:W-:Y:S04]  /*1360*/  STG.E desc[UR4][R10.64+0x400], R23 ;  /* 0x000400170a007986 */ /* 0x0045e8000c101904 */
[----:B------:R-:W0:Y:S02]  /*1370*/  LDG.E R25, desc[UR4][R12.64+0x600] ;  /* 0x000600040c197981 */ /* 0x000e24000c1e1900 */
[----:B0-----:R-:W0:Y:S02]  /*1380*/  F2F.F64.F32 R16, R25 ;  /* 0x0000001900107310 */ /* 0x001e240000201800 */
[----:B0-----:R-:W-:-:S10]  /*1390*/  DADD R16, R16, -UR6 ;  /* 0x8000000610107e29 */ /* 0x001fd40008000000 */
[----:B------:R-:W0:Y:S02]  /*13a0*/  F2F.F32.F64 R17, R16 ;  /* 0x0000001000117310 */ /* 0x000e240000301000 */
[----:B0-----:R0:W-:Y:S04]  /*13b0*/  STG.E desc[UR4][R10.64+0x600], R17 ;  /* 0x000600110a007986 */ /* 0x0011e8000c101904 */
[----:B------:R-:W1:Y:S02]  /*13c0*/  LDG.E R24, desc[UR4][R12.64+0x800] ;  /* 0x000800040c187981 */ /* 0x000e64000c1e1900 */
[----:B-1----:R-:W1:Y:S02]  /*13d0*/  F2F.F64.F32 R18, R24 ;  /* 0x0000001800127310 */ /* 0x002e640000201800 */
        /* <DEDUP_REMOVED lines=10> */
[----:B0-----:R-:W-:-:S06]  /*1480*/  DADD R16, R16, -UR6 ;  /* 0x8000000610107e29 */ /* 0x001fcc0008000000 */
[----:B------:R-:W0:Y:S02]  /*1490*/  F2F.F32.F64 R29, R16 ;  /* 0x00000010001d7310 */ /* 0x000e240000301000 */
[----:B0-----:R-:W-:Y:S04]  /*14a0*/  STG.E desc[UR4][R10.64+0xc00], R29 ;  /* 0x000c001d0a007986 */ /* 0x001fe8000c101904 */
[----:B------:R-:W1:Y:S02]  /*14b0*/  LDG.E R28, desc[UR4][R12.64+0xe00] ;  /* 0x000e00040c1c7981 */ /* 0x000e64000c1e1900 */
[----:B-1----:R-:W0:Y:S02]  /*14c0*/  F2F.F64.F32 R18, R28 ;  /* 0x0000001c00127310 */ /* 0x002e240000201800 */
[----:B0-----:R-:W-:-:S10]  /*14d0*/  DADD R24, R18, -UR6 ;  /* 0x8000000612187e29 */ /* 0x001fd40008000000 */
[----:B------:R-:W0:Y:S02]  /*14e0*/  F2F.F32.F64 R25, R24 ;  /* 0x0000001800197310 */ /* 0x000e240000301000 */
[----:B0-----:R0:W-:Y:S04]  /*14f0*/  STG.E desc[UR4][R10.64+0xe00], R25 ;  /* 0x000e00190a007986 */ /* 0x0011e8000c101904 */
[----:B------:R-:W3:Y:S01]  /*1500*/  LDG.E R21, desc[UR4][R12.64+0x1000] ;  /* 0x001000040c157981 */ /* 0x000ee2000c1e1900 */
[----:B------:R-:W-:Y:S01]  /*1510*/  MOV R27, 0x0 ;  /* 0x00000000001b7802 */ /* 0x000fe20000000f00 */
[----:B------:R-:W-:-:S04]  /*1520*/  IMAD.MOV.U32 R26, RZ, RZ, 0x600 ;  /* 0x00000600ff1a7424 */ /* 0x000fc800078e00ff */
[----:B------:R-:W-:Y:S01]  /*1530*/  IMAD.WIDE R16, R8, 0x4, R26 ;  /* 0x0000000408107825 */ /* 0x000fe200078e021a */
[----:B---3--:R-:W2:Y:S02]  /*1540*/  F2F.F64.F32 R18, R21 ;  /* 0x0000001500127310 */ /* 0x008ea40000201800 */
[----:B--2---:R-:W-:Y:S01]  /*1550*/  DADD R22, R18, -UR6 ;  /* 0x8000000612167e29 */ /* 0x004fe20008000000 */
[----:B------:R-:W-:-:S05]  /*1560*/  IADD3 R18, P1, PT, R16, R4, RZ ;  /* 0x0000000410127210 */ /* 0x000fca0007f3e0ff */
[----:B------:R-:W-:-:S04]  /*1570*/  IMAD.X R19, R17, 0x1, R5, P1 ;  /* 0x0000000111137824 */ /* 0x000fc800008e0605 */
[----:B------:R-:W1:Y:S02]  /*1580*/  F2F.F32.F64 R23, R22 ;  /* 0x0000001600177310 */ /* 0x000e640000301000 */
[----:B-1----:R1:W-:Y:S04]  /*1590*/  STG.E desc[UR4][R10.64+0x1000], R23 ;  /* 0x001000170a007986 */ /* 0x0023e8000c101904 */
[----:B------:R-:W0:Y:S01]  /*15a0*/  LDG.E R26, desc[UR4][R18.64+-0x600] ;  /* 0xfffa0004121a7981 */ /* 0x000e22000c1e1900 */
[----:B------:R-:W-:-:S05]  /*15b0*/  IADD3 R12, P1, PT, R16, R2, RZ ;  /* 0x00000002100c7210 */ /* 0x000fca0007f3e0ff */
[----:B------:R-:W-:Y:S01]  /*15c0*/  IMAD.X R13, R17, 0x1, R3, P1 ;  /* 0x00000001110d7824 */ /* 0x000fe200008e0603 */
[----:B0-----:R-:W0:Y:S02]  /*15d0*/  F2F.F64.F32 R24, R26 ;  /* 0x0000001a00187310 */ /* 0x001e240000201800 */
[----:B0-----:R-:W-:-:S10]  /*15e0*/  DADD R24, R24, -UR6 ;  /* 0x8000000618187e29 */ /* 0x001fd40008000000 */
[----:B------:R-:W0:Y:S02]  /*15f0*/  F2F.F32.F64 R25, R24 ;  /* 0x0000001800197310 */ /* 0x000e240000301000 */
[----:B0-----:R-:W-:Y:S04]  /*1600*/  STG.E desc[UR4][R12.64+-0x600], R25 ;  /* 0xfffa00190c007986 */ /* 0x001fe8000c101904 */
[----:B------:R-:W2:Y:S02]  /*1610*/  LDG.E R21, desc[UR4][R18.64+-0x400] ;  /* 0xfffc000412157981 */ /* 0x000ea4000c1e1900 */
[----:B--2---:R-:W0:Y:S02]  /*1620*/  F2F.F64.F32 R16, R21 ;  /* 0x0000001500107310 */ /* 0x004e240000201800 */
        /* <DEDUP_REMOVED lines=19> */
[----:B-1----:R-:W0:Y:S02]  /*1760*/  F2F.F64.F32 R10, R25 ;  /* 0x00000019000a7310 */ /* 0x002e240000201800 */
[----:B0-----:R-:W-:-:S10]  /*1770*/  DADD R10, R10, -UR6 ;  /* 0x800000060a0a7e29 */ /* 0x001fd40008000000 */
[----:B------:R-:W0:Y:S02]  /*1780*/  F2F.F32.F64 R11, R10 ;  /* 0x0000000a000b7310 */ /* 0x000e240000301000 */
[----:B0-----:R3:W-:Y:S04]  /*1790*/  STG.E desc[UR4][R12.64+0x400], R11 ;  /* 0x0004000b0c007986 */ /* 0x0017e8000c101904 */
[----:B------:R-:W2:Y:S01]  /*17a0*/  LDG.E R24, desc[UR4][R18.64+0x600] ;  /* 0x0006000412187981 */ /* 0x000ea2000c1e1900 */
[----:B------:R-:W-:Y:S01]  /*17b0*/  VIADD R14, R14, 0x10 ;  /* 0x000000100e0e7836 */ /* 0x000fe20000000000 */
[----:B------:R-:W-:Y:S02]  /*17c0*/  IADD3 R9, P2, PT, R9, 0x2000, RZ ;  /* 0x0000200009097810 */ /* 0x000fe40007f5e0ff */
[----:B------:R-:W-:-:S02]  /*17d0*/  IADD3 R8, PT, PT, R8, 0x800, RZ ;  /* 0x0000080008087810 */ /* 0x000fc40007ffe0ff */
[----:B------:R-:W-:Y:S01]  /*17e0*/  ISETP.NE.AND P1, PT, R14, RZ, PT ;  /* 0x000000ff0e00720c */ /* 0x000fe20003f25270 */
[----:B------:R-:W-:Y:S01]  /*17f0*/  IMAD.X R15, RZ, RZ, R15, P2 ;  /* 0x000000ffff0f7224 */ /* 0x000fe200010e060f */
[----:B--2---:R-:W0:Y:S02]  /*1800*/  F2F.F64.F32 R22, R24 ;  /* 0x0000001800167310 */ /* 0x004e240000201800 */
[----:B0-----:R-:W-:-:S10]  /*1810*/  DADD R22, R22, -UR6 ;  /* 0x8000000616167e29 */ /* 0x001fd40008000000 */
[----:B------:R-:W0:Y:S02]  /*1820*/  F2F.F32.F64 R23, R22 ;  /* 0x0000001600177310 */ /* 0x000e240000301000 */
[----:B0-----:R3:W-:Y:S01]  /*1830*/  STG.E desc[UR4][R12.64+0x600], R23 ;  /* 0x000600170c007986 */ /* 0x0017e2000c101904 */
[----:B------:R-:W-:Y:S05]  /*1840*/  @P1 BRA `(.L_x_367) ;  /* 0xfffffff8007c1947 */ /* 0x000fea000383ffff */
.L_x_366:
[----:B------:R-:W-:Y:S05]  /*1850*/  @!P0 EXIT ;  /* 0x000000000000894d */ /* 0x000fea0003800000 */
[----:B------:R-:W-:Y:S02]  /*1860*/  ISETP.GE.U32.AND P0, PT, R20, 0x8, PT ;  /* 0x000000081400780c */ /* 0x000fe40003f06070 */
[----:B------:R-:W-:-:S04]  /*1870*/  LOP3.LUT R18, R0, 0x7, RZ, 0xc0, !PT ;  /* 0x0000000700127812 */ /* 0x000fc800078ec0ff */
[----:B------:R-:W-:-:S07]  /*1880*/  ISETP.NE.AND P1, PT, R18, RZ, PT ;  /* 0x000000ff1200720c */ /* 0x000fce0003f25270 */
[----:B------:R-:W-:Y:S06]  /*1890*/  @!P0 BRA `(.L_x_368) ;  /* 0x0000000000b48947 */ /* 0x000fec0003800000 */
[----:B------:R-:W-:Y:S01]  /*18a0*/  IMAD R15, R6, 0x80, R7 ;  /* 0x00000080060f7824 */ /* 0x000fe200078e0207 */
[----:B------:R-:W0:Y:S03]  /*18b0*/  LDCU.64 UR6, c[0x0][0x3b0] ;  /* 0x00007600ff0677ac */ /* 0x000e260008000a00 */
[----:B------:R-:W-:-:S05]  /*18c0*/  IMAD.WIDE R8, R15, 0x4, R4 ;  /* 0x000000040f087825 */ /* 0x000fca00078e0204 */
[----:B------:R-:W3:Y:S02]  /*18d0*/  LDG.E R16, desc[UR4][R8.64] ;  /* 0x0000000408107981 */ /* 0x000ee4000c1e1900 */
[----:B---3--:R-:W0:Y:S02]  /*18e0*/  F2F.F64.F32 R10, R16 ;  /* 0x00000010000a7310 */ /* 0x008e240000201800 */
[----:B0-----:R-:W-:Y:S01]  /*18f0*/  DADD R12, R10, -UR6 ;  /* 0x800000060a0c7e29 */ /* 0x001fe20008000000 */
[----:B------:R-:W-:-:S09]  /*1900*/  IMAD.WIDE R10, R15, 0x4, R2 ;  /* 0x000000040f0a7825 */ /* 0x000fd200078e0202 */
        /* <DEDUP_REMOVED lines=32> */
[----:B------:R-:W1:Y:S01]  /*1b10*/  LDG.E R19, desc[UR4][R8.64+0xe00] ;  /* 0x000e000408137981 */ /* 0x000e62000c1e1900 */
[----:B------:R-:W-:Y:S01]  /*1b20*/  VIADD R6, R6, 0x8 ;  /* 0x0000000806067836 */ /* 0x000fe20000000000 */
[----:B-1----:R-:W0:Y:S02]  /*1b30*/  F2F.F64.F32 R14, R19 ;  /* 0x00000013000e7310 */ /* 0x002e240000201800 */
[----:B0-----:R-:W-:-:S10]  /*1b40*/  DADD R14, R14, -UR6 ;  /* 0x800000060e0e7e29 */ /* 0x001fd40008000000 */
[----:B------:R-:W0:Y:S02]  /*1b50*/  F2F.F32.F64 R15, R14 ;  /* 0x0000000e000f7310 */ /* 0x000e240000301000 */
[----:B0-----:R2:W-:Y:S02]  /*1b60*/  STG.E desc[UR4][R10.64+0xe00], R15 ;  /* 0x000e000f0a007986 */ /* 0x0015e4000c101904 */
.L_x_368:
[----:B------:R-:W-:Y:S05]  /*1b70*/  @!P1 EXIT ;  /* 0x000000000000994d */ /* 0x000fea0003800000 */
[----:B------:R-:W-:Y:S02]  /*1b80*/  ISETP.GE.U32.AND P0, PT, R18, 0x4, PT ;  /* 0x000000041200780c */ /* 0x000fe40003f06070 */
[----:B------:R-:W-:-:S04]  /*1b90*/  LOP3.LUT R0, R0, 0x3, RZ, 0xc0, !PT ;  /* 0x0000000300007812 */ /* 0x000fc800078ec0ff */
[----:B------:R-:W-:-:S07]  /*1ba0*/  ISETP.NE.AND P1, PT, R0, RZ, PT ;  /* 0x000000ff0000720c */ /* 0x000fce0003f25270 */
[----:B------:R-:W-:Y:S06]  /*1bb0*/  @!P0 BRA `(.L_x_369) ;  /* 0x0000000000648947 */ /* 0x000fec0003800000 */
[----:B--2---:R-:W-:Y:S01]  /*1bc0*/  IMAD R15, R6, 0x80, R7 ;  /* 0x00000080060f7824 */ /* 0x004fe200078e0207 */
        /* <DEDUP_REMOVED lines=18> */
[----:B------:R-:W0:Y:S01]  /*1cf0*/  LDG.E R20, desc[UR4][R8.64+0x600] ;  /* 0x0006000408147981 */ /* 0x000e22000c1e1900 */
[----:B------:R-:W-:Y:S01]  /*1d00*/  VIADD R6, R6, 0x4 ;  /* 0x0000000406067836 */ /* 0x000fe20000000000 */
[----:B0-----:R-:W0:Y:S02]  /*1d10*/  F2F.F64.F32 R12, R20 ;  /* 0x00000014000c7310 */ /* 0x001e240000201800 */
[----:B0-----:R-:W-:-:S10]  /*1d20*/  DADD R12, R12, -UR6 ;  /* 0x800000060c0c7e29 */ /* 0x001fd40008000000 */
[----:B------:R-:W0:Y:S02]  /*1d30*/  F2F.F32.F64 R13, R12 ;  /* 0x0000000c000d7310 */ /* 0x000e240000301000 */
[----:B0-----:R1:W-:Y:S02]  /*1d40*/  STG.E desc[UR4][R10.64+0x600], R13 ;  /* 0x0006000d0a007986 */ /* 0x0013e4000c101904 */
.L_x_369:
[----:B------:R-:W-:Y:S05]  /*1d50*/  @!P1 EXIT ;  /* 0x000000000000994d */ /* 0x000fea0003800000 */
[----:B-123--:R-:W-:Y:S01]  /*1d60*/  LEA R13, R6, R7, 0x7 ;  /* 0x00000007060d7211 */ /* 0x00efe200078e38ff */
[----:B------:R-:W-:Y:S01]  /*1d70*/  IMAD.MOV R0, RZ, RZ, -R0 ;  /* 0x000000ffff007224 */ /* 0x000fe200078e0a00 */
[----:B------:R-:W0:Y:S06]  /*1d80*/  LDCU.64 UR6, c[0x0][0x3b0] ;  /* 0x00007600ff0677ac */ /* 0x000e2c0008000a00 */
.L_x_370:
[----:B------:R-:W-:-:S06]  /*1d90*/  IMAD.WIDE R8, R13, 0x4, R4 ;  /* 0x000000040d087825 */ /* 0x000fcc00078e0204 */
[----:B------:R-:W2:Y:S01]  /*1da0*/  LDG.E R8, desc[UR4][R8.64] ;  /* 0x0000000408087981 */ /* 0x000ea2000c1e1900 */
[----:B------:R-:W-:-:S05]  /*1db0*/  VIADD R0, R0, 0x1 ;  /* 0x0000000100007836 */ /* 0x000fca0000000000 */
[----:B------:R-:W-:Y:S01]  /*1dc0*/  ISETP.NE.AND P0, PT, R0, RZ, PT ;  /* 0x000000ff0000720c */ /* 0x000fe20003f05270 */
[----:B0-2---:R-:W0:Y:S02]  /*1dd0*/  F2F.F64.F32 R6, R8 ;  /* 0x0000000800067310 */ /* 0x005e240000201800 */
[----:B0-----:R-:W-:Y:S01]  /*1de0*/  DADD R10, R6, -UR6 ;  /* 0x80000006060a7e29 */ /* 0x001fe20008000000 */
[----:B------:R-:W-:-:S09]  /*1df0*/  IMAD.WIDE R6, R13, 0x4, R2 ;  /* 0x000000040d067825 */ /* 0x000fd200078e0202 */
[----:B------:R-:W0:Y:S02]  /*1e00*/  F2F.F32.F64 R11, R10 ;  /* 0x0000000a000b7310 */ /* 0x000e240000301000 */
[----:B0-----:R0:W-:Y:S01]  /*1e10*/  STG.E desc[UR4][R6.64], R11 ;  /* 0x0000000b06007986 */ /* 0x0011e2000c101904 */
[----:B------:R-:W-:Y:S05]  /*1e20*/  @!P0 EXIT ;  /* 0x000000000000894d */ /* 0x000fea0003800000 */
[----:B------:R-:W-:Y:S01]  /*1e30*/  VIADD R13, R13, 0x80 ;  /* 0x000000800d0d7836 */ /* 0x000fe20000000000 */
[----:B------:R-:W-:Y:S06]  /*1e40*/  BRA `(.L_x_370) ;  /* 0xfffffffc00d07947 */ /* 0x000fec000383ffff */
.L_x_371:
        /* <DEDUP_REMOVED lines=11> */
.L_x_443:


//--------------------- .text._ZN3cub18CUB_300001_SM_10006detail9transform16transform_kernelINS2_10policy_hubILb0EN4cuda3std3__45tupleIJN6thrust24THRUST_300001_SM_1000_NS6detail15normal_iteratorINSA_10device_ptrIfEEEENSA_17constant_iteratorIdNSA_11use_defaultESH_EEEEEE10policy1000EiNS7_5minusIdEESF_JPfSI_EEEvT0_iT1_T2_DpNS2_10kernel_argIT3_EE --------------------------
	.section	.text._ZN3cub18CUB_300001_SM_10006detail9transform16transform_kernelINS2_10policy_hubILb0EN4cuda3std3__45tupleIJN6thrust24THRUST_300001_SM_1000_NS6detail15normal_iteratorINSA_10device_ptrIfEEEENSA_17constant_iteratorIdNSA_11use_defaultESH_EEEEEE10policy1000EiNS7_5minusIdEESF_JPfSI_EEEvT0_iT1_T2_DpNS2_10kernel_argIT3_EE,"ax",@progbits
	.align	128
        .global         _ZN3cub18CUB_300001_SM_10006detail9transform16transform_kernelINS2_10policy_hubILb0EN4cuda3std3__45tupleIJN6thrust24THRUST_300001_SM_1000_NS6detail15normal_iteratorINSA_10device_ptrIfEEEENSA_17constant_iteratorIdNSA_11use_defaultESH_EEEEEE10policy1000EiNS7_5minusIdEESF_JPfSI_EEEvT0_iT1_T2_DpNS2_10kernel_argIT3_EE
        .type           _ZN3cub18CUB_300001_SM_10006detail9transform16transform_kernelINS2_10policy_hubILb0EN4cuda3std3__45tupleIJN6thrust24THRUST_300001_SM_1000_NS6detail15normal_iteratorINSA_10device_ptrIfEEEENSA_17constant_iteratorIdNSA_11use_defaultESH_EEEEEE10policy1000EiNS7_5minusIdEESF_JPfSI_EEEvT0_iT1_T2_DpNS2_10kernel_argIT3_EE,@function
        .size           _ZN3cub18CUB_300001_SM_10006detail9transform16transform_kernelINS2_10policy_hubILb0EN4cuda3std3__45tupleIJN6thrust24THRUST_300001_SM_1000_NS6detail15normal_iteratorINSA_10device_ptrIfEEEENSA_17constant_iteratorIdNSA_11use_defaultESH_EEEEEE10policy1000EiNS7_5minusIdEESF_JPfSI_EEEvT0_iT1_T2_DpNS2_10kernel_argIT3_EE,(.L_x_444 - _ZN3cub18CUB_300001_SM_10006detail9transform16transform_kernelINS2_10policy_hubILb0EN4cuda3std3__45tupleIJN6thrust24THRUST_300001_SM_1000_NS6detail15normal_iteratorINSA_10device_ptrIfEEEENSA_17constant_iteratorIdNSA_11use_defaultESH_EEEEEE10policy1000EiNS7_5minusIdEESF_JPfSI_EEEvT0_iT1_T2_DpNS2_10kernel_argIT3_EE)
        .other          _ZN3cub18CUB_300001_SM_10006detail9transform16transform_kernelINS2_10policy_hubILb0EN4cuda3std3__45tupleIJN6thrust24THRUST_300001_SM_1000_NS6detail15normal_iteratorINSA_10device_ptrIfEEEENSA_17constant_iteratorIdNSA_11use_defaultESH_EEEEEE10policy1000EiNS7_5minusIdEESF_JPfSI_EEEvT0_iT1_T2_DpNS2_10kernel_argIT3_EE,@"STO_CUDA_ENTRY STV_DEFAULT"
_ZN3cub18CUB_300001_SM_10006detail9transform16transform_kernelINS2_10policy_hubILb0EN4cuda3std3__45tupleIJN6thrust24THRUST_300001_SM_1000_NS6detail15normal_iteratorINSA_10device_ptrIfEEEENSA_17constant_iteratorIdNSA_11use_defaultESH_EEEEEE10policy1000EiNS7_5minusIdEESF_JPfSI_EEEvT0_iT1_T2_DpNS2_10kernel_argIT3_EE:
.text._ZN3cub18CUB_300001_SM_10006detail9transform16transform_kernelINS2_10policy_hubILb0EN4cuda3std3__45tupleIJN6thrust24THRUST_300001_SM_1000_NS6detail15normal_iteratorINSA_10device_ptrIfEEEENSA_17constant_iteratorIdNSA_11use_defaultESH_EEEEEE10policy1000EiNS7_5minusIdEESF_JPfSI_EEEvT0_iT1_T2_DpNS2_10kernel_argIT3_EE:
[----:B------:R-:W-:Y:S08]  /*0000*/  LDC R1, c[0x0][0x37c] ;  /* 0x0000df00ff017b82 */ /* 0x000ff00000000800 */
[----:B------:R-:W0:Y:S01]  /*0010*/  LDC.64 R8, c[0x0][0x380] ;  /* 0x0000e000ff087b82 */ /* 0x000e220000000a00 */
[----:B------:R-:W1:Y:S01]  /*0020*/  S2R R0, SR_TID.X ;  /* 0x0000000000007919 */ /* 0x000e620000002100 */
[----:B------:R-:W2:Y:S01]  /*0030*/  LDCU.64 UR6, c[0x0][0x358] ;  /* 0x00006b00ff0677ac */ /* 0x000ea20008000a00 */
[----:B------:R-:W-:Y:S05]  /*0040*/  BSSY.RECONVERGENT B0, `(.L_x_372) ;  /* 0x0000016000007945 */ /* 0x000fea0003800200 */
[----:B------:R-:W3:Y:S08]  /*0050*/  S2UR UR4, SR_CTAID.X ;  /* 0x00000000000479c3 */ /* 0x000ef00000002500 */
[----:B------:R-:W4:Y:S01]  /*0060*/  LDC.64 R2, c[0x0][0x398] ;  /* 0x0000e600ff027b82 */ /* 0x000f220000000a00 */
[----:B0-----:R-:W-:-:S07]  /*0070*/  IMAD.SHL.U32 R7, R9, 0x80, RZ ;  /* 0x0000008009077824 */ /* 0x001fce00078e00ff */
[----:B------:R-:W0:Y:S01]  /*0080*/  LDC.64 R4, c[0x0][0x390] ;  /* 0x0000e400ff047b82 */ /* 0x000e220000000a00 */
[----:B---3--:R-:W-:Y:S01]  /*0090*/  IMAD R13, R7, UR4, RZ ;  /* 0x00000004070d7c24 */ /* 0x008fe2000f8e02ff */
[----:B-1----:R-:W-:-:S03]  /*00a0*/  SHF.L.U32 R15, R0, 0x7, RZ ;  /* 0x00000007000f7819 */ /* 0x002fc600000006ff */
[----:B------:R-:W-:-:S05]  /*00b0*/  IMAD.IADD R8, R8, 0x1, -R13 ;  /* 0x0000000108087824 */ /* 0x000fca00078e0a0d */
[CC--:B------:R-:W-:Y:S02]  /*00c0*/  VIMNMX R6, PT, PT, R7.reuse, R8.reuse, PT ;  /* 0x0000000807067248 */ /* 0x0c0fe40003fe0100 */
[----:B------:R-:W-:-:S03]  /*00d0*/  ISETP.GT.AND P0, PT, R7, R8, PT ;  /* 0x000000080700720c */ /* 0x000fc60003f04270 */
[----:B------:R-:W-:-:S05]  /*00e0*/  IMAD.SHL.U32 R12, R6, 0x4, RZ ;  /* 0x00000004060c7824 */ /* 0x000fca00078e00ff */
[----:B------:R-:W-:-:S13]  /*00f0*/  ISETP.GE.AND P1, PT, R15, R12, PT ;  /* 0x0000000c0f00720c */ /* 0x000fda0003f26270 */
[----:B--2-4-:R-:W-:Y:S05]  /*0100*/  @P1 BRA `(.L_x_373) ;  /* 0x0000000000241947 */ /* 0x014fea0003800000 */
[----:B------:R-:W1:Y:S02]  /*0110*/  LDC.64 R10, c[0x0][0x398] ;  /* 0x0000e600ff0a7b82 */ /* 0x000e640000000a00 */
[----:B-1----:R-:W-:-:S04]  /*0120*/  IMAD.WIDE.U32 R10, R0, 0x80, R10 ;  /* 0x00000080000a7825 */ /* 0x002fc800078e000a */
[----:B------:R-:W-:-:S07]  /*0130*/  IMAD.WIDE R10, R13, 0x4, R10 ;  /* 0x000000040d0a7825 */ /* 0x000fce00078e020a */
.L_x_374:
[----:B------:R-:W-:Y:S01]  /*0140*/  VIADD R15, R15, 0x4000 ;  /* 0x000040000f0f7836 */ /* 0x000fe20000000000 */
[----:B------:R1:W-:Y:S04]  /*0150*/  CCTL.E.PF2 [R10] ;  /* 0x000000000a00798f */ /* 0x0003e80000800100 */
[----:B------:R-:W-:Y:S02]  /*0160*/  ISETP.GE.AND P1, PT, R15, R12, PT ;  /* 0x0000000c0f00720c */ /* 0x000fe40003f26270 */
[----:B-1----:R-:W-:-:S04]  /*0170*/  IADD3 R10, P2, PT, R10, 0x4000, RZ ;  /* 0x000040000a0a7810 */ /* 0x002fc80007f5e0ff */
[----:B------:R-:W-:-:S07]  /*0180*/  IADD3.X R11, PT, PT, RZ, R11, RZ, P2, !PT ;  /* 0x0000000bff0b7210 */ /* 0x000fce00017fe4ff */
[----:B------:R-:W-:Y:S05]  /*0190*/  @!P1 BRA `(.L_x_374) ;  /* 0xfffffffc00e89947 */ /* 0x000fea000383ffff */
.L_x_373:
[----:B------:R-:W-:Y:S05]  /*01a0*/  BSYNC.RECONVERGENT B0 ;  /* 0x0000000000007941 */ /* 0x000fea0003800200 */
.L_x_372:
[----:B------:R-:W-:-:S04]  /*01b0*/  IMAD.WIDE R2, R13, 0x4, R2 ;  /* 0x000000040d027825 */ /* 0x000fc800078e0202 */
[----:B0-----:R-:W-:Y:S01]  /*01c0*/  IMAD.WIDE R4, R13, 0x4, R4 ;  /* 0x000000040d047825 */ /* 0x001fe200078e0204 */
[----:B------:R-:W-:Y:S06]  /*01d0*/  @P0 BRA `(.L_x_375) ;  /* 0x0000000c003c0947 */ /* 0x000fec0003800000 */
[----:B------:R-:W-:-:S13]  /*01e0*/  ISETP.GE.AND P0, PT, R9, 0x1, PT ;  /* 0x000000010900780c */ /* 0x000fda0003f06270 */
[----:B------:R-:W-:Y:S05]  /*01f0*/  @!P0 EXIT ;  /* 0x000000000000894d */ /* 0x000fea0003800000 */
[C---:B------:R-:W-:Y:S01]  /*0200*/  ISETP.GE.U32.AND P1, PT, R9.reuse, 0x10, PT ;  /* 0x000000100900780c */ /* 0x040fe20003f26070 */
[----:B------:R-:W-:Y:S01]  /*0210*/  IMAD.MOV.U32 R7, RZ, RZ, RZ ;  /* 0x000000ffff077224 */ /* 0x000fe200078e00ff */
[----:B------:R-:W-:-:S04]  /*0220*/  LOP3.LUT R20, R9, 0xf, RZ, 0xc0, !PT ;  /* 0x0000000f09147812 */ /* 0x000fc800078ec0ff */
[----:B------:R-:W-:-:S07]  /*0230*/  ISETP.NE.AND P0, PT, R20, RZ, PT ;  /* 0x000000ff1400720c */ /* 0x000fce0003f05270 */
[----:B------:R-:W-:Y:S06]  /*0240*/  @!P1 BRA `(.L_x_376) ;  /* 0x00000004009c9947 */ /* 0x000fec0003800000 */
[----:B------:R-:W-:Y:S01]  /*0250*/  LOP3.LUT R7, R9, 0x7ffffff0, RZ, 0xc0, !PT ;  /* 0x7ffffff009077812 */ /* 0x000fe200078ec0ff */
[C---:B------:R-:W-:Y:S01]  /*0260*/  IMAD.WIDE.U32 R14, R0.reuse, 0x4, RZ ;  /* 0x00000004000e7825 */ /* 0x040fe200078e00ff */
[----:B------:R-:W-:Y:S01]  /*0270*/  IADD3 R6, PT, PT, R0, 0x480, RZ ;  /* 0x0000048000067810 */ /* 0x000fe20007ffe0ff */
[----:B------:R-:W0:Y:S02]  /*0280*/  LDCU.64 UR4, c[0x0][0x3b0] ;  /* 0x00007600ff0477ac */ /* 0x000e240008000a00 */
[----:B------:R-:W-:Y:S02]  /*0290*/  IMAD.MOV.U32 R9, RZ, RZ, R14 ;  /* 0x000000ffff097224 */ /* 0x000fe400078e000e */
[----:B------:R-:W-:-:S07]  /*02a0*/  IMAD.MOV R8, RZ, RZ, -R7 ;  /* 0x000000ffff087224 */ /* 0x000fce00078e0a07 */
.L_x_377:
[----:B---3--:R-:W-:-:S05]  /*02b0*/  IADD3 R12, P1, PT, R2, R9, RZ ;  /* 0x00000009020c7210 */ /* 0x008fca0007f3e0ff */
[----:B------:R-:W-:-:S05]  /*02c0*/  IMAD.X R13, R3, 0x1, R15, P1 ;  /* 0x00000001030d7824 */ /* 0x000fca00008e060f */
[----:B------:R-:W2:Y:S02]  /*02d0*/  LDG.E R14, desc[UR6][R12.64] ;  /* 0x000000060c0e7981 */ /* 0x000ea4000c1e1900 */
[----:B--2---:R-:W0:Y:S02]  /*02e0*/  F2F.F64.F32 R10, R14 ;  /* 0x0000000e000a7310 */ /* 0x004e240000201800 */
[----:B0-----:R-:W-:Y:S01]  /*02f0*/  DADD R16, R10, -UR4 ;  /* 0x800000040a107e29 */ /* 0x001fe20008000000 */
[----:B------:R-:W-:-:S04]  /*0300*/  IADD3 R10, P1, PT, R4, R9, RZ ;  /* 0x00000009040a7210 */ /* 0x000fc80007f3e0ff */
[----:B------:R-:W-:-:S05]  /*0310*/  IADD3.X R11, PT, PT, R5, R15, RZ, P1, !PT ;  /* 0x0000000f050b7210 */ /* 0x000fca0000ffe4ff */
        /* <DEDUP_REMOVED lines=31> */
[----:B0-----:R0:W-:Y:S04]  /*0510*/  STG.E desc[UR6][R10.64+0xc00], R21 ;  /* 0x000c00150a007986 */ /* 0x0011e8000c101906 */
[----:B------:R-:W1:Y:S02]  /*0520*/  LDG.E R28, desc[UR6][R12.64+0xe00] ;  /* 0x000e00060c1c7981 */ /* 0x000e64000c1e1900 */
[----:B-1----:R-:W1:Y:S02]  /*0530*/  F2F.F64.F32 R18, R28 ;  /* 0x0000001c00127310 */ /* 0x002e640000201800 */
[----:B-1----:R-:W-:-:S10]  /*0540*/  DADD R24, R18, -UR4 ;  /* 0x8000000412187e29 */ /* 0x002fd40008000000 */
[----:B------:R-:W1:Y:S02]  /*0550*/  F2F.F32.F64 R25, R24 ;  /* 0x0000001800197310 */ /* 0x000e640000301000 */
[----:B-1----:R1:W-:Y:S04]  /*0560*/  STG.E desc[UR6][R10.64+0xe00], R25 ;  /* 0x000e00190a007986 */ /* 0x0023e8000c101906 */
[----:B------:R-:W3:Y:S01]  /*0570*/  LDG.E R14, desc[UR6][R12.64+0x1000] ;  /* 0x001000060c0e7981 */ /* 0x000ee2000c1e1900 */
[----:B------:R-:W-:Y:S02]  /*0580*/  IMAD.MOV.U32 R26, RZ, RZ, 0x600 ;  /* 0x00000600ff1a7424 */ /* 0x000fe400078e00ff */
[----:B------:R-:W-:Y:S02]  /*0590*/  IMAD.MOV.U32 R27, RZ, RZ, 0x0 ;  /* 0x00000000ff1b7424 */ /* 0x000fe400078e00ff */
[----:B------:R-:W-:Y:S01]  /*05a0*/  IMAD.WIDE R16, R6, 0x4, R26 ;  /* 0x0000000406107825 */ /* 0x000fe200078e021a */
[----:B---3--:R-:W2:Y:S02]  /*05b0*/  F2F.F64.F32 R18, R14 ;  /* 0x0000000e00127310 */ /* 0x008ea40000201800 */
[----:B--2---:R-:W-:Y:S01]  /*05c0*/  DADD R22, R18, -UR4 ;  /* 0x8000000412167e29 */ /* 0x004fe20008000000 */
[----:B------:R-:W-:-:S04]  /*05d0*/  IADD3 R18, P1, PT, R2, R16, RZ ;  /* 0x0000001002127210 */ /* 0x000fc80007f3e0ff */
[----:B------:R-:W-:-:S05]  /*05e0*/  IADD3.X R19, PT, PT, R3, R17, RZ, P1, !PT ;  /* 0x0000001103137210 */ /* 0x000fca0000ffe4ff */
[----:B------:R-:W2:Y:S02]  /*05f0*/  F2F.F32.F64 R23, R22 ;  /* 0x0000001600177310 */ /* 0x000ea40000301000 */
[----:B--2---:R2:W-:Y:S04]  /*0600*/  STG.E desc[UR6][R10.64+0x1000], R23 ;  /* 0x001000170a007986 */ /* 0x0045e8000c101906 */
[----:B0-----:R-:W1:Y:S01]  /*0610*/  LDG.E R21, desc[UR6][R18.64+-0x600] ;  /* 0xfffa000612157981 */ /* 0x001e62000c1e1900 */
[----:B------:R-:W-:-:S05]  /*0620*/  IADD3 R12, P1, PT, R4, R16, RZ ;  /* 0x00000010040c7210 */ /* 0x000fca0007f3e0ff */
[----:B------:R-:W-:Y:S01]  /*0630*/  IMAD.X R13, R5, 0x1, R17, P1 ;  /* 0x00000001050d7824 */ /* 0x000fe200008e0611 */
[----:B-1----:R-:W0:Y:S02]  /*0640*/  F2F.F64.F32 R24, R21 ;  /* 0x0000001500187310 */ /* 0x002e240000201800 */
[----:B0-----:R-:W-:-:S10]  /*0650*/  DADD R24, R24, -UR4 ;  /* 0x8000000418187e29 */ /* 0x001fd40008000000 */
[----:B------:R-:W0:Y:S02]  /*0660*/  F2F.F32.F64 R25, R24 ;  /* 0x0000001800197310 */ /* 0x000e240000301000 */
[----:B0-----:R-:W-:Y:S04]  /*0670*/  STG.E desc[UR6][R12.64+-0x600], R25 ;  /* 0xfffa00190c007986 */ /* 0x001fe8000c101906 */
[----:B------:R-:W3:Y:S02]  /*0680*/  LDG.E R14, desc[UR6][R18.64+-0x400] ;  /* 0xfffc0006120e7981 */ /* 0x000ee4000c1e1900 */
[----:B---3--:R-:W0:Y:S02]  /*0690*/  F2F.F64.F32 R16, R14 ;  /* 0x0000000e00107310 */ /* 0x008e240000201800 */
[----:B0-----:R-:W-:-:S10]  /*06a0*/  DADD R16, R16, -UR4 ;  /* 0x8000000410107e29 */ /* 0x001fd40008000000 */
        /* <DEDUP_REMOVED lines=24> */
[----:B------:R-:W-:Y:S01]  /*0830*/  IADD3 R9, P2, PT, R9, 0x2000, RZ ;  /* 0x0000200009097810 */ /* 0x000fe20007f5e0ff */
[----:B------:R-:W-:-:S03]  /*0840*/  VIADD R6, R6, 0x800 ;  /* 0x0000080006067836 */ /* 0x000fc60000000000 */
[----:B------:R-:W-:Y:S02]  /*0850*/  ISETP.NE.AND P1, PT, R8, RZ, PT ;  /* 0x000000ff0800720c */ /* 0x000fe40003f25270 */
[----:B------:R-:W-:Y:S01]  /*0860*/  IADD3.X R15, PT, PT, RZ, R15, RZ, P2, !PT ;  /* 0x0000000fff0f7210 */ /* 0x000fe200017fe4ff */
[----:B--2---:R-:W0:Y:S02]  /*0870*/  F2F.F64.F32 R22, R24 ;  /* 0x0000001800167310 */ /* 0x004e240000201800 */
[----:B0-----:R-:W-:-:S10]  /*0880*/  DADD R22, R22, -UR4 ;  /* 0x8000000416167e29 */ /* 0x001fd40008000000 */
[----:B------:R-:W0:Y:S02]  /*0890*/  F2F.F32.F64 R23, R22 ;  /* 0x0000001600177310 */ /* 0x000e240000301000 */
[----:B0-----:R3:W-:Y:S01]  /*08a0*/  STG.E desc[UR6][R12.64+0x600], R23 ;  /* 0x000600170c007986 */ /* 0x0017e2000c101906 */
[----:B------:R-:W-:Y:S05]  /*08b0*/  @P1 BRA `(.L_x_377) ;  /* 0xfffffff8007c1947 */ /* 0x000fea000383ffff */
.L_x_376:
[----:B------:R-:W-:Y:S05]  /*08c0*/  @!P0 EXIT ;  /* 0x000000000000894d */ /* 0x000fea0003800000 */
[----:B------:R-:W0:Y:S01]  /*08d0*/  LDCU UR4, c[0x0][0x384] ;  /* 0x00007080ff0477ac */ /* 0x000e220008000800 */
[----:B------:R-:W-:Y:S01]  /*08e0*/  ISETP.GE.U32.AND P0, PT, R20, 0x8, PT ;  /* 0x000000081400780c */ /* 0x000fe20003f06070 */
[----:B0-----:R-:W-:-:S06]  /*08f0*/  ULOP3.LUT UR5, UR4, 0x7, URZ, 0xc0, !UPT ;  /* 0x0000000704057892 */ /* 0x001fcc000f8ec0ff */
[----:B------:R-:W-:-:S06]  /*0900*/  ISETP.NE.AND P1, PT, RZ, UR5, PT ;  /* 0x00000005ff007c0c */ /* 0x000fcc000bf25270 */
[----:B------:R-:W-:Y:S07]  /*0910*/  @!P0 BRA `(.L_x_378) ;  /* 0x0000000000b48947 */ /* 0x000fee0003800000 */
        /* <DEDUP_REMOVED lines=40> */
[----:B------:R-:W-:Y:S01]  /*0ba0*/  IADD3 R7, PT, PT, R7, 0x8, RZ ;  /* 0x0000000807077810 */ /* 0x000fe20007ffe0ff */
[----:B-1----:R-:W0:Y:S02]  /*0bb0*/  F2F.F64.F32 R14, R18 ;  /* 0x00000012000e7310 */ /* 0x002e240000201800 */
[----:B0-----:R-:W-:-:S10]  /*0bc0*/  DADD R14, R14, -UR8 ;  /* 0x800000080e0e7e29 */ /* 0x001fd40008000000 */
[----:B------:R-:W0:Y:S02]  /*0bd0*/  F2F.F32.F64 R15, R14 ;  /* 0x0000000e000f7310 */ /* 0x000e240000301000 */
[----:B0-----:R2:W-:Y:S02]  /*0be0*/  STG.E desc[UR6][R10.64+0xe00], R15 ;  /* 0x000e000f0a007986 */ /* 0x0015e4000c101906 */
.L_x_378:
[----:B------:R-:W-:Y:S05]  /*0bf0*/  @!P1 EXIT ;  /* 0x000000000000994d */ /* 0x000fea0003800000 */
[----:B------:R-:W-:Y:S02]  /*0c00*/  UISETP.GE.U32.AND UP0, UPT, UR5, 0x4, UPT ;  /* 0x000000040500788c */ /* 0x000fe4000bf06070 */
[----:B------:R-:W-:-:S06]  /*0c10*/  ULOP3.LUT UR4, UR4, 0x3, URZ, 0xc0, !UPT ;  /* 0x0000000304047892 */ /* 0x000fcc000f8ec0ff */
[----:B------:R-:W-:Y:S01]  /*0c20*/  ISETP.NE.AND P0, PT, RZ, UR4, PT ;  /* 0x00000004ff007c0c */ /* 0x000fe2000bf05270 */
[----:B------:R-:W-:-:S12]  /*0c30*/  BRA.U !UP0, `(.L_x_379) ;  /* 0x0000000108647547 */ /* 0x000fd8000b800000 */
        /* <DEDUP_REMOVED lines=25> */
.L_x_379:
[----:B------:R-:W-:Y:S05]  /*0dd0*/  @!P0 EXIT ;  /* 0x000000000000894d */ /* 0x000fea0003800000 */
[----:B-123--:R-:W-:Y:S01]  /*0de0*/  LEA R13, R7, R0, 0x7 ;  /* 0x00000000070d7211 */ /* 0x00efe200078e38ff */
[----:B------:R-:W0:Y:S01]  /*0df0*/  LDCU.64 UR8, c[0x0][0x3b0] ;  /* 0x00007600ff0877ac */ /* 0x000e220008000a00 */
[----:B------:R-:W-:-:S12]  /*0e00*/  UIADD3 UR4, UPT, UPT, -UR4, URZ, URZ ;  /* 0x000000ff04047290 */ /* 0x000fd8000fffe1ff */
.L_x_380:
[----:B------:R-:W-:-:S06]  /*0e10*/  IMAD.WIDE R8, R13, 0x4, R2 ;  /* 0x000000040d087825 */ /* 0x000fcc00078e0202 */
[----:B------:R-:W2:Y:S01]  /*0e20*/  LDG.E R8, desc[UR6][R8.64] ;  /* 0x0000000608087981 */ /* 0x000ea2000c1e1900 */
[----:B------:R-:W-:-:S04]  /*0e30*/  UIADD3 UR4, UPT, UPT, UR4, 0x1, URZ ;  /* 0x0000000104047890 */ /* 0x000fc8000fffe0ff */
[----:B------:R-:W-:Y:S01]  /*0e40*/  UISETP.NE.AND UP0, UPT, UR4, URZ, UPT ;  /* 0x000000ff0400728c */ /* 0x000fe2000bf05270 */
[----:B-12---:R-:W0:Y:S02]  /*0e50*/  F2F.F64.F32 R6, R8 ;  /* 0x0000000800067310 */ /* 0x006e240000201800 */
[----:B0-----:R-:W-:Y:S01]  /*0e60*/  DADD R10, R6, -UR8 ;  /* 0x80000008060a7e29 */ /* 0x001fe20008000000 */
[----:B------:R-:W-:-:S04]  /*0e70*/  IMAD.WIDE R6, R13, 0x4, R4 ;  /* 0x000000040d067825 */ /* 0x000fc800078e0204 */
[----:B------:R-:W-:-:S05]  /*0e80*/  VIADD R13, R13, 0x80 ;  /* 0x000000800d0d7836 */ /* 0x000fca0000000000 */
[----:B------:R-:W0:Y:S02]  /*0e90*/  F2F.F32.F64 R11, R10 ;  /* 0x0000000a000b7310 */ /* 0x000e240000301000 */
[----:B0-----:R1:W-:Y:S01]  /*0ea0*/  STG.E desc[UR6][R6.64], R11 ;  /* 0x0000000b06007986 */ /* 0x0013e2000c101906 */
[----:B------:R-:W-:Y:S05]  /*0eb0*/  BRA.U UP0, `(.L_x_380) ;  /* 0xfffffffd00d47547 */ /* 0x000fea000b83ffff */
[----:B------:R-:W-:Y:S05]  /*0ec0*/  EXIT ;  /* 0x000000000000794d */ /* 0x000fea0003800000 */
.L_x_375:
[----:B------:R-:W-:-:S13]  /*0ed0*/  ISETP.GE.AND P0, PT, R9, 0x1, PT ;  /* 0x000000010900780c */ /* 0x000fda0003f06270 */
[----:B------:R-:W-:Y:S05]  /*0ee0*/  @!P0 EXIT ;  /* 0x000000000000894d */ /* 0x000fea0003800000 */
[C---:B------:R-:W-:Y:S01]  /*0ef0*/  ISETP.GE.U32.AND P0, PT, R9.reuse, 0x8, PT ;  /* 0x000000080900780c */ /* 0x040fe20003f06070 */
[----:B------:R-:W-:Y:S01]  /*0f00*/  IMAD.MOV.U32 R7, RZ, RZ, RZ ;  /* 0x000000ffff077224 */ /* 0x000fe200078e00ff */
[----:B------:R-:W-:-:S11]  /*0f10*/  LOP3.LUT R20, R9, 0x7, RZ, 0xc0, !PT ;  /* 0x0000000709147812 */ /* 0x000fd600078ec0ff */
[----:B------:R-:W-:Y:S05]  /*0f20*/  @!P0 BRA `(.L_x_381) ;  /* 0x0000000400308947 */ /* 0x000fea0003800000 */
[----:B------:R-:W-:Y:S01]  /*0f30*/  LOP3.LUT R7, R9, 0x7ffffff8, RZ, 0xc0, !PT ;  /* 0x7ffffff809077812 */ /* 0x000fe200078ec0ff */
[----:B------:R-:W0:Y:S01]  /*0f40*/  LDCU.64 UR4, c[0x0][0x3b0] ;  /* 0x00007600ff0477ac */ /* 0x000e220008000a00 */
[----:B------:R-:W-:-:S07]  /*0f50*/  MOV R8, RZ ;  /* 0x000000ff00087202 */ /* 0x000fce0000000f00 */
.L_x_384:
[----:B------:R-:W-:-:S05]  /*0f60*/  IMAD R9, R8, 0x80, R0 ;  /* 0x0000008008097824 */ /* 0x000fca00078e0200 */
[----:B------:R-:W-:-:S13]  /*0f70*/  ISETP.GE.AND P0, PT, R9, R6, PT ;  /* 0x000000060900720c */ /* 0x000fda0003f06270 */
[C---:B-1----:R-:W-:Y:S01]  /*0f80*/  @!P0 IMAD.WIDE.U32 R12, R9.reuse, 0x4, R2 ;  /* 0x00000004090c8825 */ /* 0x042fe200078e0002 */
[----:B------:R-:W1:Y:S04]  /*0f90*/  @!P0 LDC.64 R14, c[0x0][0x3b0] ;  /* 0x0000ec00ff0e8b82 */ /* 0x000e680000000a00 */
        /* <DEDUP_REMOVED lines=13> */
[----:B------:R-:W-:-:S05]  /*1070*/  IADD3 R13, PT, PT, R9, 0x100, RZ ;  /* 0x00000100090d7810 */ /* 0x000fca0007ffe0ff */
        /* <DEDUP_REMOVED lines=9> */
[----:B------:R-:W-:-:S04]  /*1110*/  ISETP.GE.AND P1, PT, R17, R6, PT ;  /* 0x000000061100720c */ /* 0x000fc80003f26270 */
[----:B------:R-:W1:Y:S09]  /*1120*/  @!P0 F2F.F32.F64 R15, R14 ;  /* 0x0000000e000f8310 */ /* 0x000e720000301000 */
[----:B------:R-:W3:Y:S01]  /*1130*/  @!P1 LDC.64 R18, c[0x0][0x3b0] ;  /* 0x0000ec00ff129b82 */ /* 0x000ee20000000a00 */
[----:B-1----:R1:W-:Y:S04]  /*1140*/  @!P0 STG.E desc[UR6][R12.64+0x200], R15 ;  /* 0x0002000f0c008986 */ /* 0x0023e8000c101906 */
[----:B------:R-:W4:Y:S02]  /*1150*/  @!P1 LDG.E R22, desc[UR6][R10.64+0x400] ;  /* 0x000400060a169981 */ /* 0x000f24000c1e1900 */
[----:B----4-:R-:W3:Y:S02]  /*1160*/  @!P1 F2F.F64.F32 R16, R22 ;  /* 0x0000001600109310 */ /* 0x010ee40000201800 */
[----:B---3--:R-:W-:Y:S01]  /*1170*/  @!P1 DADD R16, R16, -R18 ;  /* 0x0000000010109229 */ /* 0x008fe20000000812 */
[----:B------:R-:W-:-:S05]  /*1180*/  VIADD R19, R9, 0x200 ;  /* 0x0000020009137836 */ /* 0x000fca0000000000 */
[----:B------:R-:W-:-:S04]  /*1190*/  ISETP.GE.AND P0, PT, R19, R6, PT ;  /* 0x000000061300720c */ /* 0x000fc80003f06270 */
[----:B------:R-:W3:Y:S09]  /*11a0*/  @!P1 F2F.F32.F64 R17, R16 ;  /* 0x0000001000119310 */ /* 0x000ef20000301000 */
[----:B------:R-:W4:Y:S01]  /*11b0*/  @!P0 LDC.64 R18, c[0x0][0x3b0] ;  /* 0x0000ec00ff128b82 */ /* 0x000f220000000a00 */
[----:B---3--:R3:W-:Y:S04]  /*11c0*/  @!P1 STG.E desc[UR6][R12.64+0x400], R17 ;  /* 0x000400110c009986 */ /* 0x0087e8000c101906 */
[----:B--2---:R-:W1:Y:S02]  /*11d0*/  @!P0 LDG.E R21, desc[UR6][R10.64+0x600] ;  /* 0x000600060a158981 */ /* 0x004e64000c1e1900 */
[----:B-1----:R-:W4:Y:S02]  /*11e0*/  @!P0 F2F.F64.F32 R14, R21 ;  /* 0x00000015000e8310 */ /* 0x002f240000201800 */
[----:B----4-:R-:W-:Y:S01]  /*11f0*/  @!P0 DADD R14, R14, -R18 ;  /* 0x000000000e0e8229 */ /* 0x010fe20000000812 */
[----:B------:R-:W-:-:S04]  /*1200*/  IADD3 R19, PT, PT, R9, 0x280, RZ ;  /* 0x0000028009137810 */ /* 0x000fc80007ffe0ff */
[----:B------:R-:W-:-:S05]  /*1210*/  ISETP.GE.AND P1, PT, R19, R6, PT ;  /* 0x000000061300720c */ /* 0x000fca0003f26270 */
[----:B------:R-:W1:Y:S08]  /*1220*/  @!P0 F2F.F32.F64 R15, R14 ;  /* 0x0000000e000f8310 */ /* 0x000e700000301000 */
[----:B------:R-:W2:Y:S01]  /*1230*/  @!P1 LDC.64 R18, c[0x0][0x3b0] ;  /* 0x0000ec00ff129b82 */ /* 0x000ea20000000a00 */
[----:B-1----:R1:W-:Y:S04]  /*1240*/  @!P0 STG.E desc[UR6][R12.64+0x600], R15 ;  /* 0x0006000f0c008986 */ /* 0x0023e8000c101906 */
[----:B------:R-:W3:Y:S02]  /*1250*/  @!P1 LDG.E R22, desc[UR6][R10.64+0x800] ;  /* 0x000800060a169981 */ /* 0x000ee4000c1e1900 */
[----:B---3--:R-:W2:Y:S02]  /*1260*/  @!P1 F2F.F64.F32 R16, R22 ;  /* 0x0000001600109310 */ /* 0x008ea40000201800 */
[----:B--2---:R-:W-:Y:S01]  /*1270*/  @!P1 DADD R16, R16, -R18 ;  /* 0x0000000010109229 */ /* 0x004fe20000000812 */
[----:B------:R-:W-:-:S05]  /*1280*/  VIADD R19, R9, 0x300 ;  /* 0x0000030009137836 */ /* 0x000fca0000000000 */
[----:B------:R-:W-:-:S04]  /*1290*/  ISETP.GE.AND P0, PT, R19, R6, PT ;  /* 0x000000061300720c */ /* 0x000fc80003f06270 */
[----:B------:R-:W2:Y:S09]  /*12a0*/  @!P1 F2F.F32.F64 R17, R16 ;  /* 0x0000001000119310 */ /* 0x000eb20000301000 */
[----:B------:R-:W3:Y:S01]  /*12b0*/  @!P0 LDC.64 R18, c[0x0][0x3b0] ;  /* 0x0000ec00ff128b82 */ /* 0x000ee20000000a00 */
[----:B--2---:R2:W-:Y:S04]  /*12c0*/  @!P1 STG.E desc[UR6][R12.64+0x800], R17 ;  /* 0x000800110c009986 */ /* 0x0045e8000c101906 */
[----:B------:R-:W1:Y:S01]  /*12d0*/  @!P0 LDG.E R21, desc[UR6][R10.64+0xa00] ;  /* 0x000a00060a158981 */ /* 0x000e62000c1e1900 */
[----:B------:R-:W-:Y:S01]  /*12e0*/  VIADD R9, R9, 0x380 ;  /* 0x0000038009097836 */ /* 0x000fe20000000000 */
[----:B------:R-:W-:Y:S01]  /*12f0*/  IADD3 R8, PT, PT, R8, 0x8, RZ ;  /* 0x0000000808087810 */ /* 0x000fe20007ffe0ff */
[----:B------:R-:W-:Y:S03]  /*1300*/  BSSY.RECONVERGENT B0, `(.L_x_382) ;  /* 0x000000d000007945 */ /* 0x000fe60003800200 */
[----:B------:R-:W-:Y:S01]  /*1310*/  ISETP.NE.AND P1, PT, R8, R7, PT ;  /* 0x000000070800720c */ /* 0x000fe20003f25270 */
[----:B-1----:R-:W3:Y:S02]  /*1320*/  @!P0 F2F.F64.F32 R14, R21 ;  /* 0x00000015000e8310 */ /* 0x002ee40000201800 */
        /* <DEDUP_REMOVED lines=10> */
.L_x_383:
[----:B0-----:R-:W-:Y:S05]  /*13d0*/  BSYNC.RECONVERGENT B0 ;  /* 0x0000000000007941 */ /* 0x001fea0003800200 */
.L_x_382:
[----:B------:R-:W-:Y:S05]  /*13e0*/  @P1 BRA `(.L_x_384) ;  /* 0xfffffff800dc1947 */ /* 0x000fea000383ffff */
.L_x_381:
[----:B------:R-:W-:-:S13]  /*13f0*/  ISETP.NE.AND P0, PT, R20, RZ, PT ;  /* 0x000000ff1400720c */ /* 0x000fda0003f05270 */
[----:B------:R-:W-:Y:S05]  /*1400*/  @!P0 EXIT ;  /* 0x000000000000894d */ /* 0x000fea0003800000 */
[----:B------:R-:W0:Y:S01]  /*1410*/  LDC R8, c[0x0][0x384] ;  /* 0x0000e100ff087b82 */ /* 0x000e220000000800 */
[----:B------:R-:W-:Y:S02]  /*1420*/  ISETP.GE.U32.AND P1, PT, R20, 0x4, PT ;  /* 0x000000041400780c */ /* 0x000fe40003f26070 */
[----:B0-----:R-:W-:-:S04]  /*1430*/  LOP3.LUT R10, R8, 0x3, RZ, 0xc0, !PT ;  /* 0x00000003080a7812 */ /* 0x001fc800078ec0ff */
[----:B------:R-:W-:-:S07]  /*1440*/  ISETP.NE.AND P0, PT, R10, RZ, PT ;  /* 0x000000ff0a00720c */ /* 0x000fce0003f05270 */
[----:B------:R-:W-:Y:S06]  /*1450*/  @!P1 BRA `(.L_x_385) ;  /* 0x0000000000a49947 */ /* 0x000fec0003800000 */
[----:B------:R-:W-:-:S05]  /*1460*/  IMAD R9, R7, 0x80, R0 ;  /* 0x0000008007097824 */ /* 0x000fca00078e0200 */
[----:B------:R-:W-:-:S13]  /*1470*/  ISETP.GE.AND P2, PT, R9, R6, PT ;  /* 0x000000060900720c */ /* 0x000fda0003f46270 */
[C---:B-1----:R-:W-:Y:S01]  /*1480*/  @!P2 IMAD.WIDE R12, R9.reuse, 0x4, R2 ;  /* 0x00000004090ca825 */ /* 0x042fe200078e0202 */
[----:B------:R-:W0:Y:S05]  /*1490*/  @!P2 LDC.64 R16, c[0x0][0x3b0] ;  /* 0x0000ec00ff10ab82 */ /* 0x000e2a0000000a00 */
[----:B------:R-:W2:Y:S01]  /*14a0*/  @!P2 LDG.E R12, desc[UR6][R12.64] ;  /* 0x000000060c0ca981 */ /* 0x000ea2000c1e1900 */
[----:B------:R-:W-:-:S05]  /*14b0*/  VIADD R11, R9, 0x80 ;  /* 0x00000080090b7836 */ /* 0x000fca0000000000 */
[----:B------:R-:W-:-:S13]  /*14c0*/  ISETP.GE.AND P1, PT, R11, R6, PT ;  /* 0x000000060b00720c */ /* 0x000fda0003f26270 */
[----:B------:R-:W-:Y:S01]  /*14d0*/  @!P1 IMAD.WIDE R18, R11, 0x4, R2 ;  /* 0x000000040b129825 */ /* 0x000fe200078e0202 */
[----:B------:R-:W1:Y:S01]  /*14e0*/  @!P1 LDC.64 R22, c[0x0][0x3b0] ;  /* 0x0000ec00ff169b82 */ /* 0x000e620000000a00 */
[----:B--2---:R-:W0:Y:S02]  /*14f0*/  @!P2 F2F.F64.F32 R14, R12 ;  /* 0x0000000c000ea310 */ /* 0x004e240000201800 */
[----:B0-----:R-:W-:Y:S01]  /*1500*/  @!P2 DADD R14, R14, -R16 ;  /* 0x000000000e0ea229 */ /* 0x001fe20000000810 */
[----:B------:R-:W-:-:S05]  /*1510*/  @!P2 IMAD.WIDE R16, R9, 0x4, R4 ;  /* 0x000000040910a825 */ /* 0x000fca00078e0204 */
[----:B------:R-:W0:Y:S02]  /*1520*/  @!P2 F2F.F32.F64 R25, R14 ;  /* 0x0000000e0019a310 */ /* 0x000e240000301000 */
[----:B0-----:R-:W-:Y:S04]  /*1530*/  @!P2 STG.E desc[UR6][R16.64], R25 ;  /* 0x000000191000a986 */ /* 0x001fe8000c101906 */
[----:B------:R0:W2:Y:S01]  /*1540*/  @!P1 LDG.E R24, desc[UR6][R18.64] ;  /* 0x0000000612189981 */ /* 0x0000a2000c1e1900 */
[----:B------:R-:W-:Y:S01]  /*1550*/  IADD3 R13, PT, PT, R9, 0x100, RZ ;  /* 0x00000100090d7810 */ /* 0x000fe20007ffe0ff */
[----:B------:R-:W-:-:S03]  /*1560*/  @!P1 IMAD.WIDE R14, R11, 0x4, R4 ;  /* 0x000000040b0e9825 */ /* 0x000fc600078e0204 */
[----:B------:R-:W-:-:S13]  /*1570*/  ISETP.GE.AND P2, PT, R13, R6, PT ;  /* 0x000000060d00720c */ /* 0x000fda0003f46270 */
[----:B0-----:R-:W0:Y:S01]  /*1580*/  @!P2 LDC.64 R18, c[0x0][0x3b0] ;  /* 0x0000ec00ff12ab82 */ /* 0x001e220000000a00 */
[----:B--2---:R-:W1:Y:S02]  /*1590*/  @!P1 F2F.F64.F32 R20, R24 ;  /* 0x0000001800149310 */ /* 0x004e640000201800 */
[----:B-1----:R-:W-:Y:S01]  /*15a0*/  @!P1 DADD R20, R20, -R22 ;  /* 0x0000000014149229 */ /* 0x002fe20000000816 */
[----:B------:R-:W-:-:S09]  /*15b0*/  @!P2 IMAD.WIDE R22, R13, 0x4, R2 ;  /* 0x000000040d16a825 */ /* 0x000fd200078e0202 */
[----:B------:R-:W1:Y:S02]  /*15c0*/  @!P1 F2F.F32.F64 R21, R20 ;  /* 0x0000001400159310 */ /* 0x000e640000301000 */
[----:B-1----:R1:W-:Y:S04]  /*15d0*/  @!P1 STG.E desc[UR6][R14.64], R21 ;  /* 0x000000150e009986 */ /* 0x0023e8000c101906 */
[----:B------:R-:W2:Y:S01]  /*15e0*/  @!P2 LDG.E R22, desc[UR6][R22.64] ;  /* 0x000000061616a981 */ /* 0x000ea2000c1e1900 */
[----:B------:R-:W-:Y:S02]  /*15f0*/  VIADD R9, R9, 0x180 ;  /* 0x0000018009097836 */ /* 0x000fe40000000000 */
[----:B------:R-:W-:-:S03]  /*1600*/  @!P2 IMAD.WIDE R12, R13, 0x4, R4 ;  /* 0x000000040d0ca825 */ /* 0x000fc600078e0204 */
[----:B------:R-:W-:-:S13]  /*1610*/  ISETP.GE.AND P1, PT, R9, R6, PT ;  /* 0x000000060900720c */ /* 0x000fda0003f26270 */
[----:B-1----:R-:W1:Y:S01]  /*1620*/  @!P1 LDC.64 R20, c[0x0][0x3b0] ;  /* 0x0000ec00ff149b82 */ /* 0x002e620000000a00 */
[----:B--2---:R-:W0:Y:S02]  /*1630*/  @!P2 F2F.F64.F32 R16, R22 ;  /* 0x000000160010a310 */ /* 0x004e240000201800 */
[----:B0-----:R-:W-:Y:S01]  /*1640*/  @!P2 DADD R16, R16, -R18 ;  /* 0x000000001010a229 */ /* 0x001fe20000000812 */
[----:B------:R-:W-:-:S09]  /*1650*/  @!P1 IMAD.WIDE R18, R9, 0x4, R2 ;  /* 0x0000000409129825 */ /* 0x000fd200078e0202 */
[----:B------:R-:W0:Y:S02]  /*1660*/  @!P2 F2F.F32.F64 R17, R16 ;  /* 0x000000100011a310 */ /* 0x000e240000301000 */
[----:B0-----:R0:W-:Y:S04]  /*1670*/  @!P2 STG.E desc[UR6][R12.64], R17 ;  /* 0x000000110c00a986 */ /* 0x0011e8000c101906 */
[----:B------:R-:W2:Y:S01]  /*1680*/  @!P1 LDG.E R18, desc[UR6][R18.64] ;  /* 0x0000000612129981 */ /* 0x000ea2000c1e1900 */
[----:B------:R-:W-:Y:S01]  /*1690*/  IADD3 R7, PT, PT, R7, 0x4, RZ ;  /* 0x0000000407077810 */ /* 0x000fe20007ffe0ff */
[----:B--2---:R-:W1:Y:S02]  /*16a0*/  @!P1 F2F.F64.F32 R14, R18 ;  /* 0x00000012000e9310 */ /* 0x004e640000201800 */
[----:B-1----:R-:W-:Y:S01]  /*16b0*/  @!P1 DADD R14, R14, -R20 ;  /* 0x000000000e0e9229 */ /* 0x002fe20000000814 */
[----:B------:R-:W-:-:S09]  /*16c0*/  @!P1 IMAD.WIDE R20, R9, 0x4, R4 ;  /* 0x0000000409149825 */ /* 0x000fd200078e0204 */
[----:B------:R-:W1:Y:S02]  /*16d0*/  @!P1 F2F.F32.F64 R15, R14 ;  /* 0x0000000e000f9310 */ /* 0x000e640000301000 */
[----:B-1----:R0:W-:Y:S02]  /*16e0*/  @!P1 STG.E desc[UR6][R20.64], R15 ;  /* 0x0000000f14009986 */ /* 0x0021e4000c101906 */
.L_x_385:
[----:B------:R-:W-:Y:S05]  /*16f0*/  @!P0 EXIT ;  /* 0x000000000000894d */ /* 0x000fea0003800000 */
[----:B------:R-:W-:Y:S02]  /*1700*/  ISETP.NE.AND P1, PT, R10, 0x1, PT ;  /* 0x000000010a00780c */ /* 0x000fe40003f25270 */
[----:B------:R-:W-:-:S04]  /*1710*/  LOP3.LUT R8, R8, 0x1, RZ, 0xc0, !PT ;  /* 0x0000000108087812 */ /* 0x000fc800078ec0ff */
[----:B------:R-:W-:-:S07]  /*1720*/  ISETP.NE.U32.AND P0, PT, R8, 0x1, PT ;  /* 0x000000010800780c */ /* 0x000fce0003f05070 */
[----:B------:R-:W-:Y:S06]  /*1730*/  @!P1 BRA `(.L_x_386) ;  /* 0x0000000000549947 */ /* 0x000fec0003800000 */
[----:B01----:R-:W-:-:S05]  /*1740*/  IMAD R15, R7, 0x80, R0 ;  /* 0x00000080070f7824 */ /* 0x003fca00078e0200 */
        /* <DEDUP_REMOVED lines=20> */
.L_x_386:
[----:B------:R-:W-:Y:S05]  /*1890*/  @P0 EXIT ;  /* 0x000000000000094d */ /* 0x000fea0003800000 */
[----:B--2---:R-:W-:-:S04]  /*18a0*/  LEA R9, R7, R0, 0x7 ;  /* 0x0000000007097211 */ /* 0x004fc800078e38ff */
[----:B------:R-:W-:-:S13]  /*18b0*/  ISETP.GE.AND P0, PT, R9, R6, PT ;  /* 0x000000060900720c */ /* 0x000fda0003f06270 */
[----:B------:R-:W-:Y:S05]  /*18c0*/  @P0 EXIT ;  /* 0x000000000000094d */ /* 0x000fea0003800000 */
[C---:B------:R-:W-:Y:S01]  /*18d0*/  IMAD.WIDE R2, R9.reuse, 0x4, R2 ;  /* 0x0000000409027825 */ /* 0x040fe200078e0202 */
[----:B------:R-:W2:Y:S05]  /*18e0*/  LDCU.64 UR4, c[0x0][0x3b0] ;  /* 0x00007600ff0477ac */ /* 0x000eaa0008000a00 */
[----:B------:R-:W3:Y:S01]  /*18f0*/  LDG.E R2, desc[UR6][R2.64] ;  /* 0x0000000602027981 */ /* 0x000ee2000c1e1900 */
[----:B------:R-:W-:Y:S01]  /*1900*/  IMAD.WIDE R4, R9, 0x4, R4 ;  /* 0x0000000409047825 */ /* 0x000fe200078e0204 */
[----:B---3--:R-:W2:Y:S02]  /*1910*/  F2F.F64.F32 R6, R2 ;  /* 0x0000000200067310 */ /* 0x008ea40000201800 */
[----:B--2---:R-:W-:-:S10]  /*1920*/  DADD R6, R6, -UR4 ;  /* 0x8000000406067e29 */ /* 0x004fd40008000000 */
[----:B------:R-:W2:Y:S02]  /*1930*/  F2F.F32.F64 R7, R6 ;  /* 0x0000000600077310 */ /* 0x000ea40000301000 */
[----:B--2---:R-:W-:Y:S01]  /*1940*/  STG.E desc[UR6][R4.64], R7 ;  /* 0x0000000704007986 */ /* 0x004fe2000c101906 */
[----:B------:R-:W-:Y:S05]  /*1950*/  EXIT ;  /* 0x000000000000794d */ /* 0x000fea0003800000 */
.L_x_387:
        /* <DEDUP_REMOVED lines=10> */
.L_x_444:


//--------------------- .text._ZN3cub18CUB_300001_SM_10006detail9transform16transform_kernelINS2_10policy_hubILb1EN4cuda3std3__45tupleIJN6thrust24THRUST_300001_SM_1000_NS17counting_iteratorIjNSA_11use_defaultESC_SC_EEEEEE10policy1000El7psrngenNSA_6detail15normal_iteratorINSA_10device_ptrIfEEEEJSD_EEEvT0_iT1_T2_DpNS2_10kernel_argIT3_EE --------------------------
	.section	.text._ZN3cub18CUB_300001_SM_10006detail9transform16transform_kernelINS2_10policy_hubILb1EN4cuda3std3__45tupleIJN6thrust24THRUST_300001_SM_1000_NS17counting_iteratorIjNSA_11use_defaultESC_SC_EEEEEE10policy1000El7psrngenNSA_6detail15normal_iteratorINSA_10device_ptrIfEEEEJSD_EEEvT0_iT1_T2_DpNS2_10kernel_argIT3_EE,"ax",@progbits
	.align	128
        .global         _ZN3cub18CUB_300001_SM_10006detail9transform16transform_kernelINS2_10policy_hubILb1EN4cuda3std3__45tupleIJN6thrust24THRUST_300001_SM_1000_NS17counting_iteratorIjNSA_11use_defaultESC_SC_EEEEEE10policy1000El7psrngenNSA_6detail15normal_iteratorINSA_10device_ptrIfEEEEJSD_EEEvT0_iT1_T2_DpNS2_10kernel_argIT3_EE
        .type           _ZN3cub18CUB_300001_SM_10006detail9transform16transform_kernelINS2_10policy_hubILb1EN4cuda3std3__45tupleIJN6thrust24THRUST_300001_SM_1000_NS17counting_iteratorIjNSA_11use_defaultESC_SC_EEEEEE10policy1000El7psrngenNSA_6detail15normal_iteratorINSA_10device_ptrIfEEEEJSD_EEEvT0_iT1_T2_DpNS2_10kernel_argIT3_EE,@function
        .size           _ZN3cub18CUB_300001_SM_10006detail9transform16transform_kernelINS2_10policy_hubILb1EN4cuda3std3__45tupleIJN6thrust24THRUST_300001_SM_1000_NS17counting_iteratorIjNSA_11use_defaultESC_SC_EEEEEE10policy1000El7psrngenNSA_6detail15normal_iteratorINSA_10device_ptrIfEEEEJSD_EEEvT0_iT1_T2_DpNS2_10kernel_argIT3_EE,(.L_x_445 - _ZN3cub18CUB_300001_SM_10006detail9transform16transform_kernelINS2_10policy_hubILb1EN4cuda3std3__45tupleIJN6thrust24THRUST_300001_SM_1000_NS17counting_iteratorIjNSA_11use_defaultESC_SC_EEEEEE10policy1000El7psrngenNSA_6detail15normal_iteratorINSA_10device_ptrIfEEEEJSD_EEEvT0_iT1_T2_DpNS2_10kernel_argIT3_EE)
        .other          _ZN3cub18CUB_300001_SM_10006detail9transform16transform_kernelINS2_10policy_hubILb1EN4cuda3std3__45tupleIJN6thrust24THRUST_300001_SM_1000_NS17counting_iteratorIjNSA_11use_defaultESC_SC_EEEEEE10policy1000El7psrngenNSA_6detail15normal_iteratorINSA_10device_ptrIfEEEEJSD_EEEvT0_iT1_T2_DpNS2_10kernel_argIT3_EE,@"STO_CUDA_ENTRY STV_DEFAULT"
_ZN3cub18CUB_300001_SM_10006detail9transform16transform_kernelINS2_10policy_hubILb1EN4cuda3std3__45tupleIJN6thrust24THRUST_300001_SM_1000_NS17counting_iteratorIjNSA_11use_defaultESC_SC_EEEEEE10policy1000El7psrngenNSA_6detail15normal_iteratorINSA_10device_ptrIfEEEEJSD_EEEvT0_iT1_T2_DpNS2_10kernel_argIT3_EE:
.text._ZN3cub18CUB_300001_SM_10006detail9transform16transform_kernelINS2_10policy_hubILb1EN4cuda3std3__45tupleIJN6thrust24THRUST_300001_SM_1000_NS17counting_iteratorIjNSA_11use_defaultESC_SC_EEEEEE10policy1000El7psrngenNSA_6detail15normal_iteratorINSA_10device_ptrIfEEEEJSD_EEEvT0_iT1_T2_DpNS2_10kernel_argIT3_EE:
[----:B------:R-:W-:Y:S08]  /*0000*/  LDC R1, c[0x0][0x37c] ;  /* 0x0000df00ff017b82 */ /* 0x000ff00000000800 */
[----:B------:R-:W0:Y:S01]  /*0010*/  LDC R4, c[0x0][0x388] ;  /* 0x0000e200ff047b82 */ /* 0x000e220000000800 */
[----:B------:R-:W1:Y:S07]  /*0020*/  LDCU.64 UR6, c[0x0][0x380] ;  /* 0x00007000ff0677ac */ /* 0x000e6e0008000a00 */
[----:B------:R-:W2:Y:S08]  /*0030*/  S2UR UR4, SR_CTAID.X ;  /* 0x00000000000479c3 */ /* 0x000eb00000002500 */
[----:B------:R-:W3:Y:S01]  /*0040*/  LDC.64 R10, c[0x0][0x398] ;  /* 0x0000e600ff0a7b82 */ /* 0x000ee20000000a00 */
[----:B0-----:R-:W-:-:S05]  /*0050*/  IMAD.SHL.U32 R3, R4, 0x80, RZ ;  /* 0x0000008004037824 */ /* 0x001fca00078e00ff */
[----:B------:R-:W-:Y:S01]  /*0060*/  SHF.R.S32.HI R0, RZ, 0x1f, R3 ;  /* 0x0000001fff007819 */ /* 0x000fe20000011403 */
[----:B--2---:R-:W-:-:S04]  /*0070*/  IMAD.WIDE.U32 R22, R3, UR4, RZ ;  /* 0x0000000403167c25 */ /* 0x004fc8000f8e00ff */
[----:B------:R-:W-:Y:S01]  /*0080*/  IMAD R5, R0, UR4, RZ ;  /* 0x0000000400057c24 */ /* 0x000fe2000f8e02ff */
[C---:B-1----:R-:W-:Y:S01]  /*0090*/  IADD3 R24, P0, PT, -R22.reuse, UR6, RZ ;  /* 0x0000000616187c10 */ /* 0x042fe2000ff1e1ff */
[----:B------:R-:W0:Y:S02]  /*00a0*/  LDCU UR6, c[0x0][0x3a0] ;  /* 0x00007400ff0677ac */ /* 0x000e240008000800 */
[----:B------:R-:W-:Y:S01]  /*00b0*/  IMAD.IADD R2, R23, 0x1, R5 ;  /* 0x0000000117027824 */ /* 0x000fe200078e0205 */
[----:B---3--:R-:W-:Y:S01]  /*00c0*/  LEA R10, P1, R22, R10, 0x2 ;  /* 0x0000000a160a7211 */ /* 0x008fe200078210ff */
[----:B------:R-:W1:Y:S03]  /*00d0*/  LDCU.64 UR4, c[0x0][0x358] ;  /* 0x00006b00ff0477ac */ /* 0x000e660008000a00 */
[----:B------:R-:W-:Y:S02]  /*00e0*/  IADD3.X R5, PT, PT, ~R2, UR7, RZ, P0, !PT ;  /* 0x0000000702057c10 */ /* 0x000fe400087fe5ff */
[----:B------:R-:W-:-:S02]  /*00f0*/  ISETP.LT.U32.AND P0, PT, R24, R3, PT ;  /* 0x000000031800720c */ /* 0x000fc40003f01070 */
[----:B------:R-:W-:Y:S02]  /*0100*/  LEA.HI.X R11, R22, R11, R2, 0x2, P1 ;  /* 0x0000000b160b7211 */ /* 0x000fe400008f1402 */
[----:B------:R-:W-:-:S04]  /*0110*/  ISETP.LT.AND.EX P0, PT, R5, R0, PT, P0 ;  /* 0x000000000500720c */ /* 0x000fc80003f01300 */
[----:B------:R-:W-:Y:S02]  /*0120*/  SEL R24, R24, R3, P0 ;  /* 0x0000000318187207 */ /* 0x000fe40000000000 */
[----:B0-----:R-:W-:Y:S02]  /*0130*/  IADD3 R22, PT, PT, R22, UR6, RZ ;  /* 0x0000000616167c10 */ /* 0x001fe4000fffe0ff */
[----:B------:R-:W-:-:S13]  /*0140*/  ISETP.NE.AND P0, PT, R3, R24, PT ;  /* 0x000000180300720c */ /* 0x000fda0003f05270 */
[----:B-1----:R-:W-:Y:S05]  /*0150*/  @!P0 BRA `(.L_x_388) ;  /* 0x0000000400908947 */ /* 0x002fea0003800000 */
[----:B------:R-:W-:-:S13]  /*0160*/  ISETP.GE.AND P0, PT, R4, 0x1, PT ;  /* 0x000000010400780c */ /* 0x000fda0003f06270 */
[----:B------:R-:W-:Y:S05]  /*0170*/  @!P0 EXIT ;  /* 0x000000000000894d */ /* 0x000fea0003800000 */
[----:B------:R-:W0:Y:S01]  /*0180*/  LDC R8, c[0x0][0x38c] ;  /* 0x0000e300ff087b82 */ /* 0x000e220000000800 */
[----:B------:R-:W1:Y:S01]  /*0190*/  S2R R20, SR_TID.X ;  /* 0x0000000000147919 */ /* 0x000e620000002100 */
[----:B------:R-:W0:Y:S01]  /*01a0*/  LDCU UR6, c[0x0][0x390] ;  /* 0x00007200ff0677ac */ /* 0x000e220008000800 */
[----:B------:R-:W-:Y:S02]  /*01b0*/  IMAD.MOV.U32 R9, RZ, RZ, RZ ;  /* 0x000000ffff097224 */ /* 0x000fe400078e00ff */
[----:B01----:R-:W-:-:S07]  /*01c0*/  FADD R8, -R8, UR6 ;  /* 0x0000000608087e21 */ /* 0x003fce0008000100 */
.L_x_397:
[----:B0-----:R-:W0:Y:S01]  /*01d0*/  LDCU UR6, c[0x0][0x388] ;  /* 0x00007100ff0677ac */ /* 0x001e220008000800 */
[C---:B------:R-:W-:Y:S01]  /*01e0*/  IMAD R7, R9.reuse, 0x80, R20 ;  /* 0x0000008009077824 */ /* 0x040fe200078e0214 */
[----:B------:R-:W-:Y:S01]  /*01f0*/  IADD3 R9, PT, PT, R9, 0x1, RZ ;  /* 0x0000000109097810 */ /* 0x000fe20007ffe0ff */
[----:B------:R-:W-:Y:S03]  /*0200*/  BSSY.RECONVERGENT B0, `(.L_x_389) ;  /* 0x0000057000007945 */ /* 0x000fe60003800200 */
[----:B------:R-:W-:Y:S02]  /*0210*/  ISETP.GE.AND P0, PT, R7, R24, PT ;  /* 0x000000180700720c */ /* 0x000fe40003f06270 */
[----:B0-----:R-:W-:-:S11]  /*0220*/  ISETP.NE.AND P2, PT, R9, UR6, PT ;  /* 0x0000000609007c0c */ /* 0x001fd6000bf45270 */
[----:B------:R-:W-:Y:S05]  /*0230*/  @P0 BRA `(.L_x_390) ;  /* 0x00000004004c0947 */ /* 0x000fea0003800000 */
[----:B------:R-:W-:Y:S01]  /*0240*/  IMAD.IADD R6, R22, 0x1, R7 ;  /* 0x0000000116067824 */ /* 0x000fe200078e0207 */
[----:B------:R-:W-:Y:S01]  /*0250*/  BSSY.RECONVERGENT B1, `(.L_x_391) ;  /* 0x0000042000017945 */ /* 0x000fe20003800200 */
[----:B------:R-:W-:-:S03]  /*0260*/  IMAD.MOV.U32 R2, RZ, RZ, 0x1 ;  /* 0x00000001ff027424 */ /* 0x000fc600078e00ff */
[----:B------:R-:W-:-:S13]  /*0270*/  ISETP.NE.AND P0, PT, R6, RZ, PT ;  /* 0x000000ff0600720c */ /* 0x000fda0003f05270 */
[----:B------:R-:W-:Y:S05]  /*0280*/  @!P0 BRA `(.L_x_392) ;  /* 0x0000000000f88947 */ /* 0x000fea0003800000 */
[----:B------:R-:W-:Y:S01]  /*0290*/  HFMA2 R5, -RZ, RZ, 0, 0 ;  /* 0x00000000ff057431 */ /* 0x000fe200000001ff */
[----:B------:R-:W-:Y:S01]  /*02a0*/  BSSY.RECONVERGENT B2, `(.L_x_393) ;  /* 0x0000037000027945 */ /* 0x000fe20003800200 */
[----:B------:R-:W-:Y:S01]  /*02b0*/  IMAD.MOV.U32 R4, RZ, RZ, 0xbc8f ;  /* 0x0000bc8fff047424 */ /* 0x000fe200078e00ff */
[----:B------:R-:W-:Y:S01]  /*02c0*/  MOV R2, 0x1 ;  /* 0x0000000100027802 */ /* 0x000fe20000000f00 */
[----:B------:R-:W-:Y:S02]  /*02d0*/  IMAD.MOV.U32 R3, RZ, RZ, RZ ;  /* 0x000000ffff037224 */ /* 0x000fe400078e00ff */
[----:B------:R-:W-:-:S07]  /*02e0*/  IMAD.MOV.U32 R0, RZ, RZ, RZ ;  /* 0x000000ffff007224 */ /* 0x000fce00078e00ff */
.L_x_396:
[-C--:B------:R-:W-:Y:S01]  /*02f0*/  IMAD R12, R3, R4.reuse, RZ ;  /* 0x00000004030c7224 */ /* 0x080fe200078e02ff */
[----:B------:R-:W-:Y:S01]  /*0300*/  BSSY.RECONVERGENT B3, `(.L_x_394) ;  /* 0x000002a000037945 */ /* 0x000fe20003800200 */
[----:B------:R-:W-:-:S04]  /*0310*/  IMAD.WIDE.U32 R18, R4, R4, RZ ;  /* 0x0000000404127225 */ /* 0x000fc800078e00ff */
[----:B------:R-:W-:Y:S02]  /*0320*/  IMAD R13, R4, R3, R12 ;  /* 0x00000003040d7224 */ /* 0x000fe400078e020c */
[----:B------:R-:W-:Y:S01]  /*0330*/  IMAD.WIDE.U32 R14, R18, 0x3, RZ ;  /* 0x00000003120e7825 */ /* 0x000fe200078e00ff */
[----:B------:R-:W-:-:S03]  /*0340*/  LOP3.LUT R14, R6, 0x1, RZ, 0xc0, !PT ;  /* 0x00000001060e7812 */ /* 0x000fc600078ec0ff */
[----:B------:R-:W-:Y:S01]  /*0350*/  IMAD.IADD R19, R19, 0x1, R13 ;  /* 0x0000000113137824 */ /* 0x000fe200078e020d */
[----:B------:R-:W-:-:S03]  /*0360*/  ISETP.NE.U32.AND P1, PT, R14, 0x1, PT ;  /* 0x000000010e00780c */ /* 0x000fc60003f25070 */
[----:B------:R-:W-:Y:S01]  /*0370*/  IMAD.WIDE.U32 R12, R19, 0x3, RZ ;  /* 0x00000003130c7825 */ /* 0x000fe200078e00ff */
[----:B------:R-:W-:-:S03]  /*0380*/  ISETP.NE.U32.AND.EX P1, PT, RZ, RZ, PT, P1 ;  /* 0x000000ffff00720c */ /* 0x000fc60003f25110 */
[----:B------:R-:W-:-:S04]  /*0390*/  IMAD.WIDE.U32 R12, P0, R18, -0x7fffffff, R12 ;  /* 0x80000001120c7825 */ /* 0x000fc8000780000c */
[----:B------:R-:W-:Y:S01]  /*03a0*/  IMAD.MOV.U32 R16, RZ, RZ, R13 ;  /* 0x000000ffff107224 */ /* 0x000fe200078e000d */
[----:B------:R-:W-:Y:S02]  /*03b0*/  IADD3.X R17, PT, PT, RZ, RZ, RZ, P0, !PT ;  /* 0x000000ffff117210 */ /* 0x000fe400007fe4ff */
[----:B------:R-:W-:-:S05]  /*03c0*/  IADD3 RZ, P0, PT, R15, R12, RZ ;  /* 0x0000000c0fff7210 */ /* 0x000fca0007f1e0ff */
[----:B------:R-:W-:Y:S01]  /*03d0*/  IMAD.WIDE.U32.X R16, R19, -0x7fffffff, R16, P0 ;  /* 0x8000000113107825 */ /* 0x000fe200000e0410 */
[----:B------:R-:W-:-:S04]  /*03e0*/  ISETP.GT.U32.AND P0, PT, R6, 0x1, PT ;  /* 0x000000010600780c */ /* 0x000fc80003f04070 */
[--C-:B------:R-:W-:Y:S02]  /*03f0*/  SHF.R.U64 R13, R16, 0x1e, R17.reuse ;  /* 0x0000001e100d7819 */ /* 0x100fe40000001211 */
[----:B------:R-:W-:-:S03]  /*0400*/  SHF.R.U32.HI R12, RZ, 0x1e, R17 ;  /* 0x0000001eff0c7819 */ /* 0x000fc60000011611 */
[----:B------:R-:W-:-:S04]  /*0410*/  IMAD.WIDE.U32 R18, R13, -0x7fffffff, R18 ;  /* 0x800000010d127825 */ /* 0x000fc800078e0012 */
[----:B------:R-:W-:Y:S01]  /*0420*/  IMAD R12, R12, -0x7fffffff, RZ ;  /* 0x800000010c0c7824 */ /* 0x000fe200078e02ff */
[----:B------:R-:W-:Y:S06]  /*0430*/  @P1 BRA `(.L_x_395) ;  /* 0x0000000000581947 */ /* 0x000fec0003800000 */
[-C--:B------:R-:W-:Y:S02]  /*0440*/  IMAD R0, R0, R4.reuse, RZ ;  /* 0x0000000400007224 */ /* 0x080fe400078e02ff */
[----:B------:R-:W-:-:S04]  /*0450*/  IMAD.WIDE.U32 R14, R2, R4, RZ ;  /* 0x00000004020e7225 */ /* 0x000fc800078e00ff */
[----:B------:R-:W-:Y:S02]  /*0460*/  IMAD R3, R3, R2, R0 ;  /* 0x0000000203037224 */ /* 0x000fe400078e0200 */
[----:B------:R-:W-:-:S04]  /*0470*/  IMAD.WIDE.U32 R26, R14, 0x5, RZ ;  /* 0x000000050e1a7825 */ /* 0x000fc800078e00ff */
[----:B------:R-:W-:-:S04]  /*0480*/  IMAD.IADD R15, R15, 0x1, R3 ;  /* 0x000000010f0f7824 */ /* 0x000fc800078e0203 */
[----:B------:R-:W-:-:S04]  /*0490*/  IMAD.WIDE.U32 R2, R15, 0x5, RZ ;  /* 0x000000050f027825 */ /* 0x000fc800078e00ff */
[----:B------:R-:W-:-:S04]  /*04a0*/  IMAD.WIDE.U32 R2, P1, R14, 0x2, R2 ;  /* 0x000000020e027825 */ /* 0x000fc80007820002 */
[----:B------:R-:W-:Y:S01]  /*04b0*/  IMAD.MOV.U32 R16, RZ, RZ, R3 ;  /* 0x000000ffff107224 */ /* 0x000fe200078e0003 */
[----:B------:R-:W-:Y:S02]  /*04c0*/  IADD3.X R17, PT, PT, RZ, RZ, RZ, P1, !PT ;  /* 0x000000ffff117210 */ /* 0x000fe40000ffe4ff */
[----:B------:R-:W-:-:S05]  /*04d0*/  IADD3 RZ, P1, PT, R27, R2, RZ ;  /* 0x000000021bff7210 */ /* 0x000fca0007f3e0ff */
[----:B------:R-:W-:-:S03]  /*04e0*/  IMAD.WIDE.U32.X R16, R15, 0x2, R16, P1 ;  /* 0x000000020f107825 */ /* 0x000fc600008e0410 */
[----:B------:R-:W-:-:S05]  /*04f0*/  IADD3 R3, P1, PT, R14, -R16, RZ ;  /* 0x800000100e037210 */ /* 0x000fca0007f3e0ff */
[----:B------:R-:W-:-:S05]  /*0500*/  IMAD.X R0, R15, 0x1, ~R17, P1 ;  /* 0x000000010f007824 */ /* 0x000fca00008e0e11 */
[--C-:B------:R-:W-:Y:S02]  /*0510*/  SHF.R.U64 R3, R3, 0x1, R0.reuse ;  /* 0x0000000103037819 */ /* 0x100fe40000001200 */
[----:B------:R-:W-:Y:S02]  /*0520*/  SHF.R.U32.HI R21, RZ, 0x1, R0 ;  /* 0x00000001ff157819 */ /* 0x000fe40000011600 */
[----:B------:R-:W-:-:S04]  /*0530*/  IADD3 R0, P1, PT, R3, R16, RZ ;  /* 0x0000001003007210 */ /* 0x000fc80007f3e0ff */
[----:B------:R-:W-:-:S04]  /*0540*/  IADD3.X R3, PT, PT, R21, R17, RZ, P1, !PT ;  /* 0x0000001115037210 */ /* 0x000fc80000ffe4ff */
[--C-:B------:R-:W-:Y:S02]  /*0550*/  SHF.R.U64 R17, R0, 0x1e, R3.reuse ;  /* 0x0000001e00117819 */ /* 0x100fe40000001203 */
[----:B------:R-:W-:-:S03]  /*0560*/  SHF.R.U32.HI R0, RZ, 0x1e, R3 ;  /* 0x0000001eff007819 */ /* 0x000fc60000011603 */
[----:B------:R-:W-:-:S04]  /*0570*/  IMAD.WIDE.U32 R2, R17, -0x7fffffff, R14 ;  /* 0x8000000111027825 */ /* 0x000fc800078e000e */
[----:B------:R-:W-:-:S05]  /*0580*/  IMAD R0, R0, -0x7fffffff, RZ ;  /* 0x8000000100007824 */ /* 0x000fca00078e02ff */
[----:B------:R-:W-:-:S07]  /*0590*/  IADD3 R0, PT, PT, R3, -R17, R0 ;  /* 0x8000001103007210 */ /* 0x000fce0007ffe000 */
.L_x_395:
[----:B------:R-:W-:Y:S05]  /*05a0*/  BSYNC.RECONVERGENT B3 ;  /* 0x0000000000037941 */ /* 0x000fea0003800200 */
.L_x_394:
[----:B------:R-:W-:Y:S01]  /*05b0*/  ISETP.GT.U32.AND.EX P0, PT, R5, RZ, PT, P0 ;  /* 0x000000ff0500720c */ /* 0x000fe20003f04100 */
[----:B------:R-:W-:Y:S01]  /*05c0*/  IMAD.MOV.U32 R4, RZ, RZ, R18 ;  /* 0x000000ffff047224 */ /* 0x000fe200078e0012 */
[--C-:B------:R-:W-:Y:S02]  /*05d0*/  SHF.R.U64 R6, R6, 0x1, R5.reuse ;  /* 0x0000000106067819 */ /* 0x100fe40000001205 */
[----:B------:R-:W-:Y:S02]  /*05e0*/  SHF.R.U32.HI R5, RZ, 0x1, R5 ;  /* 0x00000001ff057819 */ /* 0x000fe40000011605 */
[----:B------:R-:W-:-:S07]  /*05f0*/  IADD3 R3, PT, PT, R19, -R13, R12 ;  /* 0x8000000d13037210 */ /* 0x000fce0007ffe00c */
[----:B------:R-:W-:Y:S05]  /*0600*/  @P0 BRA `(.L_x_396) ;  /* 0xfffffffc00380947 */ /* 0x000fea000383ffff */
[----:B------:R-:W-:Y:S05]  /*0610*/  BSYNC.RECONVERGENT B2 ;  /* 0x0000000000027941 */ /* 0x000fea0003800200 */
.L_x_393:
[----:B------:R-:W-:-:S04]  /*0620*/  IMAD.HI.U32 R3, R2, 0x3, RZ ;  /* 0x0000000302037827 */ /* 0x000fc800078e00ff */
[----:B------:R-:W-:-:S05]  /*0630*/  IMAD.IADD R0, R2, 0x1, -R3 ;  /* 0x0000000102007824 */ /* 0x000fca00078e0a03 */
[----:B------:R-:W-:-:S04]  /*0640*/  LEA.HI R0, R0, R3, RZ, 0x1f ;  /* 0x0000000300007211 */ /* 0x000fc800078ff8ff */
[----:B------:R-:W-:-:S05]  /*0650*/  SHF.R.U32.HI R3, RZ, 0x1e, R0 ;  /* 0x0000001eff037819 */ /* 0x000fca0000011600 */
[----:B------:R-:W-:-:S07]  /*0660*/  IMAD R2, R3, -0x7fffffff, R2 ;  /* 0x8000000103027824 */ /* 0x000fce00078e0202 */
.L_x_392:
[----:B------:R-:W-:Y:S05]  /*0670*/  BSYNC.RECONVERGENT B1 ;  /* 0x0000000000017941 */ /* 0x000fea0003800200 */
.L_x_391:
[----:B------:R-:W-:Y:S01]  /*0680*/  IMAD.HI.U32 R0, R2, -0x4370ec6f, RZ ;  /* 0xbc8f139102007827 */ /* 0x000fe200078e00ff */
[----:B------:R-:W0:Y:S04]  /*0690*/  LDCU UR6, c[0x0][0x38c] ;  /* 0x00007180ff0677ac */ /* 0x000e280008000800 */
[----:B------:R-:W-:-:S05]  /*06a0*/  SHF.R.U32.HI R3, RZ, 0xf, R0 ;  /* 0x0000000fff037819 */ /* 0x000fca0000011600 */
[C---:B------:R-:W-:Y:S02]  /*06b0*/  IMAD R2, R3.reuse, -0xadc8, R2 ;  /* 0xffff523803027824 */ /* 0x040fe400078e0202 */
[----:B------:R-:W-:Y:S02]  /*06c0*/  IMAD R3, R3, 0xd47, RZ ;  /* 0x00000d4703037824 */ /* 0x000fe400078e02ff */
[----:B------:R-:W-:-:S03]  /*06d0*/  IMAD R2, R2, 0xbc8f, RZ ;  /* 0x0000bc8f02027824 */ /* 0x000fc600078e02ff */
[----:B------:R-:W-:Y:S02]  /*06e0*/  LOP3.LUT R5, R3, 0x7fffffff, RZ, 0x3c, !PT ;  /* 0x7fffffff03057812 */ /* 0x000fe400078e3cff */
[----:B------:R-:W-:-:S13]  /*06f0*/  ISETP.GE.U32.AND P0, PT, R2, R3, PT ;  /* 0x000000030200720c */ /* 0x000fda0003f06070 */
[----:B------:R-:W-:-:S04]  /*0700*/  @P0 IADD3 R5, PT, PT, -R3, RZ, RZ ;  /* 0x000000ff03050210 */ /* 0x000fc80007ffe1ff */
[----:B------:R-:W-:Y:S01]  /*0710*/  IADD3 R5, PT, PT, R2, -0x1, R5 ;  /* 0xffffffff02057810 */ /* 0x000fe20007ffe005 */
[----:B------:R-:W-:-:S03]  /*0720*/  IMAD.WIDE R2, R7, 0x4, R10 ;  /* 0x0000000407027825 */ /* 0x000fc600078e020a */
[----:B------:R-:W-:-:S05]  /*0730*/  I2FP.F32.U32 R5, R5 ;  /* 0x0000000500057245 */ /* 0x000fca0000201000 */
[----:B------:R-:W-:-:S04]  /*0740*/  FMUL R5, R5, 4.6566128730773925781e-10 ;  /* 0x3000000005057820 */ /* 0x000fc80000400000 */
[----:B0-----:R-:W-:-:S05]  /*0750*/  FFMA R5, R8, R5, UR6 ;  /* 0x0000000608057e23 */ /* 0x001fca0008000005 */
[----:B------:R0:W-:Y:S02]  /*0760*/  STG.E desc[UR4][R2.64], R5 ;  /* 0x0000000502007986 */ /* 0x0001e4000c101904 */
.L_x_390:
[----:B------:R-:W-:Y:S05]  /*0770*/  BSYNC.RECONVERGENT B0 ;  /* 0x0000000000007941 */ /* 0x000fea0003800200 */
.L_x_389:
[----:B------:R-:W-:Y:S05]  /*0780*/  @P2 BRA `(.L_x_397) ;  /* 0xfffffff800902947 */ /* 0x000fea000383ffff */
[----:B------:R-:W-:Y:S05]  /*0790*/  EXIT ;  /* 0x000000000000794d */ /* 0x000fea0003800000 */
.L_x_388:
[----:B------:R-:W-:-:S13]  /*07a0*/  ISETP.GE.AND P0, PT, R4, 0x1, PT ;  /* 0x000000010400780c */ /* 0x000fda0003f06270 */
[----:B------:R-:W-:Y:S05]  /*07b0*/  @!P0 EXIT ;  /* 0x000000000000894d */ /* 0x000fea0003800000 */
[----:B------:R-:W0:Y:S01]  /*07c0*/  LDC R12, c[0x0][0x38c] ;  /* 0x0000e300ff0c7b82 */ /* 0x000e220000000800 */
[----:B------:R-:W1:Y:S01]  /*07d0*/  S2R R0, SR_TID.X ;  /* 0x0000000000007919 */ /* 0x000e620000002100 */
[----:B------:R-:W0:Y:S01]  /*07e0*/  LDCU UR6, c[0x0][0x390] ;  /* 0x00007200ff0677ac */ /* 0x000e220008000800 */
[----:B------:R-:W-:Y:S02]  /*07f0*/  IMAD.MOV.U32 R13, RZ, RZ, RZ ;  /* 0x000000ffff0d7224 */ /* 0x000fe400078e00ff */
[----:B01----:R-:W-:-:S07]  /*0800*/  FADD R12, -R12, UR6 ;  /* 0x000000060c0c7e21 */ /* 0x003fce0008000100 */
.L_x_404:
[----:B------:R-:W-:Y:S01]  /*0810*/  IMAD R15, R13, 0x80, R0 ;  /* 0x000000800d0f7824 */ /* 0x000fe200078e0200 */
[----:B------:R-:W-:Y:S01]  /*0820*/  BSSY.RECONVERGENT B0, `(.L_x_398) ;  /* 0x0000042000007945 */ /* 0x000fe20003800200 */
[----:B------:R-:W-:-:S03]  /*0830*/  IMAD.MOV.U32 R18, RZ, RZ, 0x1 ;  /* 0x00000001ff127424 */ /* 0x000fc600078e00ff */
[----:B------:R-:W-:-:S04]  /*0840*/  IADD3 R14, PT, PT, R22, R15, RZ ;  /* 0x0000000f160e7210 */ /* 0x000fc80007ffe0ff */
[----:B------:R-:W-:-:S13]  /*0850*/  ISETP.NE.AND P0, PT, R14, RZ, PT ;  /* 0x000000ff0e00720c */ /* 0x000fda0003f05270 */
[----:B0-----:R-:W-:Y:S05]  /*0860*/  @!P0 BRA `(.L_x_399) ;  /* 0x0000000000f48947 */ /* 0x001fea0003800000 */
[----:B------:R-:W-:Y:S01]  /*0870*/  HFMA2 R21, -RZ, RZ, 0, -1.1396484375 ;  /* 0x0000bc8fff157431 */ /* 0x000fe200000001ff */
[----:B------:R-:W-:Y:S01]  /*0880*/  BSSY.RECONVERGENT B1, `(.L_x_400) ;  /* 0x0000036000017945 */ /* 0x000fe20003800200 */
[----:B------:R-:W-:Y:S01]  /*0890*/  CS2R R16, SRZ ;  /* 0x0000000000107805 */ /* 0x000fe2000001ff00 */
[----:B------:R-:W-:Y:S01]  /*08a0*/  IMAD.MOV.U32 R18, RZ, RZ, 0x1 ;  /* 0x00000001ff127424 */ /* 0x000fe200078e00ff */
[----:B------:R-:W-:-:S07]  /*08b0*/  MOV R19, RZ ;  /* 0x000000ff00137202 */ /* 0x000fce0000000f00 */
.L_x_403:
        /* <DEDUP_REMOVED lines=23> */
[----:B------:R-:W-:-:S05]  /*0a30*/  IMAD R19, R16, R18, R19 ;  /* 0x0000001210137224 */ /* 0x000fca00078e0213 */
[----:B------:R-:W-:Y:S01]  /*0a40*/  IADD3 R5, PT, PT, R5, R19, RZ ;  /* 0x0000001305057210 */ /* 0x000fe20007ffe0ff */
[----:B------:R-:W-:-:S04]  /*0a50*/  IMAD.WIDE.U32 R18, R4, 0x5, RZ ;  /* 0x0000000504127825 */ /* 0x000fc800078e00ff */
[----:B------:R-:W-:-:S04]  /*0a60*/  IMAD.WIDE.U32 R8, R5, 0x5, RZ ;  /* 0x0000000505087825 */ /* 0x000fc800078e00ff */
[----:B------:R-:W-:-:S04]  /*0a70*/  IMAD.WIDE.U32 R8, P1, R4, 0x2, R8 ;  /* 0x0000000204087825 */ /* 0x000fc80007820008 */
[----:B------:R-:W-:Y:S01]  /*0a80*/  IMAD.X R21, RZ, RZ, RZ, P1 ;  /* 0x000000ffff157224 */ /* 0x000fe200008e06ff */
[----:B------:R-:W-:Y:S02]  /*0a90*/  IADD3 RZ, P1, PT, R19, R8, RZ ;  /* 0x0000000813ff7210 */ /* 0x000fe40007f3e0ff */
[----:B------:R-:W-:-:S05]  /*0aa0*/  MOV R20, R9 ;  /* 0x0000000900147202 */ /* 0x000fca0000000f00 */
        /* <DEDUP_REMOVED lines=12> */
.L_x_402:
[----:B------:R-:W-:Y:S05]  /*0b70*/  BSYNC.RECONVERGENT B2 ;  /* 0x0000000000027941 */ /* 0x000fea0003800200 */
.L_x_401:
[----:B------:R-:W-:Y:S01]  /*0b80*/  ISETP.GT.U32.AND.EX P0, PT, R17, RZ, PT, P0 ;  /* 0x000000ff1100720c */ /* 0x000fe20003f04100 */
[----:B------:R-:W-:Y:S01]  /*0b90*/  IMAD.MOV.U32 R21, RZ, RZ, R2 ;  /* 0x000000ffff157224 */ /* 0x000fe200078e0002 */
[--C-:B------:R-:W-:Y:S02]  /*0ba0*/  SHF.R.U64 R14, R14, 0x1, R17.reuse ;  /* 0x000000010e0e7819 */ /* 0x100fe40000001211 */
[----:B------:R-:W-:Y:S02]  /*0bb0*/  SHF.R.U32.HI R17, RZ, 0x1, R17 ;  /* 0x00000001ff117819 */ /* 0x000fe40000011611 */
[----:B------:R-:W-:-:S07]  /*0bc0*/  IADD3 R16, PT, PT, R3, -R7, R6 ;  /* 0x8000000703107210 */ /* 0x000fce0007ffe006 */
[----:B------:R-:W-:Y:S05]  /*0bd0*/  @P0 BRA `(.L_x_403) ;  /* 0xfffffffc00380947 */ /* 0x000fea000383ffff */
[----:B------:R-:W-:Y:S05]  /*0be0*/  BSYNC.RECONVERGENT B1 ;  /* 0x0000000000017941 */ /* 0x000fea0003800200 */
.L_x_400:
[----:B------:R-:W-:-:S05]  /*0bf0*/  IMAD.HI.U32 R3, R18, 0x3, RZ ;  /* 0x0000000312037827 */ /* 0x000fca00078e00ff */
[----:B------:R-:W-:-:S04]  /*0c00*/  IADD3 R2, PT, PT, -R3, R18, RZ ;  /* 0x0000001203027210 */ /* 0x000fc80007ffe1ff */
[----:B------:R-:W-:-:S04]  /*0c10*/  LEA.HI R2, R2, R3, RZ, 0x1f ;  /* 0x0000000302027211 */ /* 0x000fc800078ff8ff */
[----:B------:R-:W-:-:S05]  /*0c20*/  SHF.R.U32.HI R3, RZ, 0x1e, R2 ;  /* 0x0000001eff037819 */ /* 0x000fca0000011602 */
[----:B------:R-:W-:-:S07]  /*0c30*/  IMAD R18, R3, -0x7fffffff, R18 ;  /* 0x8000000103127824 */ /* 0x000fce00078e0212 */
.L_x_399:
[----:B------:R-:W-:Y:S05]  /*0c40*/  BSYNC.RECONVERGENT B0 ;  /* 0x0000000000007941 */ /* 0x000fea0003800200 */
.L_x_398:
[----:B------:R-:W-:Y:S01]  /*0c50*/  IMAD.HI.U32 R2, R18, -0x4370ec6f, RZ ;  /* 0xbc8f139112027827 */ /* 0x000fe200078e00ff */
[----:B------:R-:W0:Y:S01]  /*0c60*/  LDCU.64 UR6, c[0x0][0x388] ;  /* 0x00007100ff0677ac */ /* 0x000e220008000a00 */
[----:B------:R-:W-:-:S03]  /*0c70*/  IADD3 R13, PT, PT, R13, 0x1, RZ ;  /* 0x000000010d0d7810 */ /* 0x000fc60007ffe0ff */
[----:B------:R-:W-:-:S05]  /*0c80*/  SHF.R.U32.HI R3, RZ, 0xf, R2 ;  /* 0x0000000fff037819 */ /* 0x000fca0000011602 */
[C---:B------:R-:W-:Y:S02]  /*0c90*/  IMAD R18, R3.reuse, -0xadc8, R18 ;  /* 0xffff523803127824 */ /* 0x040fe400078e0212 */
[----:B------:R-:W-:Y:S02]  /*0ca0*/  IMAD R3, R3, 0xd47, RZ ;  /* 0x00000d4703037824 */ /* 0x000fe400078e02ff */
[----:B------:R-:W-:-:S03]  /*0cb0*/  IMAD R18, R18, 0xbc8f, RZ ;  /* 0x0000bc8f12127824 */ /* 0x000fc600078e02ff */
[----:B------:R-:W-:Y:S02]  /*0cc0*/  LOP3.LUT R5, R3, 0x7fffffff, RZ, 0x3c, !PT ;  /* 0x7fffffff03057812 */ /* 0x000fe400078e3cff */
[----:B------:R-:W-:-:S13]  /*0cd0*/  ISETP.GE.U32.AND P0, PT, R18, R3, PT ;  /* 0x000000031200720c */ /* 0x000fda0003f06070 */
[----:B------:R-:W-:Y:S01]  /*0ce0*/  @P0 IMAD.MOV R5, RZ, RZ, -R3 ;  /* 0x000000ffff050224 */ /* 0x000fe200078e0a03 */
[----:B0-----:R-:W-:Y:S01]  /*0cf0*/  ISETP.NE.AND P0, PT, R13, UR6, PT ;  /* 0x000000060d007c0c */ /* 0x001fe2000bf05270 */
[----:B------:R-:W-:-:S03]  /*0d00*/  IMAD.WIDE R2, R15, 0x4, R10 ;  /* 0x000000040f027825 */ /* 0x000fc600078e020a */
[----:B------:R-:W-:-:S04]  /*0d10*/  IADD3 R5, PT, PT, R18, -0x1, R5 ;  /* 0xffffffff12057810 */ /* 0x000fc80007ffe005 */
[----:B------:R-:W-:-:S05]  /*0d20*/  I2FP.F32.U32 R5, R5 ;  /* 0x0000000500057245 */ /* 0x000fca0000201000 */
[----:B------:R-:W-:-:S04]  /*0d30*/  FMUL R5, R5, 4.6566128730773925781e-10 ;  /* 0x3000000005057820 */ /* 0x000fc80000400000 */
[----:B------:R-:W-:-:S05]  /*0d40*/  FFMA R5, R12, R5, UR7 ;  /* 0x000000070c057e23 */ /* 0x000fca0008000005 */
[----:B------:R0:W-:Y:S01]  /*0d50*/  STG.E desc[UR4][R2.64], R5 ;  /* 0x0000000502007986 */ /* 0x0001e2000c101904 */
[----:B------:R-:W-:Y:S05]  /*0d60*/  @!P0 EXIT ;  /* 0x000000000000894d */ /* 0x000fea0003800000 */
[----:B------:R-:W-:Y:S05]  /*0d70*/  BRA `(.L_x_404) ;  /* 0xfffffff800a47947 */ /* 0x000fea000383ffff */
.L_x_405:
        /* <DEDUP_REMOVED lines=16> */
.L_x_445:


//--------------------- .text._ZN3cub18CUB_300001_SM_10006detail9transform16transform_kernelINS2_10policy_hubILb1EN4cuda3std3__45tupleIJN6thrust24THRUST_300001_SM_1000_NS17counting_iteratorIjNSA_11use_defaultESC_SC_EEEEEE10policy1000Ei7psrngenNSA_6detail15normal_iteratorINSA_10device_ptrIfEEEEJSD_EEEvT0_iT1_T2_DpNS2_10kernel_argIT3_EE --------------------------
	.section	.text._ZN3cub18CUB_300001_SM_10006detail9transform16transform_kernelINS2_10policy_hubILb1EN4cuda3std3__45tupleIJN6thrust24THRUST_300001_SM_1000_NS17counting_iteratorIjNSA_11use_defaultESC_SC_EEEEEE10policy1000Ei7psrngenNSA_6detail15normal_iteratorINSA_10device_ptrIfEEEEJSD_EEEvT0_iT1_T2_DpNS2_10kernel_argIT3_EE,"ax",@progbits
	.align	128
        .global         _ZN3cub18CUB_300001_SM_10006detail9transform16transform_kernelINS2_10policy_hubILb1EN4cuda3std3__45tupleIJN6thrust24THRUST_300001_SM_1000_NS17counting_iteratorIjNSA_11use_defaultESC_SC_EEEEEE10policy1000Ei7psrngenNSA_6detail15normal_iteratorINSA_10device_ptrIfEEEEJSD_EEEvT0_iT1_T2_DpNS2_10kernel_argIT3_EE
        .type           _ZN3cub18CUB_300001_SM_10006detail9transform16transform_kernelINS2_10policy_hubILb1EN4cuda3std3__45tupleIJN6thrust24THRUST_300001_SM_1000_NS17counting_iteratorIjNSA_11use_defaultESC_SC_EEEEEE10policy1000Ei7psrngenNSA_6detail15normal_iteratorINSA_10device_ptrIfEEEEJSD_EEEvT0_iT1_T2_DpNS2_10kernel_argIT3_EE,@function
        .size           _ZN3cub18CUB_300001_SM_10006detail9transform16transform_kernelINS2_10policy_hubILb1EN4cuda3std3__45tupleIJN6thrust24THRUST_300001_SM_1000_NS17counting_iteratorIjNSA_11use_defaultESC_SC_EEEEEE10policy1000Ei7psrngenNSA_6detail15normal_iteratorINSA_10device_ptrIfEEEEJSD_EEEvT0_iT1_T2_DpNS2_10kernel_argIT3_EE,(.L_x_446 - _ZN3cub18CUB_300001_SM_10006detail9transform16transform_kernelINS2_10policy_hubILb1EN4cuda3std3__45tupleIJN6thrust24THRUST_300001_SM_1000_NS17counting_iteratorIjNSA_11use_defaultESC_SC_EEEEEE10policy1000Ei7psrngenNSA_6detail15normal_iteratorINSA_10device_ptrIfEEEEJSD_EEEvT0_iT1_T2_DpNS2_10kernel_argIT3_EE)
        .other          _ZN3cub18CUB_300001_SM_10006detail9transform16transform_kernelINS2_10policy_hubILb1EN4cuda3std3__45tupleIJN6thrust24THRUST_300001_SM_1000_NS17counting_iteratorIjNSA_11use_defaultESC_SC_EEEEEE10policy1000Ei7psrngenNSA_6detail15normal_iteratorINSA_10device_ptrIfEEEEJSD_EEEvT0_iT1_T2_DpNS2_10kernel_argIT3_EE,@"STO_CUDA_ENTRY STV_DEFAULT"
_ZN3cub18CUB_300001_SM_10006detail9transform16transform_kernelINS2_10policy_hubILb1EN4cuda3std3__45tupleIJN6thrust24THRUST_300001_SM_1000_NS17counting_iteratorIjNSA_11use_defaultESC_SC_EEEEEE10policy1000Ei7psrngenNSA_6detail15normal_iteratorINSA_10device_ptrIfEEEEJSD_EEEvT0_iT1_T2_DpNS2_10kernel_argIT3_EE:
.text._ZN3cub18CUB_300001_SM_10006detail9transform16transform_kernelINS2_10policy_hubILb1EN4cuda3std3__45tupleIJN6thrust24THRUST_300001_SM_1000_NS17counting_iteratorIjNSA_11use_defaultESC_SC_EEEEEE10policy1000Ei7psrngenNSA_6detail15normal_iteratorINSA_10device_ptrIfEEEEJSD_EEEvT0_iT1_T2_DpNS2_10kernel_argIT3_EE:
[----:B------:R-:W-:Y:S08]  /*0000*/  LDC R1, c[0x0][0x37c] ;  /* 0x0000df00ff017b82 */ /* 0x000ff00000000800 */
[----:B------:R-:W0:Y:S01]  /*0010*/  LDC.64 R6, c[0x0][0x380] ;  /* 0x0000e000ff067b82 */ /* 0x000e220000000a00 */
[----:B------:R-:W1:Y:S07]  /*0020*/  LDCU UR6, c[0x0][0x398] ;  /* 0x00007300ff0677ac */ /* 0x000e6e0008000800 */
[----:B------:R-:W2:Y:S08]  /*0030*/  S2UR UR4, SR_CTAID.X ;  /* 0x00000000000479c3 */ /* 0x000eb00000002500 */
[----:B------:R-:W3:Y:S01]  /*0040*/  LDC.64 R10, c[0x0][0x390] ;  /* 0x0000e400ff0a7b82 */ /* 0x000ee20000000a00 */
[----:B0-----:R-:W-:-:S04]  /*0050*/  IMAD.SHL.U32 R24, R7, 0x80, RZ ;  /* 0x0000008007187824 */ /* 0x001fc800078e00ff */
[----:B--2---:R-:W-:Y:S01]  /*0060*/  IMAD R3, R24, UR4, RZ ;  /* 0x0000000418037c24 */ /* 0x004fe2000f8e02ff */
[----:B------:R-:W0:Y:S03]  /*0070*/  LDCU.64 UR4, c[0x0][0x358] ;  /* 0x00006b00ff0477ac */ /* 0x000e260008000a00 */
[----:B------:R-:W-:Y:S01]  /*0080*/  IMAD.IADD R5, R6, 0x1, -R3 ;  /* 0x0000000106057824 */ /* 0x000fe200078e0a03 */
[C---:B-1----:R-:W-:Y:S01]  /*0090*/  IADD3 R22, PT, PT, R3.reuse, UR6, RZ ;  /* 0x0000000603167c10 */ /* 0x042fe2000fffe0ff */
[----:B---3--:R-:W-:-:S03]  /*00a0*/  IMAD.WIDE R10, R3, 0x4, R10 ;  /* 0x00000004030a7825 */ /* 0x008fc600078e020a */
[CC--:B------:R-:W-:Y:S02]  /*00b0*/  ISETP.GT.AND P0, PT, R24.reuse, R5.reuse, PT ;  /* 0x000000051800720c */ /* 0x0c0fe40003f04270 */
[----:B------:R-:W-:-:S11]  /*00c0*/  VIMNMX R24, PT, PT, R24, R5, PT ;  /* 0x0000000518187248 */ /* 0x000fd60003fe0100 */
[----:B0-----:R-:W-:Y:S05]  /*00d0*/  @P0 BRA `(.L_x_406) ;  /* 0x0000000400780947 */ /* 0x001fea0003800000 */
[----:B------:R-:W-:-:S13]  /*00e0*/  ISETP.GE.AND P0, PT, R7, 0x1, PT ;  /* 0x000000010700780c */ /* 0x000fda0003f06270 */
[----:B------:R-:W-:Y:S05]  /*00f0*/  @!P0 EXIT ;  /* 0x000000000000894d */ /* 0x000fea0003800000 */
[----:B------:R-:W0:Y:S01]  /*0100*/  LDC.64 R2, c[0x0][0x388] ;  /* 0x0000e200ff027b82 */ /* 0x000e220000000a00 */
[----:B------:R-:W1:Y:S01]  /*0110*/  S2R R0, SR_TID.X ;  /* 0x0000000000007919 */ /* 0x000e620000002100 */
[----:B------:R-:W-:Y:S02]  /*0120*/  IMAD.MOV.U32 R13, RZ, RZ, RZ ;  /* 0x000000ffff0d7224 */ /* 0x000fe400078e00ff */
[----:B01----:R-:W-:-:S07]  /*0130*/  FADD R12, R3, -R2 ;  /* 0x80000002030c7221 */ /* 0x003fce0000000000 */
.L_x_413:
[----:B------:R-:W-:Y:S01]  /*0140*/  LEA R15, R13, R0, 0x7 ;  /* 0x000000000d0f7211 */ /* 0x000fe200078e38ff */
[----:B------:R-:W-:Y:S01]  /*0150*/  BSSY.RECONVERGENT B0, `(.L_x_407) ;  /* 0x0000042000007945 */ /* 0x000fe20003800200 */
[----:B------:R-:W-:-:S03]  /*0160*/  HFMA2 R18, -RZ, RZ, 0, 5.9604644775390625e-08 ;  /* 0x00000001ff127431 */ /* 0x000fc600000001ff */
[----:B------:R-:W-:-:S05]  /*0170*/  IMAD.IADD R14, R22, 0x1, R15 ;  /* 0x00000001160e7824 */ /* 0x000fca00078e020f */
[----:B------:R-:W-:-:S13]  /*0180*/  ISETP.NE.AND P0, PT, R14, RZ, PT ;  /* 0x000000ff0e00720c */ /* 0x000fda0003f05270 */
[----:B0-----:R-:W-:Y:S05]  /*0190*/  @!P0 BRA `(.L_x_408) ;  /* 0x0000000000f48947 */ /* 0x001fea0003800000 */
[----:B------:R-:W-:Y:S01]  /*01a0*/  BSSY.RECONVERGENT B1, `(.L_x_409) ;  /* 0x0000037000017945 */ /* 0x000fe20003800200 */
[----:B------:R-:W-:Y:S01]  /*01b0*/  CS2R R16, SRZ ;  /* 0x0000000000107805 */ /* 0x000fe2000001ff00 */
[----:B------:R-:W-:Y:S01]  /*01c0*/  IMAD.MOV.U32 R21, RZ, RZ, 0xbc8f ;  /* 0x0000bc8fff157424 */ /* 0x000fe200078e00ff */
[----:B------:R-:W-:Y:S01]  /*01d0*/  MOV R18, 0x1 ;  /* 0x0000000100127802 */ /* 0x000fe20000000f00 */
[----:B------:R-:W-:-:S07]  /*01e0*/  IMAD.MOV.U32 R19, RZ, RZ, RZ ;  /* 0x000000ffff137224 */ /* 0x000fce00078e00ff */
.L_x_412:
[-C--:B------:R-:W-:Y:S01]  /*01f0*/  IMAD R4, R16, R21.reuse, RZ ;  /* 0x0000001510047224 */ /* 0x080fe200078e02ff */
[----:B------:R-:W-:Y:S01]  /*0200*/  BSSY.RECONVERGENT B2, `(.L_x_410) ;  /* 0x000002a000027945 */ /* 0x000fe20003800200 */
[----:B------:R-:W-:-:S04]  /*0210*/  IMAD.WIDE.U32 R2, R21, R21, RZ ;  /* 0x0000001515027225 */ /* 0x000fc800078e00ff */
[----:B------:R-:W-:Y:S02]  /*0220*/  IMAD R5, R21, R16, R4 ;  /* 0x0000001015057224 */ /* 0x000fe400078e0204 */
[----:B------:R-:W-:Y:S01]  /*0230*/  IMAD.WIDE.U32 R6, R2, 0x3, RZ ;  /* 0x0000000302067825 */ /* 0x000fe200078e00ff */
[----:B------:R-:W-:Y:S02]  /*0240*/  LOP3.LUT R6, R14, 0x1, RZ, 0xc0, !PT ;  /* 0x000000010e067812 */ /* 0x000fe400078ec0ff */
[----:B------:R-:W-:Y:S02]  /*0250*/  IADD3 R3, PT, PT, R3, R5, RZ ;  /* 0x0000000503037210 */ /* 0x000fe40007ffe0ff */
[----:B------:R-:W-:-:S03]  /*0260*/  ISETP.NE.U32.AND P1, PT, R6, 0x1, PT ;  /* 0x000000010600780c */ /* 0x000fc60003f25070 */
[----:B------:R-:W-:Y:S01]  /*0270*/  IMAD.WIDE.U32 R4, R3, 0x3, RZ ;  /* 0x0000000303047825 */ /* 0x000fe200078e00ff */
[----:B------:R-:W-:-:S03]  /*0280*/  ISETP.NE.U32.AND.EX P1, PT, RZ, RZ, PT, P1 ;  /* 0x000000ffff00720c */ /* 0x000fc60003f25110 */
[----:B------:R-:W-:-:S04]  /*0290*/  IMAD.WIDE.U32 R4, P0, R2, -0x7fffffff, R4 ;  /* 0x8000000102047825 */ /* 0x000fc80007800004 */
[----:B------:R-:W-:Y:S01]  /*02a0*/  IMAD.X R9, RZ, RZ, RZ, P0 ;  /* 0x000000ffff097224 */ /* 0x000fe200000e06ff */
[----:B------:R-:W-:Y:S02]  /*02b0*/  IADD3 RZ, P0, PT, R7, R4, RZ ;  /* 0x0000000407ff7210 */ /* 0x000fe40007f1e0ff */
[----:B------:R-:W-:-:S05]  /*02c0*/  MOV R8, R5 ;  /* 0x0000000500087202 */ /* 0x000fca0000000f00 */
        /* <DEDUP_REMOVED lines=9> */
[----:B------:R-:W-:-:S04]  /*0360*/  IMAD R19, R16, R18, R19 ;  /* 0x0000001210137224 */ /* 0x000fc800078e0213 */
[----:B------:R-:W-:Y:S02]  /*0370*/  IMAD.IADD R5, R5, 0x1, R19 ;  /* 0x0000000105057824 */ /* 0x000fe400078e0213 */
[----:B------:R-:W-:-:S04]  /*0380*/  IMAD.WIDE.U32 R18, R4, 0x5, RZ ;  /* 0x0000000504127825 */ /* 0x000fc800078e00ff */
[----:B------:R-:W-:-:S04]  /*0390*/  IMAD.WIDE.U32 R8, R5, 0x5, RZ ;  /* 0x0000000505087825 */ /* 0x000fc800078e00ff */
[----:B------:R-:W-:-:S04]  /*03a0*/  IMAD.WIDE.U32 R8, P1, R4, 0x2, R8 ;  /* 0x0000000204087825 */ /* 0x000fc80007820008 */
[----:B------:R-:W-:Y:S01]  /*03b0*/  IMAD.MOV.U32 R20, RZ, RZ, R9 ;  /* 0x000000ffff147224 */ /* 0x000fe200078e0009 */
[----:B------:R-:W-:Y:S02]  /*03c0*/  IADD3.X R21, PT, PT, RZ, RZ, RZ, P1, !PT ;  /* 0x000000ffff157210 */ /* 0x000fe40000ffe4ff */
[----:B------:R-:W-:-:S05]  /*03d0*/  IADD3 RZ, P1, PT, R19, R8, RZ ;  /* 0x0000000813ff7210 */ /* 0x000fca0007f3e0ff */
[----:B------:R-:W-:-:S03]  /*03e0*/  IMAD.WIDE.U32.X R20, R5, 0x2, R20, P1 ;  /* 0x0000000205147825 */ /* 0x000fc600008e0414 */
[----:B------:R-:W-:-:S04]  /*03f0*/  IADD3 R9, P1, PT, R4, -R20, RZ ;  /* 0x8000001404097210 */ /* 0x000fc80007f3e0ff */
[----:B------:R-:W-:-:S04]  /*0400*/  IADD3.X R8, PT, PT, R5, ~R21, RZ, P1, !PT ;  /* 0x8000001505087210 */ /* 0x000fc80000ffe4ff */
[--C-:B------:R-:W-:Y:S02]  /*0410*/  SHF.R.U64 R9, R9, 0x1, R8.reuse ;  /* 0x0000000109097819 */ /* 0x100fe40000001208 */
[----:B------:R-:W-:Y:S02]  /*0420*/  SHF.R.U32.HI R19, RZ, 0x1, R8 ;  /* 0x00000001ff137819 */ /* 0x000fe40000011608 */
[----:B------:R-:W-:-:S05]  /*0430*/  IADD3 R9, P1, PT, R9, R20, RZ ;  /* 0x0000001409097210 */ /* 0x000fca0007f3e0ff */
[----:B------:R-:W-:-:S05]  /*0440*/  IMAD.X R8, R19, 0x1, R21, P1 ;  /* 0x0000000113087824 */ /* 0x000fca00008e0615 */
[--C-:B------:R-:W-:Y:S02]  /*0450*/  SHF.R.U64 R9, R9, 0x1e, R8.reuse ;  /* 0x0000001e09097819 */ /* 0x100fe40000001208 */
[----:B------:R-:W-:-:S03]  /*0460*/  SHF.R.U32.HI R8, RZ, 0x1e, R8 ;  /* 0x0000001eff087819 */ /* 0x000fc60000011608 */
[----:B------:R-:W-:-:S04]  /*0470*/  IMAD.WIDE.U32 R18, R9, -0x7fffffff, R4 ;  /* 0x8000000109127825 */ /* 0x000fc800078e0004 */
[----:B------:R-:W-:-:S05]  /*0480*/  IMAD R8, R8, -0x7fffffff, RZ ;  /* 0x8000000108087824 */ /* 0x000fca00078e02ff */
[----:B------:R-:W-:-:S07]  /*0490*/  IADD3 R19, PT, PT, R19, -R9, R8 ;  /* 0x8000000913137210 */ /* 0x000fce0007ffe008 */
.L_x_411:
[----:B------:R-:W-:Y:S05]  /*04a0*/  BSYNC.RECONVERGENT B2 ;  /* 0x0000000000027941 */ /* 0x000fea0003800200 */
.L_x_410:
[----:B------:R-:W-:Y:S02]  /*04b0*/  ISETP.GT.U32.AND.EX P0, PT, R17, RZ, PT, P0 ;  /* 0x000000ff1100720c */ /* 0x000fe40003f04100 */
[--C-:B------:R-:W-:Y:S02]  /*04c0*/  SHF.R.U64 R14, R14, 0x1, R17.reuse ;  /* 0x000000010e0e7819 */ /* 0x100fe40000001211 */
[----:B------:R-:W-:Y:S02]  /*04d0*/  SHF.R.U32.HI R17, RZ, 0x1, R17 ;  /* 0x00000001ff117819 */ /* 0x000fe40000011611 */
[----:B------:R-:W-:Y:S02]  /*04e0*/  IADD3 R16, PT, PT, R3, -R7, R6 ;  /* 0x8000000703107210 */ /* 0x000fe40007ffe006 */
[----:B------:R-:W-:-:S05]  /*04f0*/  MOV R21, R2 ;  /* 0x0000000200157202 */ /* 0x000fca0000000f00 */
[----:B------:R-:W-:Y:S05]  /*0500*/  @P0 BRA `(.L_x_412) ;  /* 0xfffffffc00380947 */ /* 0x000fea000383ffff */
[----:B------:R-:W-:Y:S05]  /*0510*/  BSYNC.RECONVERGENT B1 ;  /* 0x0000000000017941 */ /* 0x000fea0003800200 */
.L_x_409:
[----:B------:R-:W-:-:S04]  /*0520*/  IMAD.HI.U32 R3, R18, 0x3, RZ ;  /* 0x0000000312037827 */ /* 0x000fc800078e00ff */
[----:B------:R-:W-:-:S05]  /*0530*/  IMAD.IADD R2, R18, 0x1, -R3 ;  /* 0x0000000112027824 */ /* 0x000fca00078e0a03 */
[----:B------:R-:W-:-:S04]  /*0540*/  LEA.HI R2, R2, R3, RZ, 0x1f ;  /* 0x0000000302027211 */ /* 0x000fc800078ff8ff */
[----:B------:R-:W-:-:S05]  /*0550*/  SHF.R.U32.HI R3, RZ, 0x1e, R2 ;  /* 0x0000001eff037819 */ /* 0x000fca0000011602 */
[----:B------:R-:W-:-:S07]  /*0560*/  IMAD R18, R3, -0x7fffffff, R18 ;  /* 0x8000000103127824 */ /* 0x000fce00078e0212 */
.L_x_408:
[----:B------:R-:W-:Y:S05]  /*0570*/  BSYNC.RECONVERGENT B0 ;  /* 0x0000000000007941 */ /* 0x000fea0003800200 */
.L_x_407:
[----:B------:R-:W-:Y:S01]  /*0580*/  IMAD.HI.U32 R2, R18, -0x4370ec6f, RZ ;  /* 0xbc8f139112027827 */ /* 0x000fe200078e00ff */
[----:B------:R-:W0:Y:S03]  /*0590*/  LDCU UR7, c[0x0][0x384] ;  /* 0x00007080ff0777ac */ /* 0x000e260008000800 */
[----:B------:R-:W-:Y:S01]  /*05a0*/  VIADD R13, R13, 0x1 ;  /* 0x000000010d0d7836 */ /* 0x000fe20000000000 */
[----:B------:R-:W-:Y:S01]  /*05b0*/  SHF.R.U32.HI R3, RZ, 0xf, R2 ;  /* 0x0000000fff037819 */ /* 0x000fe20000011602 */
[----:B------:R-:W1:Y:S04]  /*05c0*/  LDCU UR6, c[0x0][0x388] ;  /* 0x00007100ff0677ac */ /* 0x000e680008000800 */
[----:B------:R-:W-:-:S02]  /*05d0*/  IMAD R18, R3, -0xadc8, R18 ;  /* 0xffff523803127824 */ /* 0x000fc400078e0212 */
[----:B------:R-:W-:Y:S02]  /*05e0*/  IMAD R3, R3, 0xd47, RZ ;  /* 0x00000d4703037824 */ /* 0x000fe400078e02ff */
[----:B------:R-:W-:-:S03]  /*05f0*/  IMAD R18, R18, 0xbc8f, RZ ;  /* 0x0000bc8f12127824 */ /* 0x000fc600078e02ff */
[----:B------:R-:W-:Y:S02]  /*0600*/  LOP3.LUT R5, R3, 0x7fffffff, RZ, 0x3c, !PT ;  /* 0x7fffffff03057812 */ /* 0x000fe400078e3cff */
[----:B------:R-:W-:-:S13]  /*0610*/  ISETP.GE.U32.AND P0, PT, R18, R3, PT ;  /* 0x000000031200720c */ /* 0x000fda0003f06070 */
[----:B------:R-:W-:Y:S01]  /*0620*/  @P0 IADD3 R5, PT, PT, -R3, RZ, RZ ;  /* 0x000000ff03050210 */ /* 0x000fe20007ffe1ff */
[----:B------:R-:W-:Y:S01]  /*0630*/  IMAD.WIDE R2, R15, 0x4, R10 ;  /* 0x000000040f027825 */ /* 0x000fe200078e020a */
[----:B0-----:R-:W-:Y:S02]  /*0640*/  ISETP.NE.AND P0, PT, R13, UR7, PT ;  /* 0x000000070d007c0c */ /* 0x001fe4000bf05270 */
[----:B------:R-:W-:-:S04]  /*0650*/  IADD3 R5, PT, PT, R18, -0x1, R5 ;  /* 0xffffffff12057810 */ /* 0x000fc80007ffe005 */
[----:B------:R-:W-:-:S05]  /*0660*/  I2FP.F32.U32 R5, R5 ;  /* 0x0000000500057245 */ /* 0x000fca0000201000 */
[----:B------:R-:W-:-:S04]  /*0670*/  FMUL R5, R5, 4.6566128730773925781e-10 ;  /* 0x3000000005057820 */ /* 0x000fc80000400000 */
[----:B-1----:R-:W-:-:S05]  /*0680*/  FFMA R5, R12, R5, UR6 ;  /* 0x000000060c057e23 */ /* 0x002fca0008000005 */
[----:B------:R0:W-:Y:S01]  /*0690*/  STG.E desc[UR4][R2.64], R5 ;  /* 0x0000000502007986 */ /* 0x0001e2000c101904 */
[----:B------:R-:W-:Y:S05]  /*06a0*/  @!P0 EXIT ;  /* 0x000000000000894d */ /* 0x000fea0003800000 */
[----:B------:R-:W-:Y:S05]  /*06b0*/  BRA `(.L_x_413) ;  /* 0xfffffff800a07947 */ /* 0x000fea000383ffff */
.L_x_406:
[----:B------:R-:W-:-:S13]  /*06c0*/  ISETP.GE.AND P0, PT, R7, 0x1, PT ;  /* 0x000000010700780c */ /* 0x000fda0003f06270 */
[----:B------:R-:W-:Y:S05]  /*06d0*/  @!P0 EXIT ;  /* 0x000000000000894d */ /* 0x000fea0003800000 */
[----:B------:R-:W0:Y:S01]  /*06e0*/  LDC.64 R2, c[0x0][0x388] ;  /* 0x0000e200ff027b82 */ /* 0x000e220000000a00 */
[----:B------:R-:W1:Y:S01]  /*06f0*/  S2R R20, SR_TID.X ;  /* 0x0000000000147919 */ /* 0x000e620000002100 */
[----:B------:R-:W-:Y:S02]  /*0700*/  HFMA2 R9, -RZ, RZ, 0, 0 ;  /* 0x00000000ff097431 */ /* 0x000fe400000001ff */
[----:B01----:R-:W-:-:S07]  /*0710*/  FADD R8, R3, -R2 ;  /* 0x8000000203087221 */ /* 0x003fce0000000000 */
.L_x_422:
        /* <DEDUP_REMOVED lines=9> */
[----:B------:R-:W-:-:S03]  /*07b0*/  MOV R2, 0x1 ;  /* 0x0000000100027802 */ /* 0x000fc60000000f00 */
[----:B------:R-:W-:-:S13]  /*07c0*/  ISETP.NE.AND P0, PT, R6, RZ, PT ;  /* 0x000000ff0600720c */ /* 0x000fda0003f05270 */
[----:B------:R-:W-:Y:S05]  /*07d0*/  @!P0 BRA `(.L_x_417) ;  /* 0x0000000000f88947 */ /* 0x000fea0003800000 */
[----:B------:R-:W-:Y:S01]  /*07e0*/  HFMA2 R4, -RZ, RZ, 0, -1.1396484375 ;  /* 0x0000bc8fff047431 */ /* 0x000fe200000001ff */
[----:B------:R-:W-:Y:S01]  /*07f0*/  BSSY.RECONVERGENT B2, `(.L_x_418) ;  /* 0x0000037000027945 */ /* 0x000fe20003800200 */
[----:B------:R-:W-:Y:S01]  /*0800*/  IMAD.MOV.U32 R5, RZ, RZ, RZ ;  /* 0x000000ffff057224 */ /* 0x000fe200078e00ff */
[----:B------:R-:W-:Y:S01]  /*0810*/  MOV R2, 0x1 ;  /* 0x0000000100027802 */ /* 0x000fe20000000f00 */
[----:B------:R-:W-:Y:S02]  /*0820*/  IMAD.MOV.U32 R3, RZ, RZ, RZ ;  /* 0x000000ffff037224 */ /* 0x000fe400078e00ff */
[----:B------:R-:W-:-:S07]  /*0830*/  IMAD.MOV.U32 R0, RZ, RZ, RZ ;  /* 0x000000ffff007224 */ /* 0x000fce00078e00ff */
.L_x_421:
        /* <DEDUP_REMOVED lines=43> */
.L_x_420:
[----:B------:R-:W-:Y:S05]  /*0af0*/  BSYNC.RECONVERGENT B3 ;  /* 0x0000000000037941 */ /* 0x000fea0003800200 */
.L_x_419:
[----:B------:R-:W-:Y:S02]  /*0b00*/  ISETP.GT.U32.AND.EX P0, PT, R5, RZ, PT, P0 ;  /* 0x000000ff0500720c */ /* 0x000fe40003f04100 */
[--C-:B------:R-:W-:Y:S02]  /*0b10*/  SHF.R.U64 R6, R6, 0x1, R5.reuse ;  /* 0x0000000106067819 */ /* 0x100fe40000001205 */
[----:B------:R-:W-:Y:S02]  /*0b20*/  SHF.R.U32.HI R5, RZ, 0x1, R5 ;  /* 0x00000001ff057819 */ /* 0x000fe40000011605 */
[----:B------:R-:W-:Y:S02]  /*0b30*/  IADD3 R3, PT, PT, R19, -R13, R12 ;  /* 0x8000000d13037210 */ /* 0x000fe40007ffe00c */
[----:B------:R-:W-:-:S05]  /*0b40*/  MOV R4, R18 ;  /* 0x0000001200047202 */ /* 0x000fca0000000f00 */
[----:B------:R-:W-:Y:S05]  /*0b50*/  @P0 BRA `(.L_x_421) ;  /* 0xfffffffc00380947 */ /* 0x000fea000383ffff */
[----:B------:R-:W-:Y:S05]  /*0b60*/  BSYNC.RECONVERGENT B2 ;  /* 0x0000000000027941 */ /* 0x000fea0003800200 */
.L_x_418:
[----:B------:R-:W-:-:S04]  /*0b70*/  IMAD.HI.U32 R3, R2, 0x3, RZ ;  /* 0x0000000302037827 */ /* 0x000fc800078e00ff */
[----:B------:R-:W-:-:S05]  /*0b80*/  IMAD.IADD R0, R2, 0x1, -R3 ;  /* 0x0000000102007824 */ /* 0x000fca00078e0a03 */
[----:B------:R-:W-:-:S04]  /*0b90*/  LEA.HI R0, R0, R3, RZ, 0x1f ;  /* 0x0000000300007211 */ /* 0x000fc800078ff8ff */
[----:B------:R-:W-:-:S05]  /*0ba0*/  SHF.R.U32.HI R3, RZ, 0x1e, R0 ;  /* 0x0000001eff037819 */ /* 0x000fca0000011600 */
[----:B------:R-:W-:-:S07]  /*0bb0*/  IMAD R2, R3, -0x7fffffff, R2 ;  /* 0x8000000103027824 */ /* 0x000fce00078e0202 */
.L_x_417:
[----:B------:R-:W-:Y:S05]  /*0bc0*/  BSYNC.RECONVERGENT B1 ;  /* 0x0000000000017941 */ /* 0x000fea0003800200 */
.L_x_416:
        /* <DEDUP_REMOVED lines=15> */
.L_x_415:
[----:B------:R-:W-:Y:S05]  /*0cc0*/  BSYNC.RECONVERGENT B0 ;  /* 0x0000000000007941 */ /* 0x000fea0003800200 */
.L_x_414:
[----:B------:R-:W-:Y:S05]  /*0cd0*/  @P2 BRA `(.L_x_422) ;  /* 0xfffffff800902947 */ /* 0x000fea000383ffff */
[----:B------:R-:W-:Y:S05]  /*0ce0*/  EXIT ;  /* 0x000000000000794d */ /* 0x000fea0003800000 */
.L_x_423:
        /* <DEDUP_REMOVED lines=9> */
.L_x_446:


//--------------------- .text._ZN3cub18CUB_300001_SM_10006detail8for_each13static_kernelINS2_12policy_hub_t12policy_500_tEmN6thrust24THRUST_300001_SM_1000_NS8cuda_cub20__uninitialized_fill7functorINS7_10device_ptrIdEEdEEEEvT0_T1_ --------------------------
	.section	.text._ZN3cub18CUB_300001_SM_10006detail8for_each13static_kernelINS2_12policy_hub_t12policy_500_tEmN6thrust24THRUST_300001_SM_1000_NS8cuda_cub20__uninitialized_fill7functorINS7_10device_ptrIdEEdEEEEvT0_T1_,"ax",@progbits
	.align	128
        .global         _ZN3cub18CUB_300001_SM_10006detail8for_each13static_kernelINS2_12policy_hub_t12policy_500_tEmN6thrust24THRUST_300001_SM_1000_NS8cuda_cub20__uninitialized_fill7functorINS7_10device_ptrIdEEdEEEEvT0_T1_
        .type           _ZN3cub18CUB_300001_SM_10006detail8for_each13static_kernelINS2_12policy_hub_t12policy_500_tEmN6thrust24THRUST_300001_SM_1000_NS8cuda_cub20__uninitialized_fill7functorINS7_10device_ptrIdEEdEEEEvT0_T1_,@function
        .size           _ZN3cub18CUB_300001_SM_10006detail8for_each13static_kernelINS2_12policy_hub_t12policy_500_tEmN6thrust24THRUST_300001_SM_1000_NS8cuda_cub20__uninitialized_fill7functorINS7_10device_ptrIdEEdEEEEvT0_T1_,(.L_x_447 - _ZN3cub18CUB_300001_SM_10006detail8for_each13static_kernelINS2_12policy_hub_t12policy_500_tEmN6thrust24THRUST_300001_SM_1000_NS8cuda_cub20__uninitialized_fill7functorINS7_10device_ptrIdEEdEEEEvT0_T1_)
        .other          _ZN3cub18CUB_300001_SM_10006detail8for_each13static_kernelINS2_12policy_hub_t12policy_500_tEmN6thrust24THRUST_300001_SM_1000_NS8cuda_cub20__uninitialized_fill7functorINS7_10device_ptrIdEEdEEEEvT0_T1_,@"STO_CUDA_ENTRY STV_DEFAULT"
_ZN3cub18CUB_300001_SM_10006detail8for_each13static_kernelINS2_12policy_hub_t12policy_500_tEmN6thrust24THRUST_300001_SM_1000_NS8cuda_cub20__uninitialized_fill7functorINS7_10device_ptrIdEEdEEEEvT0_T1_:
.text._ZN3cub18CUB_300001_SM_10006detail8for_each13static_kernelINS2_12policy_hub_t12policy_500_tEmN6thrust24THRUST_300001_SM_1000_NS8cuda_cub20__uninitialized_fill7functorINS7_10device_ptrIdEEdEEEEvT0_T1_:
[----:B------:R-:W-:Y:S08]  /*0000*/  LDC R1, c[0x0][0x37c] ;  /* 0x0000df00ff017b82 */ /* 0x000ff00000000800 */
[----:B------:R-:W0:Y:S01]  /*0010*/  S2UR UR4, SR_CTAID.X ;  /* 0x00000000000479c3 */ /* 0x000e220000002500 */
[----:B------:R-:W1:Y:S01]  /*0020*/  LDCU.64 UR6, c[0x0][0x380] ;  /* 0x00007000ff0677ac */ /* 0x000e620008000a00 */
[----:B------:R-:W2:Y:S01]  /*0030*/  LDCU.64 UR8, c[0x0][0x358] ;  /* 0x00006b00ff0877ac */ /* 0x000ea20008000a00 */
[----:B0-----:R-:W-:-:S04]  /*0040*/  UIMAD.WIDE.U32 UR4, UR4, 0x200, URZ ;  /* 0x00000200040478a5 */ /* 0x001fc8000f8e00ff */
[----:B-1----:R-:W-:-:S04]  /*0050*/  UIADD3 UR6, UP0, UPT, -UR4, UR6, URZ ;  /* 0x0000000604067290 */ /* 0x002fc8000ff1e1ff */
[----:B------:R-:W-:Y:S02]  /*0060*/  UIADD3.X UR7, UPT, UPT, ~UR5, UR7, URZ, UP0, !UPT ;  /* 0x0000000705077290 */ /* 0x000fe400087fe5ff */
[----:B------:R-:W-:-:S04]  /*0070*/  UISETP.GE.U32.AND UP0, UPT, UR6, 0x200, UPT ;  /* 0x000002000600788c */ /* 0x000fc8000bf06070 */
[----:B------:R-:W-:-:S09]  /*0080*/  UISETP.GE.U32.AND.EX UP0, UPT, UR7, URZ, UPT, UP0 ;  /* 0x000000ff0700728c */ /* 0x000fd2000bf06100 */
[----:B--2---:R-:W-:Y:S05]  /*0090*/  BRA.U !UP0, `(.L_x_424) ;  /* 0x0000000108287547 */ /* 0x004fea000b800000 */
[----:B------:R-:W0:Y:S01]  /*00a0*/  S2R R0, SR_TID.X ;  /* 0x0000000000007919 */ /* 0x000e220000002100 */
[----:B------:R-:W1:Y:S01]  /*00b0*/  LDCU.64 UR6, c[0x0][0x388] ;  /* 0x00007100ff0677ac */ /* 0x000e620008000a00 */
[----:B------:R-:W2:Y:S01]  /*00c0*/  LDC.64 R4, c[0x0][0x390] ;  /* 0x0000e400ff047b82 */ /* 0x000ea20000000a00 */
[----:B0-----:R-:W-:-:S05]  /*00d0*/  IADD3 R0, P0, PT, R0, UR4, RZ ;  /* 0x0000000400007c10 */ /* 0x001fca000ff1e0ff */
[----:B------:R-:W-:Y:S01]  /*00e0*/  IMAD.X R3, RZ, RZ, UR5, P0 ;  /* 0x00000005ff037e24 */ /* 0x000fe200080e06ff */
[----:B-1----:R-:W-:-:S04]  /*00f0*/  LEA R2, P0, R0, UR6, 0x3 ;  /* 0x0000000600027c11 */ /* 0x002fc8000f8018ff */
[----:B------:R-:W-:-:S05]  /*0100*/  LEA.HI.X R3, R0, UR7, R3, 0x3, P0 ;  /* 0x0000000700037c11 */ /* 0x000fca00080f1c03 */
[----:B--2---:R-:W-:Y:S04]  /*0110*/  STG.E.64 desc[UR8][R2.64], R4 ;  /* 0x0000000402007986 */ /* 0x004fe8000c101b08 */
[----:B------:R-:W-:Y:S01]  /*0120*/  STG.E.64 desc[UR8][R2.64+0x800], R4 ;  /* 0x0008000402007986 */ /* 0x000fe2000c101b08 */
[----:B------:R-:W-:Y:S05]  /*0130*/  EXIT ;  /* 0x000000000000794d */ /* 0x000fea0003800000 */
.L_x_424:
[----:B------:R-:W0:Y:S01]  /*0140*/  S2R R0, SR_TID.X ;  /* 0x0000000000007919 */ /* 0x000e220000002100 */
[----:B------:R-:W-:Y:S01]  /*0150*/  IMAD.U32 R2, RZ, RZ, UR7 ;  /* 0x00000007ff027e24 */ /* 0x000fe2000f8e00ff */
[----:B------:R-:W1:Y:S01]  /*0160*/  LDCU.64 UR10, c[0x0][0x388] ;  /* 0x00007100ff0a77ac */ /* 0x000e620008000a00 */
[----:B------:R-:W-:Y:S01]  /*0170*/  IMAD.U32 R6, RZ, RZ, UR7 ;  /* 0x00000007ff067e24 */ /* 0x000fe2000f8e00ff */
[----:B0-----:R-:W-:-:S04]  /*0180*/  ISETP.LT.U32.AND P0, PT, R0, UR6, PT ;  /* 0x0000000600007c0c */ /* 0x001fc8000bf01070 */
[----:B------:R-:W-:Y:S01]  /*0190*/  ISETP.GT.U32.AND.EX P0, PT, R2, RZ, PT, P0 ;  /* 0x000000ff0200720c */ /* 0x000fe20003f04100 */
[C---:B------:R-:W-:Y:S01]  /*01a0*/  VIADD R2, R0.reuse, 0x100 ;  /* 0x0000010000027836 */ /* 0x040fe20000000000 */
[----:B------:R-:W-:-:S04]  /*01b0*/  IADD3 R0, P2, PT, R0, UR4, RZ ;  /* 0x0000000400007c10 */ /* 0x000fc8000ff5e0ff */
[----:B------:R-:W-:Y:S01]  /*01c0*/  ISETP.LT.U32.AND P1, PT, R2, UR6, PT ;  /* 0x0000000602007c0c */ /* 0x000fe2000bf21070 */
[----:B------:R-:W-:Y:S01]  /*01d0*/  IMAD.X R3, RZ, RZ, UR5, P2 ;  /* 0x00000005ff037e24 */ /* 0x000fe200090e06ff */
[----:B-1----:R-:W-:Y:S02]  /*01e0*/  LEA R2, P2, R0, UR10, 0x3 ;  /* 0x0000000a00027c11 */ /* 0x002fe4000f8418ff */
[----:B------:R-:W-:Y:S02]  /*01f0*/  ISETP.GT.U32.AND.EX P1, PT, R6, RZ, PT, P1 ;  /* 0x000000ff0600720c */ /* 0x000fe40003f24110 */
[----:B------:R-:W-:Y:S01]  /*0200*/  LEA.HI.X R3, R0, UR11, R3, 0x3, P2 ;  /* 0x0000000b00037c11 */ /* 0x000fe200090f1c03 */
[----:B------:R-:W0:Y:S04]  /*0210*/  @P0 LDC.64 R4, c[0x0][0x390] ;  /* 0x0000e400ff040b82 */ /* 0x000e280000000a00 */
[----:B0-----:R0:W-:Y:S06]  /*0220*/  @P0 STG.E.64 desc[UR8][R2.64], R4 ;  /* 0x0000000402000986 */ /* 0x0011ec000c101b08 */
[----:B------:R-:W-:Y:S05]  /*0230*/  @!P1 EXIT ;  /* 0x000000000000994d */ /* 0x000fea0003800000 */
[----:B0-----:R-:W0:Y:S02]  /*0240*/  LDC.64 R4, c[0x0][0x390] ;  /* 0x0000e400ff047b82 */ /* 0x001e240000000a00 */
[----:B0-----:R-:W-:Y:S01]  /*0250*/  STG.E.64 desc[UR8][R2.64+0x800], R4 ;  /* 0x0008000402007986 */ /* 0x001fe2000c101b08 */
[----:B------:R-:W-:Y:S05]  /*0260*/  EXIT ;  /* 0x000000000000794d */ /* 0x000fea0003800000 */
.L_x_425:
        /* <DEDUP_REMOVED lines=9> */
.L_x_447:


//--------------------- .text._ZN3cub18CUB_300001_SM_10006detail8for_each13static_kernelINS2_12policy_hub_t12policy_500_tEmN6thrust24THRUST_300001_SM_1000_NS8cuda_cub20__uninitialized_fill7functorINS7_10device_ptrIfEEfEEEEvT0_T1_ --------------------------
	.section	.text._ZN3cub18CUB_300001_SM_10006detail8for_each13static_kernelINS2_12policy_hub_t12policy_500_tEmN6thrust24THRUST_300001_SM_1000_NS8cuda_cub20__uninitialized_fill7functorINS7_10device_ptrIfEEfEEEEvT0_T1_,"ax",@progbits
	.align	128
        .global         _ZN3cub18CUB_300001_SM_10006detail8for_each13static_kernelINS2_12policy_hub_t12policy_500_tEmN6thrust24THRUST_300001_SM_1000_NS8cuda_cub20__uninitialized_fill7functorINS7_10device_ptrIfEEfEEEEvT0_T1_
        .type           _ZN3cub18CUB_300001_SM_10006detail8for_each13static_kernelINS2_12policy_hub_t12policy_500_tEmN6thrust24THRUST_300001_SM_1000_NS8cuda_cub20__uninitialized_fill7functorINS7_10device_ptrIfEEfEEEEvT0_T1_,@function
        .size           _ZN3cub18CUB_300001_SM_10006detail8for_each13static_kernelINS2_12policy_hub_t12policy_500_tEmN6thrust24THRUST_300001_SM_1000_NS8cuda_cub20__uninitialized_fill7functorINS7_10device_ptrIfEEfEEEEvT0_T1_,(.L_x_448 - _ZN3cub18CUB_300001_SM_10006detail8for_each13static_kernelINS2_12policy_hub_t12policy_500_tEmN6thrust24THRUST_300001_SM_1000_NS8cuda_cub20__uninitialized_fill7functorINS7_10device_ptrIfEEfEEEEvT0_T1_)
        .other          _ZN3cub18CUB_300001_SM_10006detail8for_each13static_kernelINS2_12policy_hub_t12policy_500_tEmN6thrust24THRUST_300001_SM_1000_NS8cuda_cub20__uninitialized_fill7functorINS7_10device_ptrIfEEfEEEEvT0_T1_,@"STO_CUDA_ENTRY STV_DEFAULT"
_ZN3cub18CUB_300001_SM_10006detail8for_each13static_kernelINS2_12policy_hub_t12policy_500_tEmN6thrust24THRUST_300001_SM_1000_NS8cuda_cub20__uninitialized_fill7functorINS7_10device_ptrIfEEfEEEEvT0_T1_:
.text._ZN3cub18CUB_300001_SM_10006detail8for_each13static_kernelINS2_12policy_hub_t12policy_500_tEmN6thrust24THRUST_300001_SM_1000_NS8cuda_cub20__uninitialized_fill7functorINS7_10device_ptrIfEEfEEEEvT0_T1_:
        /* <DEDUP_REMOVED lines=12> */
[----:B------:R-:W2:Y:S01]  /*00c0*/  LDC R5, c[0x0][0x390] ;  /* 0x0000e400ff057b82 */ /* 0x000ea20000000800 */
[----:B0-----:R-:W-:-:S05]  /*00d0*/  IADD3 R0, P0, PT, R0, UR4, RZ ;  /* 0x0000000400007c10 */ /* 0x001fca000ff1e0ff */
[----:B------:R-:W-:Y:S01]  /*00e0*/  IMAD.X R3, RZ, RZ, UR5, P0 ;  /* 0x00000005ff037e24 */ /* 0x000fe200080e06ff */
[----:B-1----:R-:W-:-:S04]  /*00f0*/  LEA R2, P0, R0, UR6, 0x2 ;  /* 0x0000000600027c11 */ /* 0x002fc8000f8010ff */
[----:B------:R-:W-:-:S05]  /*0100*/  LEA.HI.X R3, R0, UR7, R3, 0x2, P0 ;  /* 0x0000000700037c11 */ /* 0x000fca00080f1403 */
[----:B--2---:R-:W-:Y:S04]  /*0110*/  STG.E desc[UR8][R2.64], R5 ;  /* 0x0000000502007986 */ /* 0x004fe8000c101908 */
[----:B------:R-:W-:Y:S01]  /*0120*/  STG.E desc[UR8][R2.64+0x400], R5 ;  /* 0x0004000502007986 */ /* 0x000fe2000c101908 */
[----:B------:R-:W-:Y:S05]  /*0130*/  EXIT ;  /* 0x000000000000794d */ /* 0x000fea0003800000 */
.L_x_426:
        /* <DEDUP_REMOVED lines=13> */
[----:B------:R-:W0:Y:S04]  /*0210*/  @P0 LDC R5, c[0x0][0x390] ;  /* 0x0000e400ff050b82 */ /* 0x000e280000000800 */
[----:B0-----:R0:W-:Y:S06]  /*0220*/  @P0 STG.E desc[UR8][R2.64], R5 ;  /* 0x0000000502000986 */ /* 0x0011ec000c101908 */
[----:B------:R-:W-:Y:S05]  /*0230*/  @!P1 EXIT ;  /* 0x000000000000994d */ /* 0x000fea0003800000 */
[----:B0-----:R-:W0:Y:S02]  /*0240*/  LDC R5, c[0x0][0x390] ;  /* 0x0000e400ff057b82 */ /* 0x001e240000000800 */
[----:B0-----:R-:W-:Y:S01]  /*0250*/  STG.E desc[UR8][R2.64+0x400], R5 ;  /* 0x0004000502007986 */ /* 0x001fe2000c101908 */
[----:B------:R-:W-:Y:S05]  /*0260*/  EXIT ;  /* 0x000000000000794d */ /* 0x000fea0003800000 */
.L_x_427:
        /* <DEDUP_REMOVED lines=9> */
.L_x_448:


//--------------------- .text._ZN3cub18CUB_300001_SM_10006detail11EmptyKernelIvEEvv --------------------------
	.section	.text._ZN3cub18CUB_300001_SM_10006detail11EmptyKernelIvEEvv,"ax",@progbits
	.align	128
        .global         _ZN3cub18CUB_300001_SM_10006detail11EmptyKernelIvEEvv
        .type           _ZN3cub18CUB_300001_SM_10006detail11EmptyKernelIvEEvv,@function
        .size           _ZN3cub18CUB_300001_SM_10006detail11EmptyKernelIvEEvv,(.L_x_449 - _ZN3cub18CUB_300001_SM_10006detail11EmptyKernelIvEEvv)
        .other          _ZN3cub18CUB_300001_SM_10006detail11EmptyKernelIvEEvv,@"STO_CUDA_ENTRY STV_DEFAULT"
_ZN3cub18CUB_300001_SM_10006detail11EmptyKernelIvEEvv:
.text._ZN3cub18CUB_300001_SM_10006detail11EmptyKernelIvEEvv:
[----:B------:R-:W-:Y:S01]  /*0000*/  LDC R1, c[0x0][0x37c] ;  /* 0x0000df00ff017b82 */ /* 0x000fe20000000800 */
[----:B------:R-:W-:Y:S05]  /*0010*/  EXIT ;  /* 0x000000000000794d */ /* 0x000fea0003800000 */
.L_x_428:
        /* <DEDUP_REMOVED lines=14> */
.L_x_449:


//--------------------- .nv.shared._ZN3cub18CUB_300001_SM_10006detail6reduce18DeviceReduceKernelINS2_10policy_hubIdyN4cuda3std3__44plusIdEEE10Policy1000EN6thrust24THRUST_300001_SM_1000_NS6detail15normal_iteratorINSD_10device_ptrIdEEEEyS9_dNS7_10__identityEEEvT0_PT3_T1_NS0_13GridEvenShareISN_EET2_T4_ --------------------------
	.section	.nv.shared._ZN3cub18CUB_300001_SM_10006detail6reduce18DeviceReduceKernelINS2_10policy_hubIdyN4cuda3std3__44plusIdEEE10Policy1000EN6thrust24THRUST_300001_SM_1000_NS6detail15normal_iteratorINSD_10device_ptrIdEEEEyS9_dNS7_10__identityEEEvT0_PT3_T1_NS0_13GridEvenShareISN_EET2_T4_,"aw",@nobits
	.sectionflags	@""
	.align	128
.nv.shared._ZN3cub18CUB_300001_SM_10006detail6reduce18DeviceReduceKernelINS2_10policy_hubIdyN4cuda3std3__44plusIdEEE10Policy1000EN6thrust24THRUST_300001_SM_1000_NS6detail15normal_iteratorINSD_10device_ptrIdEEEEyS9_dNS7_10__identityEEEvT0_PT3_T1_NS0_13GridEvenShareISN_EET2_T4_:
	.zero		1280


//--------------------- .nv.shared.reserved.0     --------------------------
	.section	.nv.shared.reserved.0,"aw",@nobits
	.weak		__nv_reservedSMEM_offset_0_alias
	.size		__nv_reservedSMEM_offset_0_alias, 0, 64
	.other		__nv_reservedSMEM_offset_0_alias,@"STO_CUDA_RESERVED_SHARED STV_DEFAULT"
__nv_reservedSMEM_offset_0_alias:
	.zero		0
	.zero		64


//--------------------- .nv.global                --------------------------
	.section	.nv.global,"aw",@nobits
.nv.global:
	.type		_ZN30_INTERNAL_a46ab8ff_4_k_cu_main6thrust24THRUST_300001_SM_1000_NS3seqE,@object
	.size		_ZN30_INTERNAL_a46ab8ff_4_k_cu_main6thrust24THRUST_300001_SM_1000_NS3seqE,(_ZN30_INTERNAL_a46ab8ff_4_k_cu_main4cuda3std3__48in_placeE - _ZN30_INTERNAL_a46ab8ff_4_k_cu_main6thrust24THRUST_300001_SM_1000_NS3seqE)
_ZN30_INTERNAL_a46ab8ff_4_k_cu_main6thrust24THRUST_300001_SM_1000_NS3seqE:
	.zero		1
	.type		_ZN30_INTERNAL_a46ab8ff_4_k_cu_main4cuda3std3__48in_placeE,@object
	.size		_ZN30_INTERNAL_a46ab8ff_4_k_cu_main4cuda3std3__48in_placeE,(_ZN30_INTERNAL_a46ab8ff_4_k_cu_main4cuda3std6ranges3__45__cpo4sizeE - _ZN30_INTERNAL_a46ab8ff_4_k_cu_main4cuda3std3__48in_placeE)
_ZN30_INTERNAL_a46ab8ff_4_k_cu_main4cuda3std3__48in_placeE:
	.zero		1
	.type		_ZN30_INTERNAL_a46ab8ff_4_k_cu_main4cuda3std6ranges3__45__cpo4sizeE,@object
	.size		_ZN30_INTERNAL_a46ab8ff_4_k_cu_main4cuda3std6ranges3__45__cpo4sizeE,(_ZN30_INTERNAL_a46ab8ff_4_k_cu_main6thrust24THRUST_300001_SM_1000_NS12placeholders2_3E - _ZN30_INTERNAL_a46ab8ff_4_k_cu_main4cuda3std6ranges3__45__cpo4sizeE)
_ZN30_INTERNAL_a46ab8ff_4_k_cu_main4cuda3std6ranges3__45__cpo4sizeE:
	.zero		1
	.type		_ZN30_INTERNAL_a46ab8ff_4_k_cu_main6thrust24THRUST_300001_SM_1000_NS12placeholders2_3E,@object
	.size		_ZN30_INTERNAL_a46ab8ff_4_k_cu_main6thrust24THRUST_300001_SM_1000_NS12placeholders2_3E,(_ZN30_INTERNAL_a46ab8ff_4_k_cu_main4cuda3std3__45__cpo6cbeginE - _ZN30_INTERNAL_a46ab8ff_4_k_cu_main6thrust24THRUST_300001_SM_1000_NS12placeholders2_3E)
_ZN30_INTERNAL_a46ab8ff_4_k_cu_main6thrust24THRUST_300001_SM_1000_NS12placeholders2_3E:
	.zero		1
	.type		_ZN30_INTERNAL_a46ab8ff_4_k_cu_main4cuda3std3__45__cpo6cbeginE,@object
	.size		_ZN30_INTERNAL_a46ab8ff_4_k_cu_main4cuda3std3__45__cpo6cbeginE,(_ZN30_INTERNAL_a46ab8ff_4_k_cu_main4cuda3std6ranges3__45__cpo6cbeginE - _ZN30_INTERNAL_a46ab8ff_4_k_cu_main4cuda3std3__45__cpo6cbeginE)
_ZN30_INTERNAL_a46ab8ff_4_k_cu_main4cuda3std3__45__cpo6cbeginE:
	.zero		1
	.type		_ZN30_INTERNAL_a46ab8ff_4_k_cu_main4cuda3std6ranges3__45__cpo6cbeginE,@object
	.size		_ZN30_INTERNAL_a46ab8ff_4_k_cu_main4cuda3std6ranges3__45__cpo6cbeginE,(_ZN30_INTERNAL_a46ab8ff_4_k_cu_main6thrust24THRUST_300001_SM_1000_NS12placeholders2_7E - _ZN30_INTERNAL_a46ab8ff_4_k_cu_main4cuda3std6ranges3__45__cpo6cbeginE)
_ZN30_INTERNAL_a46ab8ff_4_k_cu_main4cuda3std6ranges3__45__cpo6cbeginE:
	.zero		1
	.type		_ZN30_INTERNAL_a46ab8ff_4_k_cu_main6thrust24THRUST_300001_SM_1000_NS12placeholders2_7E,@object
	.size		_ZN30_INTERNAL_a46ab8ff_4_k_cu_main6thrust24THRUST_300001_SM_1000_NS12placeholders2_7E,(_ZN30_INTERNAL_a46ab8ff_4_k_cu_main4cuda3std3__45__cpo7crbeginE - _ZN30_INTERNAL_a46ab8ff_4_k_cu_main6thrust24THRUST_300001_SM_1000_NS12placeholders2_7E)
_ZN30_INTERNAL_a46ab8ff_4_k_cu_main6thrust24THRUST_300001_SM_1000_NS12placeholders2_7E:
	.zero		1
	.type		_ZN30_INTERNAL_a46ab8ff_4_k_cu_main4cuda3std3__45__cpo7crbeginE,@object
	.size		_ZN30_INTERNAL_a46ab8ff_4_k_cu_main4cuda3std3__45__cpo7crbeginE,(_ZN30_INTERNAL_a46ab8ff_4_k_cu_main4cuda3std6ranges3__45__cpo4nextE - _ZN30_INTERNAL_a46ab8ff_4_k_cu_main4cuda3std3__45__cpo7crbeginE)
_ZN30_INTERNAL_a46ab8ff_4_k_cu_main4cuda3std3__45__cpo7crbeginE:
	.zero		1
	.type		_ZN30_INTERNAL_a46ab8ff_4_k_cu_main4cuda3std6ranges3__45__cpo4nextE,@object
	.size		_ZN30_INTERNAL_a46ab8ff_4_k_cu_main4cuda3std6ranges3__45__cpo4nextE,(_ZN30_INTERNAL_a46ab8ff_4_k_cu_main4cuda3std6ranges3__45__cpo4swapE - _ZN30_INTERNAL_a46ab8ff_4_k_cu_main4cuda3std6ranges3__45__cpo4nextE)
_ZN30_INTERNAL_a46ab8ff_4_k_cu_main4cuda3std6ranges3__45__cpo4nextE:
	.zero		1
	.type		_ZN30_INTERNAL_a46ab8ff_4_k_cu_main4cuda3std6ranges3__45__cpo4swapE,@object
	.size		_ZN30_INTERNAL_a46ab8ff_4_k_cu_main4cuda3std6ranges3__45__cpo4swapE,(_ZN30_INTERNAL_a46ab8ff_4_k_cu_main6thrust24THRUST_300001_SM_1000_NS8cuda_cub10par_nosyncE - _ZN30_INTERNAL_a46ab8ff_4_k_cu_main4cuda3std6ranges3__45__cpo4swapE)
_ZN30_INTERNAL_a46ab8ff_4_k_cu_main4cuda3std6ranges3__45__cpo4swapE:
	.zero		1
	.type		_ZN30_INTERNAL_a46ab8ff_4_k_cu_main6thrust24THRUST_300001_SM_1000_NS8cuda_cub10par_nosyncE,@object
	.size		_ZN30_INTERNAL_a46ab8ff_4_k_cu_main6thrust24THRUST_300001_SM_1000_NS8cuda_cub10par_nosyncE,(_ZN30_INTERNAL_a46ab8ff_4_k_cu_main6thrust24THRUST_300001_SM_1000_NS12placeholders2_9E - _ZN30_INTERNAL_a46ab8ff_4_k_cu_main6thrust24THRUST_300001_SM_1000_NS8cuda_cub10par_nosyncE)
_ZN30_INTERNAL_a46ab8ff_4_k_cu_main6thrust24THRUST_300001_SM_1000_NS8cuda_cub10par_nosyncE:
	.zero		1
	.type		_ZN30_INTERNAL_a46ab8ff_4_k_cu_main6thrust24THRUST_300001_SM_1000_NS12placeholders2_9E,@object
	.size		_ZN30_INTERNAL_a46ab8ff_4_k_cu_main6thrust24THRUST_300001_SM_1000_NS12placeholders2_9E,(_ZN30_INTERNAL_a46ab8ff_4_k_cu_main4cuda3std3__432_GLOBAL__N__a46ab8ff_4_k_cu_main6ignoreE - _ZN30_INTERNAL_a46ab8ff_4_k_cu_main6thrust24THRUST_300001_SM_1000_NS12placeholders2_9E)
_ZN30_INTERNAL_a46ab8ff_4_k_cu_main6thrust24THRUST_300001_SM_1000_NS12placeholders2_9E:
	.zero		1
	.type		_ZN30_INTERNAL_a46ab8ff_4_k_cu_main4cuda3std3__432_GLOBAL__N__a46ab8ff_4_k_cu_main6ignoreE,@object
	.size		_ZN30_INTERNAL_a46ab8ff_4_k_cu_main4cuda3std3__432_GLOBAL__N__a46ab8ff_4_k_cu_main6ignoreE,(_ZN30_INTERNAL_a46ab8ff_4_k_cu_main4cuda3std6ranges3__45__cpo4dataE - _ZN30_INTERNAL_a46ab8ff_4_k_cu_main4cuda3std3__432_GLOBAL__N__a46ab8ff_4_k_cu_main6ignoreE)
_ZN30_INTERNAL_a46ab8ff_4_k_cu_main4cuda3std3__432_GLOBAL__N__a46ab8ff_4_k_cu_main6ignoreE:
	.zero		1
	.type		_ZN30_INTERNAL_a46ab8ff_4_k_cu_main4cuda3std6ranges3__45__cpo4dataE,@object
	.size		_ZN30_INTERNAL_a46ab8ff_4_k_cu_main4cuda3std6ranges3__45__cpo4dataE,(_ZN30_INTERNAL_a46ab8ff_4_k_cu_main6thrust24THRUST_300001_SM_1000_NS12placeholders2_1E - _ZN30_INTERNAL_a46ab8ff_4_k_cu_main4cuda3std6ranges3__45__cpo4dataE)
_ZN30_INTERNAL_a46ab8ff_4_k_cu_main4cuda3std6ranges3__45__cpo4dataE:
	.zero		1
	.type		_ZN30_INTERNAL_a46ab8ff_4_k_cu_main6thrust24THRUST_300001_SM_1000_NS12placeholders2_1E,@object
	.size		_ZN30_INTERNAL_a46ab8ff_4_k_cu_main6thrust24THRUST_300001_SM_1000_NS12placeholders2_1E,(_ZN30_INTERNAL_a46ab8ff_4_k_cu_main4cuda3std3__45__cpo5beginE - _ZN30_INTERNAL_a46ab8ff_4_k_cu_main6thrust24THRUST_300001_SM_1000_NS12placeholders2_1E)
_ZN30_INTERNAL_a46ab8ff_4_k_cu_main6thrust24THRUST_300001_SM_1000_NS12placeholders2_1E:
	.zero		1
	.type		_ZN30_INTERNAL_a46ab8ff_4_k_cu_main4cuda3std3__45__cpo5beginE,@object
	.size		_ZN30_INTERNAL_a46ab8ff_4_k_cu_main4cuda3std3__45__cpo5beginE,(_ZN30_INTERNAL_a46ab8ff_4_k_cu_main4cuda3std6ranges3__45__cpo5beginE - _ZN30_INTERNAL_a46ab8ff_4_k_cu_main4cuda3std3__45__cpo5beginE)
_ZN30_INTERNAL_a46ab8ff_4_k_cu_main4cuda3std3__45__cpo5beginE:
	.zero		1
	.type		_ZN30_INTERNAL_a46ab8ff_4_k_cu_main4cuda3std6ranges3__45__cpo5beginE,@object
	.size		_ZN30_INTERNAL_a46ab8ff_4_k_cu_main4cuda3std6ranges3__45__cpo5beginE,(_ZN30_INTERNAL_a46ab8ff_4_k_cu_main6thrust24THRUST_300001_SM_1000_NS12placeholders2_5E - _ZN30_INTERNAL_a46ab8ff_4_k_cu_main4cuda3std6ranges3__45__cpo5beginE)
_ZN30_INTERNAL_a46ab8ff_4_k_cu_main4cuda3std6ranges3__45__cpo5beginE:
	.zero		1
	.type		_ZN30_INTERNAL_a46ab8ff_4_k_cu_main6thrust24THRUST_300001_SM_1000_NS12placeholders2_5E,@object
	.size		_ZN30_INTERNAL_a46ab8ff_4_k_cu_main6thrust24THRUST_300001_SM_1000_NS12placeholders2_5E,(_ZN30_INTERNAL_a46ab8ff_4_k_cu_main4cuda3std3__45__cpo6rbeginE - _ZN30_INTERNAL_a46ab8ff_4_k_cu_main6thrust24THRUST_300001_SM_1000_NS12placeholders2_5E)
_ZN30_INTERNAL_a46ab8ff_4_k_cu_main6thrust24THRUST_300001_SM_1000_NS12placeholders2_5E:
	.zero		1
	.type		_ZN30_INTERNAL_a46ab8ff_4_k_cu_main4cuda3std3__45__cpo6rbeginE,@object
	.size		_ZN30_INTERNAL_a46ab8ff_4_k_cu_main4cuda3std3__45__cpo6rbeginE,(_ZN30_INTERNAL_a46ab8ff_4_k_cu_main4cuda3std6ranges3__45__cpo7advanceE - _ZN30_INTERNAL_a46ab8ff_4_k_cu_main4cuda3std3__45__cpo6rbeginE)
_ZN30_INTERNAL_a46ab8ff_4_k_cu_main4cuda3std3__45__cpo6rbeginE:
	.zero		1
	.type		_ZN30_INTERNAL_a46ab8ff_4_k_cu_main4cuda3std6ranges3__45__cpo7advanceE,@object
	.size		_ZN30_INTERNAL_a46ab8ff_4_k_cu_main4cuda3std6ranges3__45__cpo7advanceE,(_ZN30_INTERNAL_a46ab8ff_4_k_cu_main4cuda3std3__47nulloptE - _ZN30_INTERNAL_a46ab8ff_4_k_cu_main4cuda3std6ranges3__45__cpo7advanceE)
_ZN30_INTERNAL_a46ab8ff_4_k_cu_main4cuda3std6ranges3__45__cpo7advanceE:
	.zero		1
	.type		_ZN30_INTERNAL_a46ab8ff_4_k_cu_main4cuda3std3__47nulloptE,@object
	.size		_ZN30_INTERNAL_a46ab8ff_4_k_cu_main4cuda3std3__47nulloptE,(_ZN30_INTERNAL_a46ab8ff_4_k_cu_main4cuda3std6ranges3__45__cpo8distanceE - _ZN30_INTERNAL_a46ab8ff_4_k_cu_main4cuda3std3__47nulloptE)
_ZN30_INTERNAL_a46ab8ff_4_k_cu_main4cuda3std3__47nulloptE:
	.zero		1
	.type		_ZN30_INTERNAL_a46ab8ff_4_k_cu_main4cuda3std6ranges3__45__cpo8distanceE,@object
	.size		_ZN30_INTERNAL_a46ab8ff_4_k_cu_main4cuda3std6ranges3__45__cpo8distanceE,(_ZN30_INTERNAL_a46ab8ff_4_k_cu_main6thrust24THRUST_300001_SM_1000_NS12placeholders3_10E - _ZN30_INTERNAL_a46ab8ff_4_k_cu_main4cuda3std6ranges3__45__cpo8distanceE)
_ZN30_INTERNAL_a46ab8ff_4_k_cu_main4cuda3std6ranges3__45__cpo8distanceE:
	.zero		1
	.type		_ZN30_INTERNAL_a46ab8ff_4_k_cu_main6thrust24THRUST_300001_SM_1000_NS12placeholders3_10E,@object
	.size		_ZN30_INTERNAL_a46ab8ff_4_k_cu_main6thrust24THRUST_300001_SM_1000_NS12placeholders3_10E,(_ZN30_INTERNAL_a46ab8ff_4_k_cu_main4cuda3std3__419piecewise_constructE - _ZN30_INTERNAL_a46ab8ff_4_k_cu_main6thrust24THRUST_300001_SM_1000_NS12placeholders3_10E)
_ZN30_INTERNAL_a46ab8ff_4_k_cu_main6thrust24THRUST_300001_SM_1000_NS12placeholders3_10E:
	.zero		1
	.type		_ZN30_INTERNAL_a46ab8ff_4_k_cu_main4cuda3std3__419piecewise_constructE,@object
	.size		_ZN30_INTERNAL_a46ab8ff_4_k_cu_main4cuda3std3__419piecewise_constructE,(_ZN30_INTERNAL_a46ab8ff_4_k_cu_main4cuda3std6ranges3__45__cpo5cdataE - _ZN30_INTERNAL_a46ab8ff_4_k_cu_main4cuda3std3__419piecewise_constructE)
_ZN30_INTERNAL_a46ab8ff_4_k_cu_main4cuda3std3__419piecewise_constructE:
	.zero		1
	.type		_ZN30_INTERNAL_a46ab8ff_4_k_cu_main4cuda3std6ranges3__45__cpo5cdataE,@object
	.size		_ZN30_INTERNAL_a46ab8ff_4_k_cu_main4cuda3std6ranges3__45__cpo5cdataE,(_ZN30_INTERNAL_a46ab8ff_4_k_cu_main6thrust24THRUST_300001_SM_1000_NS12placeholders2_2E - _ZN30_INTERNAL_a46ab8ff_4_k_cu_main4cuda3std6ranges3__45__cpo5cdataE)
_ZN30_INTERNAL_a46ab8ff_4_k_cu_main4cuda3std6ranges3__45__cpo5cdataE:
	.zero		1
	.type		_ZN30_INTERNAL_a46ab8ff_4_k_cu_main6thrust24THRUST_300001_SM_1000_NS12placeholders2_2E,@object
	.size		_ZN30_INTERNAL_a46ab8ff_4_k_cu_main6thrust24THRUST_300001_SM_1000_NS12placeholders2_2E,(_ZN30_INTERNAL_a46ab8ff_4_k_cu_main4cuda3std3__45__cpo3endE - _ZN30_INTERNAL_a46ab8ff_4_k_cu_main6thrust24THRUST_300001_SM_1000_NS12placeholders2_2E)
_ZN30_INTERNAL_a46ab8ff_4_k_cu_main6thrust24THRUST_300001_SM_1000_NS12placeholders2_2E:
	.zero		1
	.type		_ZN30_INTERNAL_a46ab8ff_4_k_cu_main4cuda3std3__45__cpo3endE,@object
	.size		_ZN30_INTERNAL_a46ab8ff_4_k_cu_main4cuda3std3__45__cpo3endE,(_ZN30_INTERNAL_a46ab8ff_4_k_cu_main4cuda3std6ranges3__45__cpo3endE - _ZN30_INTERNAL_a46ab8ff_4_k_cu_main4cuda3std3__45__cpo3endE)
_ZN30_INTERNAL_a46ab8ff_4_k_cu_main4cuda3std3__45__cpo3endE:
	.zero		1
	.type		_ZN30_INTERNAL_a46ab8ff_4_k_cu_main4cuda3std6ranges3__45__cpo3endE,@object
	.size		_ZN30_INTERNAL_a46ab8ff_4_k_cu_main4cuda3std6ranges3__45__cpo3endE,(_ZN30_INTERNAL_a46ab8ff_4_k_cu_main6thrust24THRUST_300001_SM_1000_NS12placeholders2_6E - _ZN30_INTERNAL_a46ab8ff_4_k_cu_main4cuda3std6ranges3__45__cpo3endE)
_ZN30_INTERNAL_a46ab8ff_4_k_cu_main4cuda3std6ranges3__45__cpo3endE:
	.zero		1
	.type		_ZN30_INTERNAL_a46ab8ff_4_k_cu_main6thrust24THRUST_300001_SM_1000_NS12placeholders2_6E,@object
	.size		_ZN30_INTERNAL_a46ab8ff_4_k_cu_main6thrust24THRUST_300001_SM_1000_NS12placeholders2_6E,(_ZN30_INTERNAL_a46ab8ff_4_k_cu_main4cuda3std3__45__cpo4rendE - _ZN30_INTERNAL_a46ab8ff_4_k_cu_main6thrust24THRUST_300001_SM_1000_NS12placeholders2_6E)
_ZN30_INTERNAL_a46ab8ff_4_k_cu_main6thrust24THRUST_300001_SM_1000_NS12placeholders2_6E:
	.zero		1
	.type		_ZN30_INTERNAL_a46ab8ff_4_k_cu_main4cuda3std3__45__cpo4rendE,@object
	.size		_ZN30_INTERNAL_a46ab8ff_4_k_cu_main4cuda3std3__45__cpo4rendE,(_ZN30_INTERNAL_a46ab8ff_4_k_cu_main4cuda3std6ranges3__45__cpo9iter_swapE - _ZN30_INTERNAL_a46ab8ff_4_k_cu_main4cuda3std3__45__cpo4rendE)
_ZN30_INTERNAL_a46ab8ff_4_k_cu_main4cuda3std3__45__cpo4rendE:
	.zero		1
	.type		_ZN30_INTERNAL_a46ab8ff_4_k_cu_main4cuda3std6ranges3__45__cpo9iter_swapE,@object
	.size		_ZN30_INTERNAL_a46ab8ff_4_k_cu_main4cuda3std6ranges3__45__cpo9iter_swapE,(_ZN30_INTERNAL_a46ab8ff_4_k_cu_main4cuda3std3__48unexpectE - _ZN30_INTERNAL_a46ab8ff_4_k_cu_main4cuda3std6ranges3__45__cpo9iter_swapE)
_ZN30_INTERNAL_a46ab8ff_4_k_cu_main4cuda3std6ranges3__45__cpo9iter_swapE:
	.zero		1
	.type		_ZN30_INTERNAL_a46ab8ff_4_k_cu_main4cuda3std3__48unexpectE,@object
	.size		_ZN30_INTERNAL_a46ab8ff_4_k_cu_main4cuda3std3__48unexpectE,(_ZN30_INTERNAL_a46ab8ff_4_k_cu_main6thrust24THRUST_300001_SM_1000_NS8cuda_cub3parE - _ZN30_INTERNAL_a46ab8ff_4_k_cu_main4cuda3std3__48unexpectE)
_ZN30_INTERNAL_a46ab8ff_4_k_cu_main4cuda3std3__48unexpectE:
	.zero		1
	.type		_ZN30_INTERNAL_a46ab8ff_4_k_cu_main6thrust24THRUST_300001_SM_1000_NS8cuda_cub3parE,@object
	.size		_ZN30_INTERNAL_a46ab8ff_4_k_cu_main6thrust24THRUST_300001_SM_1000_NS8cuda_cub3parE,(_ZN30_INTERNAL_a46ab8ff_4_k_cu_main6thrust24THRUST_300001_SM_1000_NS12placeholders2_4E - _ZN30_INTERNAL_a46ab8ff_4_k_cu_main6thrust24THRUST_300001_SM_1000_NS8cuda_cub3parE)
_ZN30_INTERNAL_a46ab8ff_4_k_cu_main6thrust24THRUST_300001_SM_1000_NS8cuda_cub3parE:
	.zero		1
	.type		_ZN30_INTERNAL_a46ab8ff_4_k_cu_main6thrust24THRUST_300001_SM_1000_NS12placeholders2_4E,@object
	.size		_ZN30_INTERNAL_a46ab8ff_4_k_cu_main6thrust24THRUST_300001_SM_1000_NS12placeholders2_4E,(_ZN30_INTERNAL_a46ab8ff_4_k_cu_main4cuda3std3__45__cpo4cendE - _ZN30_INTERNAL_a46ab8ff_4_k_cu_main6thrust24THRUST_300001_SM_1000_NS12placeholders2_4E)
_ZN30_INTERNAL_a46ab8ff_4_k_cu_main6thrust24THRUST_300001_SM_1000_NS12placeholders2_4E:
	.zero		1
	.type		_ZN30_INTERNAL_a46ab8ff_4_k_cu_main4cuda3std3__45__cpo4cendE,@object
	.size		_ZN30_INTERNAL_a46ab8ff_4_k_cu_main4cuda3std3__45__cpo4cendE,(_ZN30_INTERNAL_a46ab8ff_4_k_cu_main4cuda3std6ranges3__45__cpo4cendE - _ZN30_INTERNAL_a46ab8ff_4_k_cu_main4cuda3std3__45__cpo4cendE)
_ZN30_INTERNAL_a46ab8ff_4_k_cu_main4cuda3std3__45__cpo4cendE:
	.zero		1
	.type		_ZN30_INTERNAL_a46ab8ff_4_k_cu_main4cuda3std6ranges3__45__cpo4cendE,@object
	.size		_ZN30_INTERNAL_a46ab8ff_4_k_cu_main4cuda3std6ranges3__45__cpo4cendE,(_ZN30_INTERNAL_a46ab8ff_4_k_cu_main4cuda3std3__420unreachable_sentinelE - _ZN30_INTERNAL_a46ab8ff_4_k_cu_main4cuda3std6ranges3__45__cpo4cendE)
_ZN30_INTERNAL_a46ab8ff_4_k_cu_main4cuda3std6ranges3__45__cpo4cendE:
	.zero		1
	.type		_ZN30_INTERNAL_a46ab8ff_4_k_cu_main4cuda3std3__420unreachable_sentinelE,@object
	.size		_ZN30_INTERNAL_a46ab8ff_4_k_cu_main4cuda3std3__420unreachable_sentinelE,(_ZN30_INTERNAL_a46ab8ff_4_k_cu_main4cuda3std6ranges3__45__cpo5ssizeE - _ZN30_INTERNAL_a46ab8ff_4_k_cu_main4cuda3std3__420unreachable_sentinelE)
_ZN30_INTERNAL_a46ab8ff_4_k_cu_main4cuda3std3__420unreachable_sentinelE:
	.zero		1
	.type		_ZN30_INTERNAL_a46ab8ff_4_k_cu_main4cuda3std6ranges3__45__cpo5ssizeE,@object
	.size		_ZN30_INTERNAL_a46ab8ff_4_k_cu_main4cuda3std6ranges3__45__cpo5ssizeE,(_ZN30_INTERNAL_a46ab8ff_4_k_cu_main6thrust24THRUST_300001_SM_1000_NS12placeholders2_8E - _ZN30_INTERNAL_a46ab8ff_4_k_cu_main4cuda3std6ranges3__45__cpo5ssizeE)
_ZN30_INTERNAL_a46ab8ff_4_k_cu_main4cuda3std6ranges3__45__cpo5ssizeE:
	.zero		1
	.type		_ZN30_INTERNAL_a46ab8ff_4_k_cu_main6thrust24THRUST_300001_SM_1000_NS12placeholders2_8E,@object
	.size		_ZN30_INTERNAL_a46ab8ff_4_k_cu_main6thrust24THRUST_300001_SM_1000_NS12placeholders2_8E,(_ZN30_INTERNAL_a46ab8ff_4_k_cu_main4cuda3std3__45__cpo5crendE - _ZN30_INTERNAL_a46ab8ff_4_k_cu_main6thrust24THRUST_300001_SM_1000_NS12placeholders2_8E)
_ZN30_INTERNAL_a46ab8ff_4_k_cu_main6thrust24THRUST_300001_SM_1000_NS12placeholders2_8E:
	.zero		1
	.type		_ZN30_INTERNAL_a46ab8ff_4_k_cu_main4cuda3std3__45__cpo5crendE,@object
	.size		_ZN30_INTERNAL_a46ab8ff_4_k_cu_main4cuda3std3__45__cpo5crendE,(_ZN30_INTERNAL_a46ab8ff_4_k_cu_main4cuda3std6ranges3__45__cpo4prevE - _ZN30_INTERNAL_a46ab8ff_4_k_cu_main4cuda3std3__45__cpo5crendE)
_ZN30_INTERNAL_a46ab8ff_4_k_cu_main4cuda3std3__45__cpo5crendE:
	.zero		1
	.type		_ZN30_INTERNAL_a46ab8ff_4_k_cu_main4cuda3std6ranges3__45__cpo4prevE,@object
	.size		_ZN30_INTERNAL_a46ab8ff_4_k_cu_main4cuda3std6ranges3__45__cpo4prevE,(_ZN30_INTERNAL_a46ab8ff_4_k_cu_main4cuda3std6ranges3__45__cpo9iter_moveE - _ZN30_INTERNAL_a46ab8ff_4_k_cu_main4cuda3std6ranges3__45__cpo4prevE)
_ZN30_INTERNAL_a46ab8ff_4_k_cu_main4cuda3std6ranges3__45__cpo4prevE:
	.zero		1
	.type		_ZN30_INTERNAL_a46ab8ff_4_k_cu_main4cuda3std6ranges3__45__cpo9iter_moveE,@object
	.size		_ZN30_INTERNAL_a46ab8ff_4_k_cu_main4cuda3std6ranges3__45__cpo9iter_moveE,(_ZN30_INTERNAL_a46ab8ff_4_k_cu_main6thrust24THRUST_300001_SM_1000_NS6system6detail10sequential3seqE - _ZN30_INTERNAL_a46ab8ff_4_k_cu_main4cuda3std6ranges3__45__cpo9iter_moveE)
_ZN30_INTERNAL_a46ab8ff_4_k_cu_main4cuda3std6ranges3__45__cpo9iter_moveE:
	.zero		1
	.type		_ZN30_INTERNAL_a46ab8ff_4_k_cu_main6thrust24THRUST_300001_SM_1000_NS6system6detail10sequential3seqE,@object
	.size		_ZN30_INTERNAL_a46ab8ff_4_k_cu_main6thrust24THRUST_300001_SM_1000_NS6system6detail10sequential3seqE,(.L_31 - _ZN30_INTERNAL_a46ab8ff_4_k_cu_main6thrust24THRUST_300001_SM_1000_NS6system6detail10sequential3seqE)
_ZN30_INTERNAL_a46ab8ff_4_k_cu_main6thrust24THRUST_300001_SM_1000_NS6system6detail10sequential3seqE:
	.zero		1
.L_31:


//--------------------- .nv.shared._ZN3cub18CUB_300001_SM_10006detail6reduce28DeviceReduceSingleTileKernelINS2_10policy_hubIdyN4cuda3std3__44plusIdEEE10Policy1000EN6thrust24THRUST_300001_SM_1000_NS6detail15normal_iteratorINSD_10device_ptrIdEEEEPdyS9_ddNS7_10__identityEEEvT0_T1_T2_T3_T4_T6_ --------------------------
	.section	.nv.shared._ZN3cub18CUB_300001_SM_10006detail6reduce28DeviceReduceSingleTileKernelINS2_10policy_hubIdyN4cuda3std3__44plusIdEEE10Policy1000EN6thrust24THRUST_300001_SM_1000_NS6detail15normal_iteratorINSD_10device_ptrIdEEEEPdyS9_ddNS7_10__identityEEEvT0_T1_T2_T3_T4_T6_,"aw",@nobits
	.sectionflags	@""
	.align	128
.nv.shared._ZN3cub18CUB_300001_SM_10006detail6reduce28DeviceReduceSingleTileKernelINS2_10policy_hubIdyN4cuda3std3__44plusIdEEE10Policy1000EN6thrust24THRUST_300001_SM_1000_NS6detail15normal_iteratorINSD_10device_ptrIdEEEEPdyS9_ddNS7_10__identityEEEvT0_T1_T2_T3_T4_T6_:
	.zero		1280


//--------------------- .nv.shared._ZN3cub18CUB_300001_SM_10006detail6reduce18DeviceReduceKernelINS2_10policy_hubIdjN4cuda3std3__44plusIdEEE10Policy1000EN6thrust24THRUST_300001_SM_1000_NS6detail15normal_iteratorINSD_10device_ptrIdEEEEjS9_dNS7_10__identityEEEvT0_PT3_T1_NS0_13GridEvenShareISN_EET2_T4_ --------------------------
	.section	.nv.shared._ZN3cub18CUB_300001_SM_10006detail6reduce18DeviceReduceKernelINS2_10policy_hubIdjN4cuda3std3__44plusIdEEE10Policy1000EN6thrust24THRUST_300001_SM_1000_NS6detail15normal_iteratorINSD_10device_ptrIdEEEEjS9_dNS7_10__identityEEEvT0_PT3_T1_NS0_13GridEvenShareISN_EET2_T4_,"aw",@nobits
	.sectionflags	@""
	.align	128
.nv.shared._ZN3cub18CUB_300001_SM_10006detail6reduce18DeviceReduceKernelINS2_10policy_hubIdjN4cuda3std3__44plusIdEEE10Policy1000EN6thrust24THRUST_300001_SM_1000_NS6detail15normal_iteratorINSD_10device_ptrIdEEEEjS9_dNS7_10__identityEEEvT0_PT3_T1_NS0_13GridEvenShareISN_EET2_T4_:
	.zero		1280


//--------------------- .nv.shared._ZN3cub18CUB_300001_SM_10006detail6reduce28DeviceReduceSingleTileKernelINS2_10policy_hubIdjN4cuda3std3__44plusIdEEE10Policy1000EN6thrust24THRUST_300001_SM_1000_NS6detail15normal_iteratorINSD_10device_ptrIdEEEEPdjS9_ddNS7_10__identityEEEvT0_T1_T2_T3_T4_T6_ --------------------------
	.section	.nv.shared._ZN3cub18CUB_300001_SM_10006detail6reduce28DeviceReduceSingleTileKernelINS2_10policy_hubIdjN4cuda3std3__44plusIdEEE10Policy1000EN6thrust24THRUST_300001_SM_1000_NS6detail15normal_iteratorINSD_10device_ptrIdEEEEPdjS9_ddNS7_10__identityEEEvT0_T1_T2_T3_T4_T6_,"aw",@nobits
	.sectionflags	@""
	.align	128
.nv.shared._ZN3cub18CUB_300001_SM_10006detail6reduce28DeviceReduceSingleTileKernelINS2_10policy_hubIdjN4cuda3std3__44plusIdEEE10Policy1000EN6thrust24THRUST_300001_SM_1000_NS6detail15normal_iteratorINSD_10device_ptrIdEEEEPdjS9_ddNS7_10__identityEEEvT0_T1_T2_T3_T4_T6_:
	.zero		1280


//--------------------- .nv.shared._ZN3cub18CUB_300001_SM_10006detail6reduce28DeviceReduceSingleTileKernelINS2_10policy_hubIdyN4cuda3std3__44plusIdEEE10Policy1000EPdSC_iS9_ddNS7_10__identityEEEvT0_T1_T2_T3_T4_T6_ --------------------------
	.section	.nv.shared._ZN3cub18CUB_300001_SM_10006detail6reduce28DeviceReduceSingleTileKernelINS2_10policy_hubIdyN4cuda3std3__44plusIdEEE10Policy1000EPdSC_iS9_ddNS7_10__identityEEEvT0_T1_T2_T3_T4_T6_,"aw",@nobits
	.sectionflags	@""
	.align	128
.nv.shared._ZN3cub18CUB_300001_SM_10006detail6reduce28DeviceReduceSingleTileKernelINS2_10policy_hubIdyN4cuda3std3__44plusIdEEE10Policy1000EPdSC_iS9_ddNS7_10__identityEEEvT0_T1_T2_T3_T4_T6_:
	.zero		1280


//--------------------- .nv.shared._ZN3cub18CUB_300001_SM_10006detail6reduce18DeviceReduceKernelINS2_10policy_hubIdyN4cuda3std3__44plusIdEEE10Policy1000EN6thrust24THRUST_300001_SM_1000_NS6detail15normal_iteratorINSD_10device_ptrIfEEEEyS9_dNS7_10__identityEEEvT0_PT3_T1_NS0_13GridEvenShareISN_EET2_T4_ --------------------------
	.section	.nv.shared._ZN3cub18CUB_300001_SM_10006detail6reduce18DeviceReduceKernelINS2_10policy_hubIdyN4cuda3std3__44plusIdEEE10Policy1000EN6thrust24THRUST_300001_SM_1000_NS6detail15normal_iteratorINSD_10device_ptrIfEEEEyS9_dNS7_10__identityEEEvT0_PT3_T1_NS0_13GridEvenShareISN_EET2_T4_,"aw",@nobits
	.sectionflags	@""
	.align	128
.nv.shared._ZN3cub18CUB_300001_SM_10006detail6reduce18DeviceReduceKernelINS2_10policy_hubIdyN4cuda3std3__44plusIdEEE10Policy1000EN6thrust24THRUST_300001_SM_1000_NS6detail15normal_iteratorINSD_10device_ptrIfEEEEyS9_dNS7_10__identityEEEvT0_PT3_T1_NS0_13GridEvenShareISN_EET2_T4_:
	.zero		1280


//--------------------- .nv.shared._ZN3cub18CUB_300001_SM_10006detail6reduce28DeviceReduceSingleTileKernelINS2_10policy_hubIdyN4cuda3std3__44plusIdEEE10Policy1000EN6thrust24THRUST_300001_SM_1000_NS6detail15normal_iteratorINSD_10device_ptrIfEEEEPdyS9_ddNS7_10__identityEEEvT0_T1_T2_T3_T4_T6_ --------------------------
	.section	.nv.shared._ZN3cub18CUB_300001_SM_10006detail6reduce28DeviceReduceSingleTileKernelINS2_10policy_hubIdyN4cuda3std3__44plusIdEEE10Policy1000EN6thrust24THRUST_300001_SM_1000_NS6detail15normal_iteratorINSD_10device_ptrIfEEEEPdyS9_ddNS7_10__identityEEEvT0_T1_T2_T3_T4_T6_,"aw",@nobits
	.sectionflags	@""
	.align	128
.nv.shared._ZN3cub18CUB_300001_SM_10006detail6reduce28DeviceReduceSingleTileKernelINS2_10policy_hubIdyN4cuda3std3__44plusIdEEE10Policy1000EN6thrust24THRUST_300001_SM_1000_NS6detail15normal_iteratorINSD_10device_ptrIfEEEEPdyS9_ddNS7_10__identityEEEvT0_T1_T2_T3_T4_T6_:
	.zero		1280


//--------------------- .nv.shared._ZN3cub18CUB_300001_SM_10006detail6reduce28DeviceReduceSingleTileKernelINS2_10policy_hubIdjN4cuda3std3__44plusIdEEE10Policy1000EPdSC_iS9_ddNS7_10__identityEEEvT0_T1_T2_T3_T4_T6_ --------------------------
	.section	.nv.shared._ZN3cub18CUB_300001_SM_10006detail6reduce28DeviceReduceSingleTileKernelINS2_10policy_hubIdjN4cuda3std3__44plusIdEEE10Policy1000EPdSC_iS9_ddNS7_10__identityEEEvT0_T1_T2_T3_T4_T6_,"aw",@nobits
	.sectionflags	@""
	.align	128
.nv.shared._ZN3cub18CUB_300001_SM_10006detail6reduce28DeviceReduceSingleTileKernelINS2_10policy_hubIdjN4cuda3std3__44plusIdEEE10Policy1000EPdSC_iS9_ddNS7_10__identityEEEvT0_T1_T2_T3_T4_T6_:
	.zero		1280


//--------------------- .nv.shared._ZN3cub18CUB_300001_SM_10006detail6reduce18DeviceReduceKernelINS2_10policy_hubIdjN4cuda3std3__44plusIdEEE10Policy1000EN6thrust24THRUST_300001_SM_1000_NS6detail15normal_iteratorINSD_10device_ptrIfEEEEjS9_dNS7_10__identityEEEvT0_PT3_T1_NS0_13GridEvenShareISN_EET2_T4_ --------------------------
	.section	.nv.shared._ZN3cub18CUB_300001_SM_10006detail6reduce18DeviceReduceKernelINS2_10policy_hubIdjN4cuda3std3__44plusIdEEE10Policy1000EN6thrust24THRUST_300001_SM_1000_NS6detail15normal_iteratorINSD_10device_ptrIfEEEEjS9_dNS7_10__identityEEEvT0_PT3_T1_NS0_13GridEvenShareISN_EET2_T4_,"aw",@nobits
	.sectionflags	@""
	.align	128
.nv.shared._ZN3cub18CUB_300001_SM_10006detail6reduce18DeviceReduceKernelINS2_10policy_hubIdjN4cuda3std3__44plusIdEEE10Policy1000EN6thrust24THRUST_300001_SM_1000_NS6detail15normal_iteratorINSD_10device_ptrIfEEEEjS9_dNS7_10__identityEEEvT0_PT3_T1_NS0_13GridEvenShareISN_EET2_T4_:
	.zero		1280


//--------------------- .nv.shared._ZN3cub18CUB_300001_SM_10006detail6reduce28DeviceReduceSingleTileKernelINS2_10policy_hubIdjN4cuda3std3__44plusIdEEE10Policy1000EN6thrust24THRUST_300001_SM_1000_NS6detail15normal_iteratorINSD_10device_ptrIfEEEEPdjS9_ddNS7_10__identityEEEvT0_T1_T2_T3_T4_T6_ --------------------------
	.section	.nv.shared._ZN3cub18CUB_300001_SM_10006detail6reduce28DeviceReduceSingleTileKernelINS2_10policy_hubIdjN4cuda3std3__44plusIdEEE10Policy1000EN6thrust24THRUST_300001_SM_1000_NS6detail15normal_iteratorINSD_10device_ptrIfEEEEPdjS9_ddNS7_10__identityEEEvT0_T1_T2_T3_T4_T6_,"aw",@nobits
	.sectionflags	@""
	.align	128
.nv.shared._ZN3cub18CUB_300001_SM_10006detail6reduce28DeviceReduceSingleTileKernelINS2_10policy_hubIdjN4cuda3std3__44plusIdEEE10Policy1000EN6thrust24THRUST_300001_SM_1000_NS6detail15normal_iteratorINSD_10device_ptrIfEEEEPdjS9_ddNS7_10__identityEEEvT0_T1_T2_T3_T4_T6_:
	.zero		1280


//--------------------- .nv.shared._ZN3cub18CUB_300001_SM_10006detail9transform16transform_kernelINS2_10policy_hubILb0EN4cuda3std3__45tupleIJN6thrust24THRUST_300001_SM_1000_NS6detail15normal_iteratorINSA_10device_ptrIfEEEESF_EEEE10policy1000ElNS7_10multipliesIdEENSC_INSD_IdEEEEJPfSN_EEEvT0_iT1_T2_DpNS2_10kernel_argIT3_EE --------------------------
	.section	.nv.shared._ZN3cub18CUB_300001_SM_10006detail9transform16transform_kernelINS2_10policy_hubILb0EN4cuda3std3__45tupleIJN6thrust24THRUST_300001_SM_1000_NS6detail15normal_iteratorINSA_10device_ptrIfEEEESF_EEEE10policy1000ElNS7_10multipliesIdEENSC_INSD_IdEEEEJPfSN_EEEvT0_iT1_T2_DpNS2_10kernel_argIT3_EE,"aw",@nobits
	.sectionflags	@""
	.align	128
.nv.shared._ZN3cub18CUB_300001_SM_10006detail9transform16transform_kernelINS2_10policy_hubILb0EN4cuda3std3__45tupleIJN6thrust24THRUST_300001_SM_1000_NS6detail15normal_iteratorINSA_10device_ptrIfEEEESF_EEEE10policy1000ElNS7_10multipliesIdEENSC_INSD_IdEEEEJPfSN_EEEvT0_iT1_T2_DpNS2_10kernel_argIT3_EE:
	.zero		1152


//--------------------- .nv.shared._ZN3cub18CUB_300001_SM_10006detail9transform16transform_kernelINS2_10policy_hubILb0EN4cuda3std3__45tupleIJN6thrust24THRUST_300001_SM_1000_NS6detail15normal_iteratorINSA_10device_ptrIfEEEESF_EEEE10policy1000EiNS7_10multipliesIdEENSC_INSD_IdEEEEJPfSN_EEEvT0_iT1_T2_DpNS2_10kernel_argIT3_EE --------------------------
	.section	.nv.shared._ZN3cub18CUB_300001_SM_10006detail9transform16transform_kernelINS2_10policy_hubILb0EN4cuda3std3__45tupleIJN6thrust24THRUST_300001_SM_1000_NS6detail15normal_iteratorINSA_10device_ptrIfEEEESF_EEEE10policy1000EiNS7_10multipliesIdEENSC_INSD_IdEEEEJPfSN_EEEvT0_iT1_T2_DpNS2_10kernel_argIT3_EE,"aw",@nobits
	.sectionflags	@""
	.align	128
.nv.shared._ZN3cub18CUB_300001_SM_10006detail9transform16transform_kernelINS2_10policy_hubILb0EN4cuda3std3__45tupleIJN6thrust24THRUST_300001_SM_1000_NS6detail15normal_iteratorINSA_10device_ptrIfEEEESF_EEEE10policy1000EiNS7_10multipliesIdEENSC_INSD_IdEEEEJPfSN_EEEvT0_iT1_T2_DpNS2_10kernel_argIT3_EE:
	.zero		1152


//--------------------- .nv.shared._ZN3cub18CUB_300001_SM_10006detail9transform16transform_kernelINS2_10policy_hubILb0EN4cuda3std3__45tupleIJN6thrust24THRUST_300001_SM_1000_NS6detail15normal_iteratorINSA_10device_ptrIfEEEENSA_17constant_iteratorIdNSA_11use_defaultESH_EEEEEE10policy1000ElNS7_5minusIdEESF_JPfSI_EEEvT0_iT1_T2_DpNS2_10kernel_argIT3_EE --------------------------
	.section	.nv.shared._ZN3cub18CUB_300001_SM_10006detail9transform16transform_kernelINS2_10policy_hubILb0EN4cuda3std3__45tupleIJN6thrust24THRUST_300001_SM_1000_NS6detail15normal_iteratorINSA_10device_ptrIfEEEENSA_17constant_iteratorIdNSA_11use_defaultESH_EEEEEE10policy1000ElNS7_5minusIdEESF_JPfSI_EEEvT0_iT1_T2_DpNS2_10kernel_argIT3_EE,"aw",@nobits
	.sectionflags	@""
	.align	128
	.zero		1024


//--------------------- .nv.shared._ZN3cub18CUB_300001_SM_10006detail9transform16transform_kernelINS2_10policy_hubILb0EN4cuda3std3__45tupleIJN6thrust24THRUST_300001_SM_1000_NS6detail15normal_iteratorINSA_10device_ptrIfEEEENSA_17constant_iteratorIdNSA_11use_defaultESH_EEEEEE10policy1000EiNS7_5minusIdEESF_JPfSI_EEEvT0_iT1_T2_DpNS2_10kernel_argIT3_EE --------------------------
	.section	.nv.shared._ZN3cub18CUB_300001_SM_10006detail9transform16transform_kernelINS2_10policy_hubILb0EN4cuda3std3__45tupleIJN6thrust24THRUST_300001_SM_1000_NS6detail15normal_iteratorINSA_10device_ptrIfEEEENSA_17constant_iteratorIdNSA_11use_defaultESH_EEEEEE10policy1000EiNS7_5minusIdEESF_JPfSI_EEEvT0_iT1_T2_DpNS2_10kernel_argIT3_EE,"aw",@nobits
	.sectionflags	@""
	.align	128
	.zero		1024


//--------------------- .nv.shared._ZN3cub18CUB_300001_SM_10006detail9transform16transform_kernelINS2_10policy_hubILb1EN4cuda3std3__45tupleIJN6thrust24THRUST_300001_SM_1000_NS17counting_iteratorIjNSA_11use_defaultESC_SC_EEEEEE10policy1000El7psrngenNSA_6detail15normal_iteratorINSA_10device_ptrIfEEEEJSD_EEEvT0_iT1_T2_DpNS2_10kernel_argIT3_EE --------------------------
	.section	.nv.shared._ZN3cub18CUB_300001_SM_10006detail9transform16transform_kernelINS2_10policy_hubILb1EN4cuda3std3__45tupleIJN6thrust24THRUST_300001_SM_1000_NS17counting_iteratorIjNSA_11use_defaultESC_SC_EEEEEE10policy1000El7psrngenNSA_6detail15normal_iteratorINSA_10device_ptrIfEEEEJSD_EEEvT0_iT1_T2_DpNS2_10kernel_argIT3_EE,"aw",@nobits
	.sectionflags	@""
	.align	128
	.zero		1024


//--------------------- .nv.shared._ZN3cub18CUB_300001_SM_10006detail9transform16transform_kernelINS2_10policy_hubILb1EN4cuda3std3__45tupleIJN6thrust24THRUST_300001_SM_1000_NS17counting_iteratorIjNSA_11use_defaultESC_SC_EEEEEE10policy1000Ei7psrngenNSA_6detail15normal_iteratorINSA_10device_ptrIfEEEEJSD_EEEvT0_iT1_T2_DpNS2_10kernel_argIT3_EE --------------------------
	.section	.nv.shared._ZN3cub18CUB_300001_SM_10006detail9transform16transform_kernelINS2_10policy_hubILb1EN4cuda3std3__45tupleIJN6thrust24THRUST_300001_SM_1000_NS17counting_iteratorIjNSA_11use_defaultESC_SC_EEEEEE10policy1000Ei7psrngenNSA_6detail15normal_iteratorINSA_10device_ptrIfEEEEJSD_EEEvT0_iT1_T2_DpNS2_10kernel_argIT3_EE,"aw",@nobits
	.sectionflags	@""
	.align	128
	.zero		1024


//--------------------- .nv.shared._ZN3cub18CUB_300001_SM_10006detail8for_each13static_kernelINS2_12policy_hub_t12policy_500_tEmN6thrust24THRUST_300001_SM_1000_NS8cuda_cub20__uninitialized_fill7functorINS7_10device_ptrIdEEdEEEEvT0_T1_ --------------------------
	.section	.nv.shared._ZN3cub18CUB_300001_SM_10006detail8for_each13static_kernelINS2_12policy_hub_t12policy_500_tEmN6thrust24THRUST_300001_SM_1000_NS8cuda_cub20__uninitialized_fill7functorINS7_10device_ptrIdEEdEEEEvT0_T1_,"aw",@nobits
	.sectionflags	@""
	.align	128
	.zero		1024


//--------------------- .nv.shared._ZN3cub18CUB_300001_SM_10006detail8for_each13static_kernelINS2_12policy_hub_t12policy_500_tEmN6thrust24THRUST_300001_SM_1000_NS8cuda_cub20__uninitialized_fill7functorINS7_10device_ptrIfEEfEEEEvT0_T1_ --------------------------
	.section	.nv.shared._ZN3cub18CUB_300001_SM_10006detail8for_each13static_kernelINS2_12policy_hub_t12policy_500_tEmN6thrust24THRUST_300001_SM_1000_NS8cuda_cub20__uninitialized_fill7functorINS7_10device_ptrIfEEfEEEEvT0_T1_,"aw",@nobits
	.sectionflags	@""
	.align	128
	.zero		1024


//--------------------- .nv.shared._ZN3cub18CUB_300001_SM_10006detail11EmptyKernelIvEEvv --------------------------
	.section	.nv.shared._ZN3cub18CUB_300001_SM_10006detail11EmptyKernelIvEEvv,"aw",@nobits
	.sectionflags	@""
	.align	128
	.zero		1024


//--------------------- .nv.constant0._ZN3cub18CUB_300001_SM_10006detail6reduce18DeviceReduceKernelINS2_10policy_hubIdyN4cuda3std3__44plusIdEEE10Policy1000EN6thrust24THRUST_300001_SM_1000_NS6detail15normal_iteratorINSD_10device_ptrIdEEEEyS9_dNS7_10__identityEEEvT0_PT3_T1_NS0_13GridEvenShareISN_EET2_T4_ --------------------------
	.section	.nv.constant0._ZN3cub18CUB_300001_SM_10006detail6reduce18DeviceReduceKernelINS2_10policy_hubIdyN4cuda3std3__44plusIdEEE10Policy1000EN6thrust24THRUST_300001_SM_1000_NS6detail15normal_iteratorINSD_10device_ptrIdEEEEyS9_dNS7_10__identityEEEvT0_PT3_T1_NS0_13GridEvenShareISN_EET2_T4_,"a",@progbits
	.sectionflags	@""
	.align	4
.nv.constant0._ZN3cub18CUB_300001_SM_10006detail6reduce18DeviceReduceKernelINS2_10policy_hubIdyN4cuda3std3__44plusIdEEE10Policy1000EN6thrust24THRUST_300001_SM_1000_NS6detail15normal_iteratorINSD_10device_ptrIdEEEEyS9_dNS7_10__identityEEEvT0_PT3_T1_NS0_13GridEvenShareISN_EET2_T4_:
	.zero		994


//--------------------- .nv.constant0._ZN3cub18CUB_300001_SM_10006detail6reduce28DeviceReduceSingleTileKernelINS2_10policy_hubIdyN4cuda3std3__44plusIdEEE10Policy1000EN6thrust24THRUST_300001_SM_1000_NS6detail15normal_iteratorINSD_10device_ptrIdEEEEPdyS9_ddNS7_10__identityEEEvT0_T1_T2_T3_T4_T6_ --------------------------
	.section	.nv.constant0._ZN3cub18CUB_300001_SM_10006detail6reduce28DeviceReduceSingleTileKernelINS2_10policy_hubIdyN4cuda3std3__44plusIdEEE10Policy1000EN6thrust24THRUST_300001_SM_1000_NS6detail15normal_iteratorINSD_10device_ptrIdEEEEPdyS9_ddNS7_10__identityEEEvT0_T1_T2_T3_T4_T6_,"a",@progbits
	.sectionflags	@""
	.align	4
.nv.constant0._ZN3cub18CUB_300001_SM_10006detail6reduce28DeviceReduceSingleTileKernelINS2_10policy_hubIdyN4cuda3std3__44plusIdEEE10Policy1000EN6thrust24THRUST_300001_SM_1000_NS6detail15normal_iteratorINSD_10device_ptrIdEEEEPdyS9_ddNS7_10__identityEEEvT0_T1_T2_T3_T4_T6_:
	.zero		937


//--------------------- .nv.constant0._ZN3cub18CUB_300001_SM_10006detail6reduce18DeviceReduceKernelINS2_10policy_hubIdjN4cuda3std3__44plusIdEEE10Policy1000EN6thrust24THRUST_300001_SM_1000_NS6detail15normal_iteratorINSD_10device_ptrIdEEEEjS9_dNS7_10__identityEEEvT0_PT3_T1_NS0_13GridEvenShareISN_EET2_T4_ --------------------------
	.section	.nv.constant0._ZN3cub18CUB_300001_SM_10006detail6reduce18DeviceReduceKernelINS2_10policy_hubIdjN4cuda3std3__44plusIdEEE10Policy1000EN6thrust24THRUST_300001_SM_1000_NS6detail15normal_iteratorINSD_10device_ptrIdEEEEjS9_dNS7_10__identityEEEvT0_PT3_T1_NS0_13GridEvenShareISN_EET2_T4_,"a",@progbits
	.sectionflags	@""
	.align	4
.nv.constant0._ZN3cub18CUB_300001_SM_10006detail6reduce18DeviceReduceKernelINS2_10policy_hubIdjN4cuda3std3__44plusIdEEE10Policy1000EN6thrust24THRUST_300001_SM_1000_NS6detail15normal_iteratorINSD_10device_ptrIdEEEEjS9_dNS7_10__identityEEEvT0_PT3_T1_NS0_13GridEvenShareISN_EET2_T4_:
	.zero		958


//--------------------- .nv.constant0._ZN3cub18CUB_300001_SM_10006detail6reduce28DeviceReduceSingleTileKernelINS2_10policy_hubIdjN4cuda3std3__44plusIdEEE10Policy1000EN6thrust24THRUST_300001_SM_1000_NS6detail15normal_iteratorINSD_10device_ptrIdEEEEPdjS9_ddNS7_10__identityEEEvT0_T1_T2_T3_T4_T6_ --------------------------
	.section	.nv.constant0._ZN3cub18CUB_300001_SM_10006detail6reduce28DeviceReduceSingleTileKernelINS2_10policy_hubIdjN4cuda3std3__44plusIdEEE10Policy1000EN6thrust24THRUST_300001_SM_1000_NS6detail15normal_iteratorINSD_10device_ptrIdEEEEPdjS9_ddNS7_10__identityEEEvT0_T1_T2_T3_T4_T6_,"a",@progbits
	.sectionflags	@""
	.align	4
.nv.constant0._ZN3cub18CUB_300001_SM_10006detail6reduce28DeviceReduceSingleTileKernelINS2_10policy_hubIdjN4cuda3std3__44plusIdEEE10Policy1000EN6thrust24THRUST_300001_SM_1000_NS6detail15normal_iteratorINSD_10device_ptrIdEEEEPdjS9_ddNS7_10__identityEEEvT0_T1_T2_T3_T4_T6_:
	.zero		929


//--------------------- .nv.constant0._ZN3cub18CUB_300001_SM_10006detail6reduce28DeviceReduceSingleTileKernelINS2_10policy_hubIdyN4cuda3std3__44plusIdEEE10Policy1000EPdSC_iS9_ddNS7_10__identityEEEvT0_T1_T2_T3_T4_T6_ --------------------------
	.section	.nv.constant0._ZN3cub18CUB_300001_SM_10006detail6reduce28DeviceReduceSingleTileKernelINS2_10policy_hubIdyN4cuda3std3__44plusIdEEE10Policy1000EPdSC_iS9_ddNS7_10__identityEEEvT0_T1_T2_T3_T4_T6_,"a",@progbits
	.sectionflags	@""
	.align	4
.nv.constant0._ZN3cub18CUB_300001_SM_10006detail6reduce28DeviceReduceSingleTileKernelINS2_10policy_hubIdyN4cuda3std3__44plusIdEEE10Policy1000EPdSC_iS9_ddNS7_10__identityEEEvT0_T1_T2_T3_T4_T6_:
	.zero		929


//--------------------- .nv.constant0._ZN3cub18CUB_300001_SM_10006detail6reduce18DeviceReduceKernelINS2_10policy_hubIdyN4cuda3std3__44plusIdEEE10Policy1000EN6thrust24THRUST_300001_SM_1000_NS6detail15normal_iteratorINSD_10device_ptrIfEEEEyS9_dNS7_10__identityEEEvT0_PT3_T1_NS0_13GridEvenShareISN_EET2_T4_ --------------------------
	.section	.nv.constant0._ZN3cub18CUB_300001_SM_10006detail6reduce18DeviceReduceKernelINS2_10policy_hubIdyN4cuda3std3__44plusIdEEE10Policy1000EN6thrust24THRUST_300001_SM_1000_NS6detail15normal_iteratorINSD_10device_ptrIfEEEEyS9_dNS7_10__identityEEEvT0_PT3_T1_NS0_13GridEvenShareISN_EET2_T4_,"a",@progbits
	.sectionflags	@""
	.align	4
.nv.constant0._ZN3cub18CUB_300001_SM_10006detail6reduce18DeviceReduceKernelINS2_10policy_hubIdyN4cuda3std3__44plusIdEEE10Policy1000EN6thrust24THRUST_300001_SM_1000_NS6detail15normal_iteratorINSD_10device_ptrIfEEEEyS9_dNS7_10__identityEEEvT0_PT3_T1_NS0_13GridEvenShareISN_EET2_T4_:
	.zero		994


//--------------------- .nv.constant0._ZN3cub18CUB_300001_SM_10006detail6reduce28DeviceReduceSingleTileKernelINS2_10policy_hubIdyN4cuda3std3__44plusIdEEE10Policy1000EN6thrust24THRUST_300001_SM_1000_NS6detail15normal_iteratorINSD_10device_ptrIfEEEEPdyS9_ddNS7_10__identityEEEvT0_T1_T2_T3_T4_T6_ --------------------------
	.section	.nv.constant0._ZN3cub18CUB_300001_SM_10006detail6reduce28DeviceReduceSingleTileKernelINS2_10policy_hubIdyN4cuda3std3__44plusIdEEE10Policy1000EN6thrust24THRUST_300001_SM_1000_NS6detail15normal_iteratorINSD_10device_ptrIfEEEEPdyS9_ddNS7_10__identityEEEvT0_T1_T2_T3_T4_T6_,"a",@progbits
	.sectionflags	@""
	.align	4
.nv.constant0._ZN3cub18CUB_300001_SM_10006detail6reduce28DeviceReduceSingleTileKernelINS2_10policy_hubIdyN4cuda3std3__44plusIdEEE10Policy1000EN6thrust24THRUST_300001_SM_1000_NS6detail15normal_iteratorINSD_10device_ptrIfEEEEPdyS9_ddNS7_10__identityEEEvT0_T1_T2_T3_T4_T6_:
	.zero		937


//--------------------- .nv.constant0._ZN3cub18CUB_300001_SM_10006detail6reduce28DeviceReduceSingleTileKernelINS2_10policy_hubIdjN4cuda3std3__44plusIdEEE10Policy1000EPdSC_iS9_ddNS7_10__identityEEEvT0_T1_T2_T3_T4_T6_ --------------------------
	.section	.nv.constant0._ZN3cub18CUB_300001_SM_10006detail6reduce28DeviceReduceSingleTileKernelINS2_10policy_hubIdjN4cuda3std3__44plusIdEEE10Policy1000EPdSC_iS9_ddNS7_10__identityEEEvT0_T1_T2_T3_T4_T6_,"a",@progbits
	.sectionflags	@""
	.align	4
.nv.constant0._ZN3cub18CUB_300001_SM_10006detail6reduce28DeviceReduceSingleTileKernelINS2_10policy_hubIdjN4cuda3std3__44plusIdEEE10Policy1000EPdSC_iS9_ddNS7_10__identityEEEvT0_T1_T2_T3_T4_T6_:
	.zero		929


//--------------------- .nv.constant0._ZN3cub18CUB_300001_SM_10006detail6reduce18DeviceReduceKernelINS2_10policy_hubIdjN4cuda3std3__44plusIdEEE10Policy1000EN6thrust24THRUST_300001_SM_1000_NS6detail15normal_iteratorINSD_10device_ptrIfEEEEjS9_dNS7_10__identityEEEvT0_PT3_T1_NS0_13GridEvenShareISN_EET2_T4_ --------------------------
	.section	.nv.constant0._ZN3cub18CUB_300001_SM_10006detail6reduce18DeviceReduceKernelINS2_10policy_hubIdjN4cuda3std3__44plusIdEEE10Policy1000EN6thrust24THRUST_300001_SM_1000_NS6detail15normal_iteratorINSD_10device_ptrIfEEEEjS9_dNS7_10__identityEEEvT0_PT3_T1_NS0_13GridEvenShareISN_EET2_T4_,"a",@progbits
	.sectionflags	@""
	.align	4
.nv.constant0._ZN3cub18CUB_300001_SM_10006detail6reduce18DeviceReduceKernelINS2_10policy_hubIdjN4cuda3std3__44plusIdEEE10Policy1000EN6thrust24THRUST_300001_SM_1000_NS6detail15normal_iteratorINSD_10device_ptrIfEEEEjS9_dNS7_10__identityEEEvT0_PT3_T1_NS0_13GridEvenShareISN_EET2_T4_:
	.zero		958


//--------------------- .nv.constant0._ZN3cub18CUB_300001_SM_10006detail6reduce28DeviceReduceSingleTileKernelINS2_10policy_hubIdjN4cuda3std3__44plusIdEEE10Policy1000EN6thrust24THRUST_300001_SM_1000_NS6detail15normal_iteratorINSD_10device_ptrIfEEEEPdjS9_ddNS7_10__identityEEEvT0_T1_T2_T3_T4_T6_ --------------------------
	.section	.nv.constant0._ZN3cub18CUB_300001_SM_10006detail6reduce28DeviceReduceSingleTileKernelINS2_10policy_hubIdjN4cuda3std3__44plusIdEEE10Policy1000EN6thrust24THRUST_300001_SM_1000_NS6detail15normal_iteratorINSD_10device_ptrIfEEEEPdjS9_ddNS7_10__identityEEEvT0_T1_T2_T3_T4_T6_,"a",@progbits
	.sectionflags	@""
	.align	4
.nv.constant0._ZN3cub18CUB_300001_SM_10006detail6reduce28DeviceReduceSingleTileKernelINS2_10policy_hubIdjN4cuda3std3__44plusIdEEE10Policy1000EN6thrust24THRUST_300001_SM_1000_NS6detail15normal_iteratorINSD_10device_ptrIfEEEEPdjS9_ddNS7_10__identityEEEvT0_T1_T2_T3_T4_T6_:
	.zero		929


//--------------------- .nv.constant0._ZN3cub18CUB_300001_SM_10006detail9transform16transform_kernelINS2_10policy_hubILb0EN4cuda3std3__45tupleIJN6thrust24THRUST_300001_SM_1000_NS6detail15normal_iteratorINSA_10device_ptrIfEEEESF_EEEE10policy1000ElNS7_10multipliesIdEENSC_INSD_IdEEEEJPfSN_EEEvT0_iT1_T2_DpNS2_10kernel_argIT3_EE --------------------------
	.section	.nv.constant0._ZN3cub18CUB_300001_SM_10006detail9transform16transform_kernelINS2_10policy_hubILb0EN4cuda3std3__45tupleIJN6thrust24THRUST_300001_SM_1000_NS6detail15normal_iteratorINSA_10device_ptrIfEEEESF_EEEE10policy1000ElNS7_10multipliesIdEENSC_INSD_IdEEEEJPfSN_EEEvT0_iT1_T2_DpNS2_10kernel_argIT3_EE,"a",@progbits
	.sectionflags	@""
	.align	4
.nv.constant0._ZN3cub18CUB_300001_SM_10006detail9transform16transform_kernelINS2_10policy_hubILb0EN4cuda3std3__45tupleIJN6thrust24THRUST_300001_SM_1000_NS6detail15normal_iteratorINSA_10device_ptrIfEEEESF_EEEE10policy1000ElNS7_10multipliesIdEENSC_INSD_IdEEEEJPfSN_EEEvT0_iT1_T2_DpNS2_10kernel_argIT3_EE:
	.zero		952


//--------------------- .nv.constant0._ZN3cub18CUB_300001_SM_10006detail9transform16transform_kernelINS2_10policy_hubILb0EN4cuda3std3__45tupleIJN6thrust24THRUST_300001_SM_1000_NS6detail15normal_iteratorINSA_10device_ptrIfEEEESF_EEEE10policy1000EiNS7_10multipliesIdEENSC_INSD_IdEEEEJPfSN_EEEvT0_iT1_T2_DpNS2_10kernel_argIT3_EE --------------------------
	.section	.nv.constant0._ZN3cub18CUB_300001_SM_10006detail9transform16transform_kernelINS2_10policy_hubILb0EN4cuda3std3__45tupleIJN6thrust24THRUST_300001_SM_1000_NS6detail15normal_iteratorINSA_10device_ptrIfEEEESF_EEEE10policy1000EiNS7_10multipliesIdEENSC_INSD_IdEEEEJPfSN_EEEvT0_iT1_T2_DpNS2_10kernel_argIT3_EE,"a",@progbits
	.sectionflags	@""
	.align	4
.nv.constant0._ZN3cub18CUB_300001_SM_10006detail9transform16transform_kernelINS2_10policy_hubILb0EN4cuda3std3__45tupleIJN6thrust24THRUST_300001_SM_1000_NS6detail15normal_iteratorINSA_10device_ptrIfEEEESF_EEEE10policy1000EiNS7_10multipliesIdEENSC_INSD_IdEEEEJPfSN_EEEvT0_iT1_T2_DpNS2_10kernel_argIT3_EE:
	.zero		952


//--------------------- .nv.constant0._ZN3cub18CUB_300001_SM_10006detail9transform16transform_kernelINS2_10policy_hubILb0EN4cuda3std3__45tupleIJN6thrust24THRUST_300001_SM_1000_NS6detail15normal_iteratorINSA_10device_ptrIfEEEENSA_17constant_iteratorIdNSA_11use_defaultESH_EEEEEE10policy1000ElNS7_5minusIdEESF_JPfSI_EEEvT0_iT1_T2_DpNS2_10kernel_argIT3_EE --------------------------
	.section	.nv.constant0._ZN3cub18CUB_300001_SM_10006detail9transform16transform_kernelINS2_10policy_hubILb0EN4cuda3std3__45tupleIJN6thrust24THRUST_300001_SM_1000_NS6detail15normal_iteratorINSA_10device_ptrIfEEEENSA_17constant_iteratorIdNSA_11use_defaultESH_EEEEEE10policy1000ElNS7_5minusIdEESF_JPfSI_EEEvT0_iT1_T2_DpNS2_10kernel_argIT3_EE,"a",@progbits
	.sectionflags	@""
	.align	4
.nv.constant0._ZN3cub18CUB_300001_SM_10006detail9transform16transform_kernelINS2_10policy_hubILb0EN4cuda3std3__45tupleIJN6thrust24THRUST_300001_SM_1000_NS6detail15normal_iteratorINSA_10device_ptrIfEEEENSA_17constant_iteratorIdNSA_11use_defaultESH_EEEEEE10policy1000ElNS7_5minusIdEESF_JPfSI_EEEvT0_iT1_T2_DpNS2_10kernel_argIT3_EE:
	.zero		952


//--------------------- .nv.constant0._ZN3cub18CUB_300001_SM_10006detail9transform16transform_kernelINS2_10policy_hubILb0EN4cuda3std3__45tupleIJN6thrust24THRUST_300001_SM_1000_NS6detail15normal_iteratorINSA_10device_ptrIfEEEENSA_17constant_iteratorIdNSA_11use_defaultESH_EEEEEE10policy1000EiNS7_5minusIdEESF_JPfSI_EEEvT0_iT1_T2_DpNS2_10kernel_argIT3_EE --------------------------
	.section	.nv.constant0._ZN3cub18CUB_300001_SM_10006detail9transform16transform_kernelINS2_10policy_hubILb0EN4cuda3std3__45tupleIJN6thrust24THRUST_300001_SM_1000_NS6detail15normal_iteratorINSA_10device_ptrIfEEEENSA_17constant_iteratorIdNSA_11use_defaultESH_EEEEEE10policy1000EiNS7_5minusIdEESF_JPfSI_EEEvT0_iT1_T2_DpNS2_10kernel_argIT3_EE,"a",@progbits
	.sectionflags	@""
	.align	4
.nv.constant0._ZN3cub18CUB_300001_SM_10006detail9transform16transform_kernelINS2_10policy_hubILb0EN4cuda3std3__45tupleIJN6thrust24THRUST_300001_SM_1000_NS6detail15normal_iteratorINSA_10device_ptrIfEEEENSA_17constant_iteratorIdNSA_11use_defaultESH_EEEEEE10policy1000EiNS7_5minusIdEESF_JPfSI_EEEvT0_iT1_T2_DpNS2_10kernel_argIT3_EE:
	.zero		952


//--------------------- .nv.constant0._ZN3cub18CUB_300001_SM_10006detail9transform16transform_kernelINS2_10policy_hubILb1EN4cuda3std3__45tupleIJN6thrust24THRUST_300001_SM_1000_NS17counting_iteratorIjNSA_11use_defaultESC_SC_EEEEEE10policy1000El7psrngenNSA_6detail15normal_iteratorINSA_10device_ptrIfEEEEJSD_EEEvT0_iT1_T2_DpNS2_10kernel_argIT3_EE --------------------------
	.section	.nv.constant0._ZN3cub18CUB_300001_SM_10006detail9transform16transform_kernelINS2_10policy_hubILb1EN4cuda3std3__45tupleIJN6thrust24THRUST_300001_SM_1000_NS17counting_iteratorIjNSA_11use_defaultESC_SC_EEEEEE10policy1000El7psrngenNSA_6detail15normal_iteratorINSA_10device_ptrIfEEEEJSD_EEEvT0_iT1_T2_DpNS2_10kernel_argIT3_EE,"a",@progbits
	.sectionflags	@""
	.align	4
.nv.constant0._ZN3cub18CUB_300001_SM_10006detail9transform16transform_kernelINS2_10policy_hubILb1EN4cuda3std3__45tupleIJN6thrust24THRUST_300001_SM_1000_NS17counting_iteratorIjNSA_11use_defaultESC_SC_EEEEEE10policy1000El7psrngenNSA_6detail15normal_iteratorINSA_10device_ptrIfEEEEJSD_EEEvT0_iT1_T2_DpNS2_10kernel_argIT3_EE:
	.zero		944


//--------------------- .nv.constant0._ZN3cub18CUB_300001_SM_10006detail9transform16transform_kernelINS2_10policy_hubILb1EN4cuda3std3__45tupleIJN6thrust24THRUST_300001_SM_1000_NS17counting_iteratorIjNSA_11use_defaultESC_SC_EEEEEE10policy1000Ei7psrngenNSA_6detail15normal_iteratorINSA_10device_ptrIfEEEEJSD_EEEvT0_iT1_T2_DpNS2_10kernel_argIT3_EE --------------------------
	.section	.nv.constant0._ZN3cub18CUB_300001_SM_10006detail9transform16transform_kernelINS2_10policy_hubILb1EN4cuda3std3__45tupleIJN6thrust24THRUST_300001_SM_1000_NS17counting_iteratorIjNSA_11use_defaultESC_SC_EEEEEE10policy1000Ei7psrngenNSA_6detail15normal_iteratorINSA_10device_ptrIfEEEEJSD_EEEvT0_iT1_T2_DpNS2_10kernel_argIT3_EE,"a",@progbits
	.sectionflags	@""
	.align	4
.nv.constant0._ZN3cub18CUB_300001_SM_10006detail9transform16transform_kernelINS2_10policy_hubILb1EN4cuda3std3__45tupleIJN6thrust24THRUST_300001_SM_1000_NS17counting_iteratorIjNSA_11use_defaultESC_SC_EEEEEE10policy1000Ei7psrngenNSA_6detail15normal_iteratorINSA_10device_ptrIfEEEEJSD_EEEvT0_iT1_T2_DpNS2_10kernel_argIT3_EE:
	.zero		936


//--------------------- .nv.constant0._ZN3cub18CUB_300001_SM_10006detail8for_each13static_kernelINS2_12policy_hub_t12policy_500_tEmN6thrust24THRUST_300001_SM_1000_NS8cuda_cub20__uninitialized_fill7functorINS7_10device_ptrIdEEdEEEEvT0_T1_ --------------------------
	.section	.nv.constant0._ZN3cub18CUB_300001_SM_10006detail8for_each13static_kernelINS2_12policy_hub_t12policy_500_tEmN6thrust24THRUST_300001_SM_1000_NS8cuda_cub20__uninitialized_fill7functorINS7_10device_ptrIdEEdEEEEvT0_T1_,"a",@progbits
	.sectionflags	@""
	.align	4
.nv.constant0._ZN3cub18CUB_300001_SM_10006detail8for_each13static_kernelINS2_12policy_hub_t12policy_500_tEmN6thrust24THRUST_300001_SM_1000_NS8cuda_cub20__uninitialized_fill7functorINS7_10device_ptrIdEEdEEEEvT0_T1_:
	.zero		920


//--------------------- .nv.constant0._ZN3cub18CUB_300001_SM_10006detail8for_each13static_kernelINS2_12policy_hub_t12policy_500_tEmN6thrust24THRUST_300001_SM_1000_NS8cuda_cub20__uninitialized_fill7functorINS7_10device_ptrIfEEfEEEEvT0_T1_ --------------------------
	.section	.nv.constant0._ZN3cub18CUB_300001_SM_10006detail8for_each13static_kernelINS2_12policy_hub_t12policy_500_tEmN6thrust24THRUST_300001_SM_1000_NS8cuda_cub20__uninitialized_fill7functorINS7_10device_ptrIfEEfEEEEvT0_T1_,"a",@progbits
	.sectionflags	@""
	.align	4
.nv.constant0._ZN3cub18CUB_300001_SM_10006detail8for_each13static_kernelINS2_12policy_hub_t12policy_500_tEmN6thrust24THRUST_300001_SM_1000_NS8cuda_cub20__uninitialized_fill7functorINS7_10device_ptrIfEEfEEEEvT0_T1_:
	.zero		920


//--------------------- .nv.constant0._ZN3cub18CUB_300001_SM_10006detail11EmptyKernelIvEEvv --------------------------
	.section	.nv.constant0._ZN3cub18CUB_300001_SM_10006detail11EmptyKernelIvEEvv,"a",@progbits
	.sectionflags	@""
	.align	4
.nv.constant0._ZN3cub18CUB_300001_SM_10006detail11EmptyKernelIvEEvv:
	.zero		896


//--------------------- SYMBOLS --------------------------

	.type		.nv.reservedSmem.offset0,@object
	.size		.nv.reservedSmem.offset0,0x4
	.type		.nv.reservedSmem.cap,@object
	.size		.nv.reservedSmem.cap,0x4
